	.target	sm_90a

	.elftype	@"ET_EXEC"


//--------------------- .note.nv.tkinfo           --------------------------
	.section	.note.nv.tkinfo,"",@"SHT_NOTE"
	.sectionflags	@"SHF_NOTE_NV_TKINFO"
	.tkinfo
        /*0018*/ 	.word	0x00000002
        /*0030*/ 	.string	""
        /*0030*/ 	.string	"ptxas"
        /*0030*/ 	.string	"Cuda compilation tools, release 13.0, V13.0.88"
        /*0030*/ 	.string	"Build cuda_13.0.r13.0/compiler.36424714_0"
        /*0030*/ 	.string	"-arch sm_90a -m 64 "



//--------------------- .note.nv.cuinfo           --------------------------
	.section	.note.nv.cuinfo,"",@"SHT_NOTE"
	.sectionflags	@"SHF_NOTE_NV_CUINFO"
        /*0018*/ 	.short	0x0002
        /*001a*/ 	.short	0x005a
        /*001c*/ 	.short	0x0082
	.zero		2


//--------------------- .nv.info                  --------------------------
	.section	.nv.info,"",@"SHT_CUDA_INFO"
	.align	4


	//----- nvinfo : EIATTR_REGCOUNT
	.align		4
        /*0000*/ 	.byte	0x04, 0x2f
        /*0002*/ 	.short	(.L_12 - .L_11)
	.align		4
.L_11:
        /*0004*/ 	.word	index@(_ZN7cutlass13device_kernelIN5flash19enable_sm80_to_sm89INS1_16FlashAttnFwdSm80INS1_25CollectiveMainloopFwdSm80ILi8ELi1ELb0EN4cute5tupleIJNS5_1CILi128EEENS7_ILi48EEENS7_ILi256EEEEEELi256ENS_10bfloat16_tEfNS_4arch4Sm80ELb1ELb0ELb0ELb1ELb1ELb1ELb1ELb1EEENS1_21CollectiveEpilogueFwdINS6_IJS8_SA_S9_EEENS6_IJNS7_ILi1EEESI_SI_EEESC_SE_Li256ELb1ELb1ELb1ELb0EEENS1_36VarlenDynamicPersistentTileSchedulerILi128ELi48ELi256ELi256ELb1ELb1ELb0ELb1ELb1ELb1EEEEEEEEEvNT_6ParamsE)
        /*0008*/ 	.word	0x00000004


	//----- nvinfo : EIATTR_FRAME_SIZE
	.align		4
.L_12:
        /*000c*/ 	.byte	0x04, 0x11
        /*000e*/ 	.short	(.L_14 - .L_13)
	.align		4
.L_13:
        /*0010*/ 	.word	index@(_ZN7cutlass13device_kernelIN5flash19enable_sm80_to_sm89INS1_16FlashAttnFwdSm80INS1_25CollectiveMainloopFwdSm80ILi8ELi1ELb0EN4cute5tupleIJNS5_1CILi128EEENS7_ILi48EEENS7_ILi256EEEEEELi256ENS_10bfloat16_tEfNS_4arch4Sm80ELb1ELb0ELb0ELb1ELb1ELb1ELb1ELb1EEENS1_21CollectiveEpilogueFwdINS6_IJS8_SA_S9_EEENS6_IJNS7_ILi1EEESI_SI_EEESC_SE_Li256ELb1ELb1ELb1ELb0EEENS1_36VarlenDynamicPersistentTileSchedulerILi128ELi48ELi256ELi256ELb1ELb1ELb0ELb1ELb1ELb1EEEEEEEEEvNT_6ParamsE)
        /*0014*/ 	.word	0x00000000


	//----- nvinfo : EIATTR_REGCOUNT
	.align		4
.L_14:
        /*0018*/ 	.byte	0x04, 0x2f
        /*001a*/ 	.short	(.L_16 - .L_15)
	.align		4
.L_15:
        /*001c*/ 	.word	index@(_ZN7cutlass13device_kernelIN5flash19enable_sm80_to_sm89INS1_16FlashAttnFwdSm80INS1_25CollectiveMainloopFwdSm80ILi8ELi1ELb0EN4cute5tupleIJNS5_1CILi128EEENS7_ILi64EEENS7_ILi256EEEEEELi256ENS_10bfloat16_tEfNS_4arch4Sm80ELb1ELb0ELb0ELb1ELb1ELb0ELb1ELb1EEENS1_21CollectiveEpilogueFwdINS6_IJS8_SA_S9_EEENS6_IJNS7_ILi1EEESI_SI_EEESC_SE_Li256ELb1ELb1ELb1ELb0EEENS1_36VarlenDynamicPersistentTileSchedulerILi128ELi64ELi256ELi256ELb1ELb1ELb0ELb1ELb1ELb1EEEEEEEEEvNT_6ParamsE)
        /*0020*/ 	.word	0x00000004


	//----- nvinfo : EIATTR_FRAME_SIZE
	.align		4
.L_16:
        /*0024*/ 	.byte	0x04, 0x11
        /*0026*/ 	.short	(.L_18 - .L_17)
	.align		4
.L_17:
        /*0028*/ 	.word	index@(_ZN7cutlass13device_kernelIN5flash19enable_sm80_to_sm89INS1_16FlashAttnFwdSm80INS1_25CollectiveMainloopFwdSm80ILi8ELi1ELb0EN4cute5tupleIJNS5_1CILi128EEENS7_ILi64EEENS7_ILi256EEEEEELi256ENS_10bfloat16_tEfNS_4arch4Sm80ELb1ELb0ELb0ELb1ELb1ELb0ELb1ELb1EEENS1_21CollectiveEpilogueFwdINS6_IJS8_SA_S9_EEENS6_IJNS7_ILi1EEESI_SI_EEESC_SE_Li256ELb1ELb1ELb1ELb0EEENS1_36VarlenDynamicPersistentTileSchedulerILi128ELi64ELi256ELi256ELb1ELb1ELb0ELb1ELb1ELb1EEEEEEEEEvNT_6ParamsE)
        /*002c*/ 	.word	0x00000000


	//----- nvinfo : EIATTR_REGCOUNT
	.align		4
.L_18:
        /*0030*/ 	.byte	0x04, 0x2f
        /*0032*/ 	.short	(.L_20 - .L_19)
	.align		4
.L_19:
        /*0034*/ 	.word	index@(_ZN7cutlass13device_kernelIN5flash19enable_sm80_to_sm89INS1_16FlashAttnFwdSm80INS1_25CollectiveMainloopFwdSm80ILi8ELi1ELb0EN4cute5tupleIJNS5_1CILi128EEENS7_ILi96EEENS7_ILi256EEEEEELi256ENS_10bfloat16_tEfNS_4arch4Sm80ELb1ELb0ELb0ELb0ELb1ELb0ELb1ELb1EEENS1_21CollectiveEpilogueFwdINS6_IJS8_SA_S9_EEENS6_IJNS7_ILi1EEESI_SI_EEESC_SE_Li256ELb0ELb1ELb1ELb0EEENS1_30DynamicPersistentTileSchedulerILi256ELi256ELb1ELb1ELb0EEEEEEEEEvNT_6ParamsE)
        /*0038*/ 	.word	0x00000004


	//----- nvinfo : EIATTR_FRAME_SIZE
	.align		4
.L_20:
        /*003c*/ 	.byte	0x04, 0x11
        /*003e*/ 	.short	(.L_22 - .L_21)
	.align		4
.L_21:
        /*0040*/ 	.word	index@(_ZN7cutlass13device_kernelIN5flash19enable_sm80_to_sm89INS1_16FlashAttnFwdSm80INS1_25CollectiveMainloopFwdSm80ILi8ELi1ELb0EN4cute5tupleIJNS5_1CILi128EEENS7_ILi96EEENS7_ILi256EEEEEELi256ENS_10bfloat16_tEfNS_4arch4Sm80ELb1ELb0ELb0ELb0ELb1ELb0ELb1ELb1EEENS1_21CollectiveEpilogueFwdINS6_IJS8_SA_S9_EEENS6_IJNS7_ILi1EEESI_SI_EEESC_SE_Li256ELb0ELb1ELb1ELb0EEENS1_30DynamicPersistentTileSchedulerILi256ELi256ELb1ELb1ELb0EEEEEEEEEvNT_6ParamsE)
        /*0044*/ 	.word	0x00000000


	//----- nvinfo : EIATTR_REGCOUNT
	.align		4
.L_22:
        /*0048*/ 	.byte	0x04, 0x2f
        /*004a*/ 	.short	(.L_24 - .L_23)
	.align		4
.L_23:
        /*004c*/ 	.word	index@(_ZN7cutlass13device_kernelIN5flash19enable_sm80_to_sm89INS1_16FlashAttnFwdSm80INS1_25CollectiveMainloopFwdSm80ILi8ELi1ELb0EN4cute5tupleIJNS5_1CILi128EEENS7_ILi48EEENS7_ILi256EEEEEELi256ENS_10bfloat16_tEfNS_4arch4Sm80ELb0ELb1ELb0ELb1ELb1ELb1ELb1ELb1EEENS1_21CollectiveEpilogueFwdINS6_IJS8_SA_S9_EEENS6_IJNS7_ILi1EEESI_SI_EEESC_SE_Li256ELb1ELb1ELb1ELb0EEENS1_36VarlenDynamicPersistentTileSchedulerILi128ELi48ELi256ELi256ELb1ELb1ELb0ELb1ELb0ELb1EEEEEEEEEvNT_6ParamsE)
        /*0050*/ 	.word	0x00000004


	//----- nvinfo : EIATTR_FRAME_SIZE
	.align		4
.L_24:
        /*0054*/ 	.byte	0x04, 0x11
        /*0056*/ 	.short	(.L_26 - .L_25)
	.align		4
.L_25:
        /*0058*/ 	.word	index@(_ZN7cutlass13device_kernelIN5flash19enable_sm80_to_sm89INS1_16FlashAttnFwdSm80INS1_25CollectiveMainloopFwdSm80ILi8ELi1ELb0EN4cute5tupleIJNS5_1CILi128EEENS7_ILi48EEENS7_ILi256EEEEEELi256ENS_10bfloat16_tEfNS_4arch4Sm80ELb0ELb1ELb0ELb1ELb1ELb1ELb1ELb1EEENS1_21CollectiveEpilogueFwdINS6_IJS8_SA_S9_EEENS6_IJNS7_ILi1EEESI_SI_EEESC_SE_Li256ELb1ELb1ELb1ELb0EEENS1_36VarlenDynamicPersistentTileSchedulerILi128ELi48ELi256ELi256ELb1ELb1ELb0ELb1ELb0ELb1EEEEEEEEEvNT_6ParamsE)
        /*005c*/ 	.word	0x00000000


	//----- nvinfo : EIATTR_REGCOUNT
	.align		4
.L_26:
        /*0060*/ 	.byte	0x04, 0x2f
        /*0062*/ 	.short	(.L_28 - .L_27)
	.align		4
.L_27:
        /*0064*/ 	.word	index@(_ZN7cutlass13device_kernelIN5flash19enable_sm80_to_sm89INS1_16FlashAttnFwdSm80INS1_25CollectiveMainloopFwdSm80ILi8ELi1ELb0EN4cute5tupleIJNS5_1CILi128EEENS7_ILi64EEENS7_ILi256EEEEEELi256ENS_10bfloat16_tEfNS_4arch4Sm80ELb0ELb1ELb0ELb1ELb1ELb0ELb1ELb1EEENS1_21CollectiveEpilogueFwdINS6_IJS8_SA_S9_EEENS6_IJNS7_ILi1EEESI_SI_EEESC_SE_Li256ELb1ELb1ELb1ELb0EEENS1_36VarlenDynamicPersistentTileSchedulerILi128ELi64ELi256ELi256ELb1ELb1ELb0ELb1ELb0ELb1EEEEEEEEEvNT_6ParamsE)
        /*0068*/ 	.word	0x00000004


	//----- nvinfo : EIATTR_FRAME_SIZE
	.align		4
.L_28:
        /*006c*/ 	.byte	0x04, 0x11
        /*006e*/ 	.short	(.L_30 - .L_29)
	.align		4
.L_29:
        /*0070*/ 	.word	index@(_ZN7cutlass13device_kernelIN5flash19enable_sm80_to_sm89INS1_16FlashAttnFwdSm80INS1_25CollectiveMainloopFwdSm80ILi8ELi1ELb0EN4cute5tupleIJNS5_1CILi128EEENS7_ILi64EEENS7_ILi256EEEEEELi256ENS_10bfloat16_tEfNS_4arch4Sm80ELb0ELb1ELb0ELb1ELb1ELb0ELb1ELb1EEENS1_21CollectiveEpilogueFwdINS6_IJS8_SA_S9_EEENS6_IJNS7_ILi1EEESI_SI_EEESC_SE_Li256ELb1ELb1ELb1ELb0EEENS1_36VarlenDynamicPersistentTileSchedulerILi128ELi64ELi256ELi256ELb1ELb1ELb0ELb1ELb0ELb1EEEEEEEEEvNT_6ParamsE)
        /*0074*/ 	.word	0x00000000


	//----- nvinfo : EIATTR_REGCOUNT
	.align		4
.L_30:
        /*0078*/ 	.byte	0x04, 0x2f
        /*007a*/ 	.short	(.L_32 - .L_31)
	.align		4
.L_31:
        /*007c*/ 	.word	index@(_ZN7cutlass13device_kernelIN5flash19enable_sm80_to_sm89INS1_16FlashAttnFwdSm80INS1_25CollectiveMainloopFwdSm80ILi8ELi1ELb0EN4cute5tupleIJNS5_1CILi128EEENS7_ILi64EEENS7_ILi256EEEEEELi256ENS_10bfloat16_tEfNS_4arch4Sm80ELb0ELb1ELb0ELb0ELb1ELb0ELb1ELb1EEENS1_21CollectiveEpilogueFwdINS6_IJS8_SA_S9_EEENS6_IJNS7_ILi1EEESI_SI_EEESC_SE_Li256ELb0ELb1ELb1ELb0EEENS1_19SingleTileSchedulerILb0ELb1ELb1ELi128EEEEEEEEEvNT_6ParamsE)
        /*0080*/ 	.word	0x00000004


	//----- nvinfo : EIATTR_FRAME_SIZE
	.align		4
.L_32:
        /*0084*/ 	.byte	0x04, 0x11
        /*0086*/ 	.short	(.L_34 - .L_33)
	.align		4
.L_33:
        /*0088*/ 	.word	index@(_ZN7cutlass13device_kernelIN5flash19enable_sm80_to_sm89INS1_16FlashAttnFwdSm80INS1_25CollectiveMainloopFwdSm80ILi8ELi1ELb0EN4cute5tupleIJNS5_1CILi128EEENS7_ILi64EEENS7_ILi256EEEEEELi256ENS_10bfloat16_tEfNS_4arch4Sm80ELb0ELb1ELb0ELb0ELb1ELb0ELb1ELb1EEENS1_21CollectiveEpilogueFwdINS6_IJS8_SA_S9_EEENS6_IJNS7_ILi1EEESI_SI_EEESC_SE_Li256ELb0ELb1ELb1ELb0EEENS1_19SingleTileSchedulerILb0ELb1ELb1ELi128EEEEEEEEEvNT_6ParamsE)
        /*008c*/ 	.word	0x00000000


	//----- nvinfo : EIATTR_REGCOUNT
	.align		4
.L_34:
        /*0090*/ 	.byte	0x04, 0x2f
        /*0092*/ 	.short	(.L_36 - .L_35)
	.align		4
.L_35:
        /*0094*/ 	.word	index@(_ZN7cutlass13device_kernelIN5flash19enable_sm80_to_sm89INS1_16FlashAttnFwdSm80INS1_25CollectiveMainloopFwdSm80ILi8ELi1ELb0EN4cute5tupleIJNS5_1CILi128EEENS7_ILi48EEENS7_ILi256EEEEEELi256ENS_10bfloat16_tEfNS_4arch4Sm80ELb0ELb0ELb0ELb1ELb1ELb1ELb1ELb1EEENS1_21CollectiveEpilogueFwdINS6_IJS8_SA_S9_EEENS6_IJNS7_ILi1EEESI_SI_EEESC_SE_Li256ELb1ELb1ELb1ELb0EEENS1_36VarlenDynamicPersistentTileSchedulerILi128ELi48ELi256ELi256ELb1ELb1ELb0ELb0ELb1ELb1EEEEEEEEEvNT_6ParamsE)
        /*0098*/ 	.word	0x00000004


	//----- nvinfo : EIATTR_FRAME_SIZE
	.align		4
.L_36:
        /*009c*/ 	.byte	0x04, 0x11
        /*009e*/ 	.short	(.L_38 - .L_37)
	.align		4
.L_37:
        /*00a0*/ 	.word	index@(_ZN7cutlass13device_kernelIN5flash19enable_sm80_to_sm89INS1_16FlashAttnFwdSm80INS1_25CollectiveMainloopFwdSm80ILi8ELi1ELb0EN4cute5tupleIJNS5_1CILi128EEENS7_ILi48EEENS7_ILi256EEEEEELi256ENS_10bfloat16_tEfNS_4arch4Sm80ELb0ELb0ELb0ELb1ELb1ELb1ELb1ELb1EEENS1_21CollectiveEpilogueFwdINS6_IJS8_SA_S9_EEENS6_IJNS7_ILi1EEESI_SI_EEESC_SE_Li256ELb1ELb1ELb1ELb0EEENS1_36VarlenDynamicPersistentTileSchedulerILi128ELi48ELi256ELi256ELb1ELb1ELb0ELb0ELb1ELb1EEEEEEEEEvNT_6ParamsE)
        /*00a4*/ 	.word	0x00000000


	//----- nvinfo : EIATTR_REGCOUNT
	.align		4
.L_38:
        /*00a8*/ 	.byte	0x04, 0x2f
        /*00aa*/ 	.short	(.L_40 - .L_39)
	.align		4
.L_39:
        /*00ac*/ 	.word	index@(_ZN7cutlass13device_kernelIN5flash19enable_sm80_to_sm89INS1_16FlashAttnFwdSm80INS1_25CollectiveMainloopFwdSm80ILi8ELi1ELb0EN4cute5tupleIJNS5_1CILi128EEENS7_ILi64EEENS7_ILi256EEEEEELi256ENS_10bfloat16_tEfNS_4arch4Sm80ELb0ELb0ELb0ELb1ELb1ELb0ELb1ELb1EEENS1_21CollectiveEpilogueFwdINS6_IJS8_SA_S9_EEENS6_IJNS7_ILi1EEESI_SI_EEESC_SE_Li256ELb1ELb1ELb1ELb0EEENS1_36VarlenDynamicPersistentTileSchedulerILi128ELi64ELi256ELi256ELb1ELb1ELb0ELb0ELb1ELb1EEEEEEEEEvNT_6ParamsE)
        /*00b0*/ 	.word	0x00000004


	//----- nvinfo : EIATTR_FRAME_SIZE
	.align		4
.L_40:
        /*00b4*/ 	.byte	0x04, 0x11
        /*00b6*/ 	.short	(.L_42 - .L_41)
	.align		4
.L_41:
        /*00b8*/ 	.word	index@(_ZN7cutlass13device_kernelIN5flash19enable_sm80_to_sm89INS1_16FlashAttnFwdSm80INS1_25CollectiveMainloopFwdSm80ILi8ELi1ELb0EN4cute5tupleIJNS5_1CILi128EEENS7_ILi64EEENS7_ILi256EEEEEELi256ENS_10bfloat16_tEfNS_4arch4Sm80ELb0ELb0ELb0ELb1ELb1ELb0ELb1ELb1EEENS1_21CollectiveEpilogueFwdINS6_IJS8_SA_S9_EEENS6_IJNS7_ILi1EEESI_SI_EEESC_SE_Li256ELb1ELb1ELb1ELb0EEENS1_36VarlenDynamicPersistentTileSchedulerILi128ELi64ELi256ELi256ELb1ELb1ELb0ELb0ELb1ELb1EEEEEEEEEvNT_6ParamsE)
        /*00bc*/ 	.word	0x00000000


	//----- nvinfo : EIATTR_REGCOUNT
	.align		4
.L_42:
        /*00c0*/ 	.byte	0x04, 0x2f
        /*00c2*/ 	.short	(.L_44 - .L_43)
	.align		4
.L_43:
        /*00c4*/ 	.word	index@(_ZN7cutlass13device_kernelIN5flash19enable_sm80_to_sm89INS1_16FlashAttnFwdSm80INS1_25CollectiveMainloopFwdSm80ILi8ELi1ELb0EN4cute5tupleIJNS5_1CILi128EEENS7_ILi96EEENS7_ILi256EEEEEELi256ENS_10bfloat16_tEfNS_4arch4Sm80ELb0ELb0ELb0ELb0ELb1ELb0ELb1ELb1EEENS1_21CollectiveEpilogueFwdINS6_IJS8_SA_S9_EEENS6_IJNS7_ILi1EEESI_SI_EEESC_SE_Li256ELb0ELb1ELb1ELb0EEENS1_19SingleTileSchedulerILb0ELb1ELb1ELi128EEEEEEEEEvNT_6ParamsE)
        /*00c8*/ 	.word	0x00000004


	//----- nvinfo : EIATTR_FRAME_SIZE
	.align		4
.L_44:
        /*00cc*/ 	.byte	0x04, 0x11
        /*00ce*/ 	.short	(.L_46 - .L_45)
	.align		4
.L_45:
        /*00d0*/ 	.word	index@(_ZN7cutlass13device_kernelIN5flash19enable_sm80_to_sm89INS1_16FlashAttnFwdSm80INS1_25CollectiveMainloopFwdSm80ILi8ELi1ELb0EN4cute5tupleIJNS5_1CILi128EEENS7_ILi96EEENS7_ILi256EEEEEELi256ENS_10bfloat16_tEfNS_4arch4Sm80ELb0ELb0ELb0ELb0ELb1ELb0ELb1ELb1EEENS1_21CollectiveEpilogueFwdINS6_IJS8_SA_S9_EEENS6_IJNS7_ILi1EEESI_SI_EEESC_SE_Li256ELb0ELb1ELb1ELb0EEENS1_19SingleTileSchedulerILb0ELb1ELb1ELi128EEEEEEEEEvNT_6ParamsE)
        /*00d4*/ 	.word	0x00000000


	//----- nvinfo : EIATTR_REGCOUNT
	.align		4
.L_46:
        /*00d8*/ 	.byte	0x04, 0x2f
        /*00da*/ 	.short	(.L_48 - .L_47)
	.align		4
.L_47:
        /*00dc*/ 	.word	index@(_ZN7cutlass13device_kernelIN5flash19enable_sm80_to_sm89INS1_16FlashAttnFwdSm80INS1_25CollectiveMainloopFwdSm80ILi8ELi1ELb0EN4cute5tupleIJNS5_1CILi128EEENS7_ILi32EEENS7_ILi256EEEEEELi256ENS_10bfloat16_tEfNS_4arch4Sm80ELb1ELb0ELb0ELb1ELb1ELb1ELb1ELb1EEENS1_21CollectiveEpilogueFwdINS6_IJS8_SA_S9_EEENS6_IJNS7_ILi1EEESI_SI_EEESC_SE_Li256ELb1ELb1ELb1ELb0EEENS1_36VarlenDynamicPersistentTileSchedulerILi128ELi32ELi256ELi256ELb1ELb1ELb0ELb1ELb1ELb1EEEEEEEEEvNT_6ParamsE)
        /*00e0*/ 	.word	0x00000004


	//----- nvinfo : EIATTR_FRAME_SIZE
	.align		4
.L_48:
        /*00e4*/ 	.byte	0x04, 0x11
        /*00e6*/ 	.short	(.L_50 - .L_49)
	.align		4
.L_49:
        /*00e8*/ 	.word	index@(_ZN7cutlass13device_kernelIN5flash19enable_sm80_to_sm89INS1_16FlashAttnFwdSm80INS1_25CollectiveMainloopFwdSm80ILi8ELi1ELb0EN4cute5tupleIJNS5_1CILi128EEENS7_ILi32EEENS7_ILi256EEEEEELi256ENS_10bfloat16_tEfNS_4arch4Sm80ELb1ELb0ELb0ELb1ELb1ELb1ELb1ELb1EEENS1_21CollectiveEpilogueFwdINS6_IJS8_SA_S9_EEENS6_IJNS7_ILi1EEESI_SI_EEESC_SE_Li256ELb1ELb1ELb1ELb0EEENS1_36VarlenDynamicPersistentTileSchedulerILi128ELi32ELi256ELi256ELb1ELb1ELb0ELb1ELb1ELb1EEEEEEEEEvNT_6ParamsE)
        /*00ec*/ 	.word	0x00000000


	//----- nvinfo : EIATTR_REGCOUNT
	.align		4
.L_50:
        /*00f0*/ 	.byte	0x04, 0x2f
        /*00f2*/ 	.short	(.L_52 - .L_51)
	.align		4
.L_51:
        /*00f4*/ 	.word	index@(_ZN7cutlass13device_kernelIN5flash19enable_sm80_to_sm89INS1_16FlashAttnFwdSm80INS1_25CollectiveMainloopFwdSm80ILi8ELi1ELb1EN4cute5tupleIJNS5_1CILi128EEENS7_ILi48EEENS7_ILi256EEEEEELi256ENS_10bfloat16_tEfNS_4arch4Sm80ELb1ELb0ELb0ELb1ELb1ELb0ELb1ELb1EEENS1_21CollectiveEpilogueFwdINS6_IJS8_SA_S9_EEENS6_IJNS7_ILi1EEESI_SI_EEESC_SE_Li256ELb1ELb1ELb1ELb0EEENS1_36VarlenDynamicPersistentTileSchedulerILi128ELi48ELi256ELi256ELb1ELb1ELb0ELb1ELb1ELb1EEEEEEEEEvNT_6ParamsE)
        /*00f8*/ 	.word	0x00000004


	//----- nvinfo : EIATTR_FRAME_SIZE
	.align		4
.L_52:
        /*00fc*/ 	.byte	0x04, 0x11
        /*00fe*/ 	.short	(.L_54 - .L_53)
	.align		4
.L_53:
        /*0100*/ 	.word	index@(_ZN7cutlass13device_kernelIN5flash19enable_sm80_to_sm89INS1_16FlashAttnFwdSm80INS1_25CollectiveMainloopFwdSm80ILi8ELi1ELb1EN4cute5tupleIJNS5_1CILi128EEENS7_ILi48EEENS7_ILi256EEEEEELi256ENS_10bfloat16_tEfNS_4arch4Sm80ELb1ELb0ELb0ELb1ELb1ELb0ELb1ELb1EEENS1_21CollectiveEpilogueFwdINS6_IJS8_SA_S9_EEENS6_IJNS7_ILi1EEESI_SI_EEESC_SE_Li256ELb1ELb1ELb1ELb0EEENS1_36VarlenDynamicPersistentTileSchedulerILi128ELi48ELi256ELi256ELb1ELb1ELb0ELb1ELb1ELb1EEEEEEEEEvNT_6ParamsE)
        /*0104*/ 	.word	0x00000000


	//----- nvinfo : EIATTR_REGCOUNT
	.align		4
.L_54:
        /*0108*/ 	.byte	0x04, 0x2f
        /*010a*/ 	.short	(.L_56 - .L_55)
	.align		4
.L_55:
        /*010c*/ 	.word	index@(_ZN7cutlass13device_kernelIN5flash19enable_sm80_to_sm89INS1_16FlashAttnFwdSm80INS1_25CollectiveMainloopFwdSm80ILi8ELi1ELb1EN4cute5tupleIJNS5_1CILi128EEENS7_ILi64EEENS7_ILi256EEEEEELi256ENS_10bfloat16_tEfNS_4arch4Sm80ELb1ELb0ELb0ELb0ELb1ELb0ELb1ELb1EEENS1_21CollectiveEpilogueFwdINS6_IJS8_SA_S9_EEENS6_IJNS7_ILi1EEESI_SI_EEESC_SE_Li256ELb0ELb1ELb1ELb0EEENS1_30DynamicPersistentTileSchedulerILi256ELi256ELb1ELb1ELb0EEEEEEEEEvNT_6ParamsE)
        /*0110*/ 	.word	0x00000004


	//----- nvinfo : EIATTR_FRAME_SIZE
	.align		4
.L_56:
        /*0114*/ 	.byte	0x04, 0x11
        /*0116*/ 	.short	(.L_58 - .L_57)
	.align		4
.L_57:
        /*0118*/ 	.word	index@(_ZN7cutlass13device_kernelIN5flash19enable_sm80_to_sm89INS1_16FlashAttnFwdSm80INS1_25CollectiveMainloopFwdSm80ILi8ELi1ELb1EN4cute5tupleIJNS5_1CILi128EEENS7_ILi64EEENS7_ILi256EEEEEELi256ENS_10bfloat16_tEfNS_4arch4Sm80ELb1ELb0ELb0ELb0ELb1ELb0ELb1ELb1EEENS1_21CollectiveEpilogueFwdINS6_IJS8_SA_S9_EEENS6_IJNS7_ILi1EEESI_SI_EEESC_SE_Li256ELb0ELb1ELb1ELb0EEENS1_30DynamicPersistentTileSchedulerILi256ELi256ELb1ELb1ELb0EEEEEEEEEvNT_6ParamsE)
        /*011c*/ 	.word	0x00000000


	//----- nvinfo : EIATTR_REGCOUNT
	.align		4
.L_58:
        /*0120*/ 	.byte	0x04, 0x2f
        /*0122*/ 	.short	(.L_60 - .L_59)
	.align		4
.L_59:
        /*0124*/ 	.word	index@(_ZN7cutlass13device_kernelIN5flash19enable_sm80_to_sm89INS1_16FlashAttnFwdSm80INS1_25CollectiveMainloopFwdSm80ILi8ELi1ELb0EN4cute5tupleIJNS5_1CILi128EEENS7_ILi32EEENS7_ILi256EEEEEELi256ENS_10bfloat16_tEfNS_4arch4Sm80ELb0ELb1ELb0ELb1ELb1ELb1ELb1ELb1EEENS1_21CollectiveEpilogueFwdINS6_IJS8_SA_S9_EEENS6_IJNS7_ILi1EEESI_SI_EEESC_SE_Li256ELb1ELb1ELb1ELb0EEENS1_36VarlenDynamicPersistentTileSchedulerILi128ELi32ELi256ELi256ELb1ELb1ELb0ELb1ELb0ELb1EEEEEEEEEvNT_6ParamsE)
        /*0128*/ 	.word	0x00000004


	//----- nvinfo : EIATTR_FRAME_SIZE
	.align		4
.L_60:
        /*012c*/ 	.byte	0x04, 0x11
        /*012e*/ 	.short	(.L_62 - .L_61)
	.align		4
.L_61:
        /*0130*/ 	.word	index@(_ZN7cutlass13device_kernelIN5flash19enable_sm80_to_sm89INS1_16FlashAttnFwdSm80INS1_25CollectiveMainloopFwdSm80ILi8ELi1ELb0EN4cute5tupleIJNS5_1CILi128EEENS7_ILi32EEENS7_ILi256EEEEEELi256ENS_10bfloat16_tEfNS_4arch4Sm80ELb0ELb1ELb0ELb1ELb1ELb1ELb1ELb1EEENS1_21CollectiveEpilogueFwdINS6_IJS8_SA_S9_EEENS6_IJNS7_ILi1EEESI_SI_EEESC_SE_Li256ELb1ELb1ELb1ELb0EEENS1_36VarlenDynamicPersistentTileSchedulerILi128ELi32ELi256ELi256ELb1ELb1ELb0ELb1ELb0ELb1EEEEEEEEEvNT_6ParamsE)
        /*0134*/ 	.word	0x00000000


	//----- nvinfo : EIATTR_REGCOUNT
	.align		4
.L_62:
        /*0138*/ 	.byte	0x04, 0x2f
        /*013a*/ 	.short	(.L_64 - .L_63)
	.align		4
.L_63:
        /*013c*/ 	.word	index@(_ZN7cutlass13device_kernelIN5flash19enable_sm80_to_sm89INS1_16FlashAttnFwdSm80INS1_25CollectiveMainloopFwdSm80ILi8ELi1ELb1EN4cute5tupleIJNS5_1CILi128EEENS7_ILi48EEENS7_ILi256EEEEEELi256ENS_10bfloat16_tEfNS_4arch4Sm80ELb0ELb1ELb0ELb1ELb1ELb0ELb1ELb1EEENS1_21CollectiveEpilogueFwdINS6_IJS8_SA_S9_EEENS6_IJNS7_ILi1EEESI_SI_EEESC_SE_Li256ELb1ELb1ELb1ELb0EEENS1_36VarlenDynamicPersistentTileSchedulerILi128ELi48ELi256ELi256ELb1ELb1ELb0ELb1ELb0ELb1EEEEEEEEEvNT_6ParamsE)
        /*0140*/ 	.word	0x00000004


	//----- nvinfo : EIATTR_FRAME_SIZE
	.align		4
.L_64:
        /*0144*/ 	.byte	0x04, 0x11
        /*0146*/ 	.short	(.L_66 - .L_65)
	.align		4
.L_65:
        /*0148*/ 	.word	index@(_ZN7cutlass13device_kernelIN5flash19enable_sm80_to_sm89INS1_16FlashAttnFwdSm80INS1_25CollectiveMainloopFwdSm80ILi8ELi1ELb1EN4cute5tupleIJNS5_1CILi128EEENS7_ILi48EEENS7_ILi256EEEEEELi256ENS_10bfloat16_tEfNS_4arch4Sm80ELb0ELb1ELb0ELb1ELb1ELb0ELb1ELb1EEENS1_21CollectiveEpilogueFwdINS6_IJS8_SA_S9_EEENS6_IJNS7_ILi1EEESI_SI_EEESC_SE_Li256ELb1ELb1ELb1ELb0EEENS1_36VarlenDynamicPersistentTileSchedulerILi128ELi48ELi256ELi256ELb1ELb1ELb0ELb1ELb0ELb1EEEEEEEEEvNT_6ParamsE)
        /*014c*/ 	.word	0x00000000


	//----- nvinfo : EIATTR_REGCOUNT
	.align		4
.L_66:
        /*0150*/ 	.byte	0x04, 0x2f
        /*0152*/ 	.short	(.L_68 - .L_67)
	.align		4
.L_67:
        /*0154*/ 	.word	index@(_ZN7cutlass13device_kernelIN5flash19enable_sm80_to_sm89INS1_16FlashAttnFwdSm80INS1_25CollectiveMainloopFwdSm80ILi8ELi1ELb1EN4cute5tupleIJNS5_1CILi128EEENS7_ILi48EEENS7_ILi256EEEEEELi256ENS_10bfloat16_tEfNS_4arch4Sm80ELb0ELb1ELb0ELb0ELb1ELb0ELb1ELb1EEENS1_21CollectiveEpilogueFwdINS6_IJS8_SA_S9_EEENS6_IJNS7_ILi1EEESI_SI_EEESC_SE_Li256ELb0ELb1ELb1ELb0EEENS1_19SingleTileSchedulerILb0ELb1ELb1ELi128EEEEEEEEEvNT_6ParamsE)
        /*0158*/ 	.word	0x00000004


	//----- nvinfo : EIATTR_FRAME_SIZE
	.align		4
.L_68:
        /*015c*/ 	.byte	0x04, 0x11
        /*015e*/ 	.short	(.L_70 - .L_69)
	.align		4
.L_69:
        /*0160*/ 	.word	index@(_ZN7cutlass13device_kernelIN5flash19enable_sm80_to_sm89INS1_16FlashAttnFwdSm80INS1_25CollectiveMainloopFwdSm80ILi8ELi1ELb1EN4cute5tupleIJNS5_1CILi128EEENS7_ILi48EEENS7_ILi256EEEEEELi256ENS_10bfloat16_tEfNS_4arch4Sm80ELb0ELb1ELb0ELb0ELb1ELb0ELb1ELb1EEENS1_21CollectiveEpilogueFwdINS6_IJS8_SA_S9_EEENS6_IJNS7_ILi1EEESI_SI_EEESC_SE_Li256ELb0ELb1ELb1ELb0EEENS1_19SingleTileSchedulerILb0ELb1ELb1ELi128EEEEEEEEEvNT_6ParamsE)
        /*0164*/ 	.word	0x00000000


	//----- nvinfo : EIATTR_REGCOUNT
	.align		4
.L_70:
        /*0168*/ 	.byte	0x04, 0x2f
        /*016a*/ 	.short	(.L_72 - .L_71)
	.align		4
.L_71:
        /*016c*/ 	.word	index@(_ZN7cutlass13device_kernelIN5flash19enable_sm80_to_sm89INS1_16FlashAttnFwdSm80INS1_25CollectiveMainloopFwdSm80ILi8ELi1ELb0EN4cute5tupleIJNS5_1CILi128EEENS7_ILi32EEENS7_ILi256EEEEEELi256ENS_10bfloat16_tEfNS_4arch4Sm80ELb0ELb0ELb0ELb1ELb1ELb1ELb1ELb1EEENS1_21CollectiveEpilogueFwdINS6_IJS8_SA_S9_EEENS6_IJNS7_ILi1EEESI_SI_EEESC_SE_Li256ELb1ELb1ELb1ELb0EEENS1_36VarlenDynamicPersistentTileSchedulerILi128ELi32ELi256ELi256ELb1ELb1ELb0ELb0ELb1ELb1EEEEEEEEEvNT_6ParamsE)
        /*0170*/ 	.word	0x00000004


	//----- nvinfo : EIATTR_FRAME_SIZE
	.align		4
.L_72:
        /*0174*/ 	.byte	0x04, 0x11
        /*0176*/ 	.short	(.L_74 - .L_73)
	.align		4
.L_73:
        /*0178*/ 	.word	index@(_ZN7cutlass13device_kernelIN5flash19enable_sm80_to_sm89INS1_16FlashAttnFwdSm80INS1_25CollectiveMainloopFwdSm80ILi8ELi1ELb0EN4cute5tupleIJNS5_1CILi128EEENS7_ILi32EEENS7_ILi256EEEEEELi256ENS_10bfloat16_tEfNS_4arch4Sm80ELb0ELb0ELb0ELb1ELb1ELb1ELb1ELb1EEENS1_21CollectiveEpilogueFwdINS6_IJS8_SA_S9_EEENS6_IJNS7_ILi1EEESI_SI_EEESC_SE_Li256ELb1ELb1ELb1ELb0EEENS1_36VarlenDynamicPersistentTileSchedulerILi128ELi32ELi256ELi256ELb1ELb1ELb0ELb0ELb1ELb1EEEEEEEEEvNT_6ParamsE)
        /*017c*/ 	.word	0x00000000


	//----- nvinfo : EIATTR_REGCOUNT
	.align		4
.L_74:
        /*0180*/ 	.byte	0x04, 0x2f
        /*0182*/ 	.short	(.L_76 - .L_75)
	.align		4
.L_75:
        /*0184*/ 	.word	index@(_ZN7cutlass13device_kernelIN5flash19enable_sm80_to_sm89INS1_16FlashAttnFwdSm80INS1_25CollectiveMainloopFwdSm80ILi8ELi1ELb1EN4cute5tupleIJNS5_1CILi128EEENS7_ILi48EEENS7_ILi256EEEEEELi256ENS_10bfloat16_tEfNS_4arch4Sm80ELb0ELb0ELb0ELb1ELb1ELb0ELb1ELb1EEENS1_21CollectiveEpilogueFwdINS6_IJS8_SA_S9_EEENS6_IJNS7_ILi1EEESI_SI_EEESC_SE_Li256ELb1ELb1ELb1ELb0EEENS1_36VarlenDynamicPersistentTileSchedulerILi128ELi48ELi256ELi256ELb1ELb1ELb0ELb0ELb1ELb1EEEEEEEEEvNT_6ParamsE)
        /*0188*/ 	.word	0x00000004


	//----- nvinfo : EIATTR_FRAME_SIZE
	.align		4
.L_76:
        /*018c*/ 	.byte	0x04, 0x11
        /*018e*/ 	.short	(.L_78 - .L_77)
	.align		4
.L_77:
        /*0190*/ 	.word	index@(_ZN7cutlass13device_kernelIN5flash19enable_sm80_to_sm89INS1_16FlashAttnFwdSm80INS1_25CollectiveMainloopFwdSm80ILi8ELi1ELb1EN4cute5tupleIJNS5_1CILi128EEENS7_ILi48EEENS7_ILi256EEEEEELi256ENS_10bfloat16_tEfNS_4arch4Sm80ELb0ELb0ELb0ELb1ELb1ELb0ELb1ELb1EEENS1_21CollectiveEpilogueFwdINS6_IJS8_SA_S9_EEENS6_IJNS7_ILi1EEESI_SI_EEESC_SE_Li256ELb1ELb1ELb1ELb0EEENS1_36VarlenDynamicPersistentTileSchedulerILi128ELi48ELi256ELi256ELb1ELb1ELb0ELb0ELb1ELb1EEEEEEEEEvNT_6ParamsE)
        /*0194*/ 	.word	0x00000000


	//----- nvinfo : EIATTR_REGCOUNT
	.align		4
.L_78:
        /*0198*/ 	.byte	0x04, 0x2f
        /*019a*/ 	.short	(.L_80 - .L_79)
	.align		4
.L_79:
        /*019c*/ 	.word	index@(_ZN7cutlass13device_kernelIN5flash19enable_sm80_to_sm89INS1_16FlashAttnFwdSm80INS1_25CollectiveMainloopFwdSm80ILi8ELi1ELb1EN4cute5tupleIJNS5_1CILi128EEENS7_ILi64EEENS7_ILi256EEEEEELi256ENS_10bfloat16_tEfNS_4arch4Sm80ELb0ELb0ELb0ELb0ELb1ELb0ELb1ELb1EEENS1_21CollectiveEpilogueFwdINS6_IJS8_SA_S9_EEENS6_IJNS7_ILi1EEESI_SI_EEESC_SE_Li256ELb0ELb1ELb1ELb0EEENS1_19SingleTileSchedulerILb0ELb1ELb1ELi128EEEEEEEEEvNT_6ParamsE)
        /*01a0*/ 	.word	0x00000004


	//----- nvinfo : EIATTR_FRAME_SIZE
	.align		4
.L_80:
        /*01a4*/ 	.byte	0x04, 0x11
        /*01a6*/ 	.short	(.L_82 - .L_81)
	.align		4
.L_81:
        /*01a8*/ 	.word	index@(_ZN7cutlass13device_kernelIN5flash19enable_sm80_to_sm89INS1_16FlashAttnFwdSm80INS1_25CollectiveMainloopFwdSm80ILi8ELi1ELb1EN4cute5tupleIJNS5_1CILi128EEENS7_ILi64EEENS7_ILi256EEEEEELi256ENS_10bfloat16_tEfNS_4arch4Sm80ELb0ELb0ELb0ELb0ELb1ELb0ELb1ELb1EEENS1_21CollectiveEpilogueFwdINS6_IJS8_SA_S9_EEENS6_IJNS7_ILi1EEESI_SI_EEESC_SE_Li256ELb0ELb1ELb1ELb0EEENS1_19SingleTileSchedulerILb0ELb1ELb1ELi128EEEEEEEEEvNT_6ParamsE)
        /*01ac*/ 	.word	0x00000000


	//----- nvinfo : EIATTR_REGCOUNT
	.align		4
.L_82:
        /*01b0*/ 	.byte	0x04, 0x2f
        /*01b2*/ 	.short	(.L_84 - .L_83)
	.align		4
.L_83:
        /*01b4*/ 	.word	index@(_ZN7cutlass13device_kernelIN5flash19enable_sm80_to_sm89INS1_16FlashAttnFwdSm80INS1_25CollectiveMainloopFwdSm80ILi8ELi1ELb0EN4cute5tupleIJNS5_1CILi128EEENS7_ILi48EEENS7_ILi256EEEEEELi256ENS_10bfloat16_tEfNS_4arch4Sm80ELb1ELb0ELb1ELb1ELb1ELb1ELb1ELb1EEENS1_21CollectiveEpilogueFwdINS6_IJS8_SA_S9_EEENS6_IJNS7_ILi1EEESI_SI_EEESC_SE_Li256ELb1ELb1ELb1ELb0EEENS1_36VarlenDynamicPersistentTileSchedulerILi128ELi48ELi256ELi256ELb1ELb1ELb0ELb1ELb1ELb1EEEEEEEEEvNT_6ParamsE)
        /*01b8*/ 	.word	0x00000004


	//----- nvinfo : EIATTR_FRAME_SIZE
	.align		4
.L_84:
        /*01bc*/ 	.byte	0x04, 0x11
        /*01be*/ 	.short	(.L_86 - .L_85)
	.align		4
.L_85:
        /*01c0*/ 	.word	index@(_ZN7cutlass13device_kernelIN5flash19enable_sm80_to_sm89INS1_16FlashAttnFwdSm80INS1_25CollectiveMainloopFwdSm80ILi8ELi1ELb0EN4cute5tupleIJNS5_1CILi128EEENS7_ILi48EEENS7_ILi256EEEEEELi256ENS_10bfloat16_tEfNS_4arch4Sm80ELb1ELb0ELb1ELb1ELb1ELb1ELb1ELb1EEENS1_21CollectiveEpilogueFwdINS6_IJS8_SA_S9_EEENS6_IJNS7_ILi1EEESI_SI_EEESC_SE_Li256ELb1ELb1ELb1ELb0EEENS1_36VarlenDynamicPersistentTileSchedulerILi128ELi48ELi256ELi256ELb1ELb1ELb0ELb1ELb1ELb1EEEEEEEEEvNT_6ParamsE)
        /*01c4*/ 	.word	0x00000000


	//----- nvinfo : EIATTR_REGCOUNT
	.align		4
.L_86:
        /*01c8*/ 	.byte	0x04, 0x2f
        /*01ca*/ 	.short	(.L_88 - .L_87)
	.align		4
.L_87:
        /*01cc*/ 	.word	index@(_ZN7cutlass13device_kernelIN5flash19enable_sm80_to_sm89INS1_16FlashAttnFwdSm80INS1_25CollectiveMainloopFwdSm80ILi8ELi1ELb0EN4cute5tupleIJNS5_1CILi128EEENS7_ILi64EEENS7_ILi256EEEEEELi256ENS_10bfloat16_tEfNS_4arch4Sm80ELb1ELb0ELb1ELb1ELb1ELb0ELb1ELb1EEENS1_21CollectiveEpilogueFwdINS6_IJS8_SA_S9_EEENS6_IJNS7_ILi1EEESI_SI_EEESC_SE_Li256ELb1ELb1ELb1ELb0EEENS1_36VarlenDynamicPersistentTileSchedulerILi128ELi64ELi256ELi256ELb1ELb1ELb0ELb1ELb1ELb1EEEEEEEEEvNT_6ParamsE)
        /*01d0*/ 	.word	0x00000004


	//----- nvinfo : EIATTR_FRAME_SIZE
	.align		4
.L_88:
        /*01d4*/ 	.byte	0x04, 0x11
        /*01d6*/ 	.short	(.L_90 - .L_89)
	.align		4
.L_89:
        /*01d8*/ 	.word	index@(_ZN7cutlass13device_kernelIN5flash19enable_sm80_to_sm89INS1_16FlashAttnFwdSm80INS1_25CollectiveMainloopFwdSm80ILi8ELi1ELb0EN4cute5tupleIJNS5_1CILi128EEENS7_ILi64EEENS7_ILi256EEEEEELi256ENS_10bfloat16_tEfNS_4arch4Sm80ELb1ELb0ELb1ELb1ELb1ELb0ELb1ELb1EEENS1_21CollectiveEpilogueFwdINS6_IJS8_SA_S9_EEENS6_IJNS7_ILi1EEESI_SI_EEESC_SE_Li256ELb1ELb1ELb1ELb0EEENS1_36VarlenDynamicPersistentTileSchedulerILi128ELi64ELi256ELi256ELb1ELb1ELb0ELb1ELb1ELb1EEEEEEEEEvNT_6ParamsE)
        /*01dc*/ 	.word	0x00000000


	//----- nvinfo : EIATTR_REGCOUNT
	.align		4
.L_90:
        /*01e0*/ 	.byte	0x04, 0x2f
        /*01e2*/ 	.short	(.L_92 - .L_91)
	.align		4
.L_91:
        /*01e4*/ 	.word	index@(_ZN7cutlass13device_kernelIN5flash19enable_sm80_to_sm89INS1_16FlashAttnFwdSm80INS1_25CollectiveMainloopFwdSm80ILi8ELi1ELb0EN4cute5tupleIJNS5_1CILi128EEENS7_ILi96EEENS7_ILi256EEEEEELi256ENS_10bfloat16_tEfNS_4arch4Sm80ELb1ELb0ELb1ELb0ELb1ELb0ELb1ELb1EEENS1_21CollectiveEpilogueFwdINS6_IJS8_SA_S9_EEENS6_IJNS7_ILi1EEESI_SI_EEESC_SE_Li256ELb0ELb1ELb1ELb0EEENS1_30DynamicPersistentTileSchedulerILi256ELi256ELb1ELb1ELb0EEEEEEEEEvNT_6ParamsE)
        /*01e8*/ 	.word	0x00000004


	//----- nvinfo : EIATTR_FRAME_SIZE
	.align		4
.L_92:
        /*01ec*/ 	.byte	0x04, 0x11
        /*01ee*/ 	.short	(.L_94 - .L_93)
	.align		4
.L_93:
        /*01f0*/ 	.word	index@(_ZN7cutlass13device_kernelIN5flash19enable_sm80_to_sm89INS1_16FlashAttnFwdSm80INS1_25CollectiveMainloopFwdSm80ILi8ELi1ELb0EN4cute5tupleIJNS5_1CILi128EEENS7_ILi96EEENS7_ILi256EEEEEELi256ENS_10bfloat16_tEfNS_4arch4Sm80ELb1ELb0ELb1ELb0ELb1ELb0ELb1ELb1EEENS1_21CollectiveEpilogueFwdINS6_IJS8_SA_S9_EEENS6_IJNS7_ILi1EEESI_SI_EEESC_SE_Li256ELb0ELb1ELb1ELb0EEENS1_30DynamicPersistentTileSchedulerILi256ELi256ELb1ELb1ELb0EEEEEEEEEvNT_6ParamsE)
        /*01f4*/ 	.word	0x00000000


	//----- nvinfo : EIATTR_REGCOUNT
	.align		4
.L_94:
        /*01f8*/ 	.byte	0x04, 0x2f
        /*01fa*/ 	.short	(.L_96 - .L_95)
	.align		4
.L_95:
        /*01fc*/ 	.word	index@(_ZN7cutlass13device_kernelIN5flash19enable_sm80_to_sm89INS1_16FlashAttnFwdSm80INS1_25CollectiveMainloopFwdSm80ILi8ELi1ELb0EN4cute5tupleIJNS5_1CILi128EEENS7_ILi48EEENS7_ILi256EEEEEELi256ENS_10bfloat16_tEfNS_4arch4Sm80ELb0ELb1ELb1ELb1ELb1ELb1ELb1ELb1EEENS1_21CollectiveEpilogueFwdINS6_IJS8_SA_S9_EEENS6_IJNS7_ILi1EEESI_SI_EEESC_SE_Li256ELb1ELb1ELb1ELb0EEENS1_36VarlenDynamicPersistentTileSchedulerILi128ELi48ELi256ELi256ELb1ELb1ELb0ELb1ELb0ELb1EEEEEEEEEvNT_6ParamsE)
        /*0200*/ 	.word	0x00000004


	//----- nvinfo : EIATTR_FRAME_SIZE
	.align		4
.L_96:
        /*0204*/ 	.byte	0x04, 0x11
        /*0206*/ 	.short	(.L_98 - .L_97)
	.align		4
.L_97:
        /*0208*/ 	.word	index@(_ZN7cutlass13device_kernelIN5flash19enable_sm80_to_sm89INS1_16FlashAttnFwdSm80INS1_25CollectiveMainloopFwdSm80ILi8ELi1ELb0EN4cute5tupleIJNS5_1CILi128EEENS7_ILi48EEENS7_ILi256EEEEEELi256ENS_10bfloat16_tEfNS_4arch4Sm80ELb0ELb1ELb1ELb1ELb1ELb1ELb1ELb1EEENS1_21CollectiveEpilogueFwdINS6_IJS8_SA_S9_EEENS6_IJNS7_ILi1EEESI_SI_EEESC_SE_Li256ELb1ELb1ELb1ELb0EEENS1_36VarlenDynamicPersistentTileSchedulerILi128ELi48ELi256ELi256ELb1ELb1ELb0ELb1ELb0ELb1EEEEEEEEEvNT_6ParamsE)
        /*020c*/ 	.word	0x00000000


	//----- nvinfo : EIATTR_REGCOUNT
	.align		4
.L_98:
        /*0210*/ 	.byte	0x04, 0x2f
        /*0212*/ 	.short	(.L_100 - .L_99)
	.align		4
.L_99:
        /*0214*/ 	.word	index@(_ZN7cutlass13device_kernelIN5flash19enable_sm80_to_sm89INS1_16FlashAttnFwdSm80INS1_25CollectiveMainloopFwdSm80ILi8ELi1ELb0EN4cute5tupleIJNS5_1CILi128EEENS7_ILi64EEENS7_ILi256EEEEEELi256ENS_10bfloat16_tEfNS_4arch4Sm80ELb0ELb1ELb1ELb1ELb1ELb0ELb1ELb1EEENS1_21CollectiveEpilogueFwdINS6_IJS8_SA_S9_EEENS6_IJNS7_ILi1EEESI_SI_EEESC_SE_Li256ELb1ELb1ELb1ELb0EEENS1_36VarlenDynamicPersistentTileSchedulerILi128ELi64ELi256ELi256ELb1ELb1ELb0ELb1ELb0ELb1EEEEEEEEEvNT_6ParamsE)
        /*0218*/ 	.word	0x00000004


	//----- nvinfo : EIATTR_FRAME_SIZE
	.align		4
.L_100:
        /*021c*/ 	.byte	0x04, 0x11
        /*021e*/ 	.short	(.L_102 - .L_101)
	.align		4
.L_101:
        /*0220*/ 	.word	index@(_ZN7cutlass13device_kernelIN5flash19enable_sm80_to_sm89INS1_16FlashAttnFwdSm80INS1_25CollectiveMainloopFwdSm80ILi8ELi1ELb0EN4cute5tupleIJNS5_1CILi128EEENS7_ILi64EEENS7_ILi256EEEEEELi256ENS_10bfloat16_tEfNS_4arch4Sm80ELb0ELb1ELb1ELb1ELb1ELb0ELb1ELb1EEENS1_21CollectiveEpilogueFwdINS6_IJS8_SA_S9_EEENS6_IJNS7_ILi1EEESI_SI_EEESC_SE_Li256ELb1ELb1ELb1ELb0EEENS1_36VarlenDynamicPersistentTileSchedulerILi128ELi64ELi256ELi256ELb1ELb1ELb0ELb1ELb0ELb1EEEEEEEEEvNT_6ParamsE)
        /*0224*/ 	.word	0x00000000


	//----- nvinfo : EIATTR_REGCOUNT
	.align		4
.L_102:
        /*0228*/ 	.byte	0x04, 0x2f
        /*022a*/ 	.short	(.L_104 - .L_103)
	.align		4
.L_103:
        /*022c*/ 	.word	index@(_ZN7cutlass13device_kernelIN5flash19enable_sm80_to_sm89INS1_16FlashAttnFwdSm80INS1_25CollectiveMainloopFwdSm80ILi8ELi1ELb0EN4cute5tupleIJNS5_1CILi128EEENS7_ILi64EEENS7_ILi256EEEEEELi256ENS_10bfloat16_tEfNS_4arch4Sm80ELb0ELb1ELb1ELb0ELb1ELb0ELb1ELb1EEENS1_21CollectiveEpilogueFwdINS6_IJS8_SA_S9_EEENS6_IJNS7_ILi1EEESI_SI_EEESC_SE_Li256ELb0ELb1ELb1ELb0EEENS1_19SingleTileSchedulerILb0ELb1ELb1ELi128EEEEEEEEEvNT_6ParamsE)
        /*0230*/ 	.word	0x00000004


	//----- nvinfo : EIATTR_FRAME_SIZE
	.align		4
.L_104:
        /*0234*/ 	.byte	0x04, 0x11
        /*0236*/ 	.short	(.L_106 - .L_105)
	.align		4
.L_105:
        /*0238*/ 	.word	index@(_ZN7cutlass13device_kernelIN5flash19enable_sm80_to_sm89INS1_16FlashAttnFwdSm80INS1_25CollectiveMainloopFwdSm80ILi8ELi1ELb0EN4cute5tupleIJNS5_1CILi128EEENS7_ILi64EEENS7_ILi256EEEEEELi256ENS_10bfloat16_tEfNS_4arch4Sm80ELb0ELb1ELb1ELb0ELb1ELb0ELb1ELb1EEENS1_21CollectiveEpilogueFwdINS6_IJS8_SA_S9_EEENS6_IJNS7_ILi1EEESI_SI_EEESC_SE_Li256ELb0ELb1ELb1ELb0EEENS1_19SingleTileSchedulerILb0ELb1ELb1ELi128EEEEEEEEEvNT_6ParamsE)
        /*023c*/ 	.word	0x00000000


	//----- nvinfo : EIATTR_REGCOUNT
	.align		4
.L_106:
        /*0240*/ 	.byte	0x04, 0x2f
        /*0242*/ 	.short	(.L_108 - .L_107)
	.align		4
.L_107:
        /*0244*/ 	.word	index@(_ZN7cutlass13device_kernelIN5flash19enable_sm80_to_sm89INS1_16FlashAttnFwdSm80INS1_25CollectiveMainloopFwdSm80ILi8ELi1ELb0EN4cute5tupleIJNS5_1CILi128EEENS7_ILi48EEENS7_ILi256EEEEEELi256ENS_10bfloat16_tEfNS_4arch4Sm80ELb0ELb0ELb1ELb1ELb1ELb1ELb1ELb1EEENS1_21CollectiveEpilogueFwdINS6_IJS8_SA_S9_EEENS6_IJNS7_ILi1EEESI_SI_EEESC_SE_Li256ELb1ELb1ELb1ELb0EEENS1_36VarlenDynamicPersistentTileSchedulerILi128ELi48ELi256ELi256ELb1ELb1ELb0ELb0ELb1ELb1EEEEEEEEEvNT_6ParamsE)
        /*0248*/ 	.word	0x00000004


	//----- nvinfo : EIATTR_FRAME_SIZE
	.align		4
.L_108:
        /*024c*/ 	.byte	0x04, 0x11
        /*024e*/ 	.short	(.L_110 - .L_109)
	.align		4
.L_109:
        /*0250*/ 	.word	index@(_ZN7cutlass13device_kernelIN5flash19enable_sm80_to_sm89INS1_16FlashAttnFwdSm80INS1_25CollectiveMainloopFwdSm80ILi8ELi1ELb0EN4cute5tupleIJNS5_1CILi128EEENS7_ILi48EEENS7_ILi256EEEEEELi256ENS_10bfloat16_tEfNS_4arch4Sm80ELb0ELb0ELb1ELb1ELb1ELb1ELb1ELb1EEENS1_21CollectiveEpilogueFwdINS6_IJS8_SA_S9_EEENS6_IJNS7_ILi1EEESI_SI_EEESC_SE_Li256ELb1ELb1ELb1ELb0EEENS1_36VarlenDynamicPersistentTileSchedulerILi128ELi48ELi256ELi256ELb1ELb1ELb0ELb0ELb1ELb1EEEEEEEEEvNT_6ParamsE)
        /*0254*/ 	.word	0x00000000


	//----- nvinfo : EIATTR_REGCOUNT
	.align		4
.L_110:
        /*0258*/ 	.byte	0x04, 0x2f
        /*025a*/ 	.short	(.L_112 - .L_111)
	.align		4
.L_111:
        /*025c*/ 	.word	index@(_ZN7cutlass13device_kernelIN5flash19enable_sm80_to_sm89INS1_16FlashAttnFwdSm80INS1_25CollectiveMainloopFwdSm80ILi8ELi1ELb0EN4cute5tupleIJNS5_1CILi128EEENS7_ILi64EEENS7_ILi256EEEEEELi256ENS_10bfloat16_tEfNS_4arch4Sm80ELb0ELb0ELb1ELb1ELb1ELb0ELb1ELb1EEENS1_21CollectiveEpilogueFwdINS6_IJS8_SA_S9_EEENS6_IJNS7_ILi1EEESI_SI_EEESC_SE_Li256ELb1ELb1ELb1ELb0EEENS1_36VarlenDynamicPersistentTileSchedulerILi128ELi64ELi256ELi256ELb1ELb1ELb0ELb0ELb1ELb1EEEEEEEEEvNT_6ParamsE)
        /*0260*/ 	.word	0x00000004


	//----- nvinfo : EIATTR_FRAME_SIZE
	.align		4
.L_112:
        /*0264*/ 	.byte	0x04, 0x11
        /*0266*/ 	.short	(.L_114 - .L_113)
	.align		4
.L_113:
        /*0268*/ 	.word	index@(_ZN7cutlass13device_kernelIN5flash19enable_sm80_to_sm89INS1_16FlashAttnFwdSm80INS1_25CollectiveMainloopFwdSm80ILi8ELi1ELb0EN4cute5tupleIJNS5_1CILi128EEENS7_ILi64EEENS7_ILi256EEEEEELi256ENS_10bfloat16_tEfNS_4arch4Sm80ELb0ELb0ELb1ELb1ELb1ELb0ELb1ELb1EEENS1_21CollectiveEpilogueFwdINS6_IJS8_SA_S9_EEENS6_IJNS7_ILi1EEESI_SI_EEESC_SE_Li256ELb1ELb1ELb1ELb0EEENS1_36VarlenDynamicPersistentTileSchedulerILi128ELi64ELi256ELi256ELb1ELb1ELb0ELb0ELb1ELb1EEEEEEEEEvNT_6ParamsE)
        /*026c*/ 	.word	0x00000000


	//----- nvinfo : EIATTR_REGCOUNT
	.align		4
.L_114:
        /*0270*/ 	.byte	0x04, 0x2f
        /*0272*/ 	.short	(.L_116 - .L_115)
	.align		4
.L_115:
        /*0274*/ 	.word	index@(_ZN7cutlass13device_kernelIN5flash19enable_sm80_to_sm89INS1_16FlashAttnFwdSm80INS1_25CollectiveMainloopFwdSm80ILi8ELi1ELb0EN4cute5tupleIJNS5_1CILi128EEENS7_ILi96EEENS7_ILi256EEEEEELi256ENS_10bfloat16_tEfNS_4arch4Sm80ELb0ELb0ELb1ELb0ELb1ELb0ELb1ELb1EEENS1_21CollectiveEpilogueFwdINS6_IJS8_SA_S9_EEENS6_IJNS7_ILi1EEESI_SI_EEESC_SE_Li256ELb0ELb1ELb1ELb0EEENS1_19SingleTileSchedulerILb0ELb1ELb1ELi128EEEEEEEEEvNT_6ParamsE)
        /*0278*/ 	.word	0x00000004


	//----- nvinfo : EIATTR_FRAME_SIZE
	.align		4
.L_116:
        /*027c*/ 	.byte	0x04, 0x11
        /*027e*/ 	.short	(.L_118 - .L_117)
	.align		4
.L_117:
        /*0280*/ 	.word	index@(_ZN7cutlass13device_kernelIN5flash19enable_sm80_to_sm89INS1_16FlashAttnFwdSm80INS1_25CollectiveMainloopFwdSm80ILi8ELi1ELb0EN4cute5tupleIJNS5_1CILi128EEENS7_ILi96EEENS7_ILi256EEEEEELi256ENS_10bfloat16_tEfNS_4arch4Sm80ELb0ELb0ELb1ELb0ELb1ELb0ELb1ELb1EEENS1_21CollectiveEpilogueFwdINS6_IJS8_SA_S9_EEENS6_IJNS7_ILi1EEESI_SI_EEESC_SE_Li256ELb0ELb1ELb1ELb0EEENS1_19SingleTileSchedulerILb0ELb1ELb1ELi128EEEEEEEEEvNT_6ParamsE)
        /*0284*/ 	.word	0x00000000


	//----- nvinfo : EIATTR_REGCOUNT
	.align		4
.L_118:
        /*0288*/ 	.byte	0x04, 0x2f
        /*028a*/ 	.short	(.L_120 - .L_119)
	.align		4
.L_119:
        /*028c*/ 	.word	index@(_ZN7cutlass13device_kernelIN5flash19enable_sm80_to_sm89INS1_16FlashAttnFwdSm80INS1_25CollectiveMainloopFwdSm80ILi8ELi1ELb0EN4cute5tupleIJNS5_1CILi128EEENS7_ILi32EEENS7_ILi256EEEEEELi256ENS_10bfloat16_tEfNS_4arch4Sm80ELb1ELb0ELb1ELb1ELb1ELb1ELb1ELb1EEENS1_21CollectiveEpilogueFwdINS6_IJS8_SA_S9_EEENS6_IJNS7_ILi1EEESI_SI_EEESC_SE_Li256ELb1ELb1ELb1ELb0EEENS1_36VarlenDynamicPersistentTileSchedulerILi128ELi32ELi256ELi256ELb1ELb1ELb0ELb1ELb1ELb1EEEEEEEEEvNT_6ParamsE)
        /*0290*/ 	.word	0x00000004


	//----- nvinfo : EIATTR_FRAME_SIZE
	.align		4
.L_120:
        /*0294*/ 	.byte	0x04, 0x11
        /*0296*/ 	.short	(.L_122 - .L_121)
	.align		4
.L_121:
        /*0298*/ 	.word	index@(_ZN7cutlass13device_kernelIN5flash19enable_sm80_to_sm89INS1_16FlashAttnFwdSm80INS1_25CollectiveMainloopFwdSm80ILi8ELi1ELb0EN4cute5tupleIJNS5_1CILi128EEENS7_ILi32EEENS7_ILi256EEEEEELi256ENS_10bfloat16_tEfNS_4arch4Sm80ELb1ELb0ELb1ELb1ELb1ELb1ELb1ELb1EEENS1_21CollectiveEpilogueFwdINS6_IJS8_SA_S9_EEENS6_IJNS7_ILi1EEESI_SI_EEESC_SE_Li256ELb1ELb1ELb1ELb0EEENS1_36VarlenDynamicPersistentTileSchedulerILi128ELi32ELi256ELi256ELb1ELb1ELb0ELb1ELb1ELb1EEEEEEEEEvNT_6ParamsE)
        /*029c*/ 	.word	0x00000000


	//----- nvinfo : EIATTR_REGCOUNT
	.align		4
.L_122:
        /*02a0*/ 	.byte	0x04, 0x2f
        /*02a2*/ 	.short	(.L_124 - .L_123)
	.align		4
.L_123:
        /*02a4*/ 	.word	index@(_ZN7cutlass13device_kernelIN5flash19enable_sm80_to_sm89INS1_16FlashAttnFwdSm80INS1_25CollectiveMainloopFwdSm80ILi8ELi1ELb1EN4cute5tupleIJNS5_1CILi128EEENS7_ILi48EEENS7_ILi256EEEEEELi256ENS_10bfloat16_tEfNS_4arch4Sm80ELb1ELb0ELb1ELb1ELb1ELb0ELb1ELb1EEENS1_21CollectiveEpilogueFwdINS6_IJS8_SA_S9_EEENS6_IJNS7_ILi1EEESI_SI_EEESC_SE_Li256ELb1ELb1ELb1ELb0EEENS1_36VarlenDynamicPersistentTileSchedulerILi128ELi48ELi256ELi256ELb1ELb1ELb0ELb1ELb1ELb1EEEEEEEEEvNT_6ParamsE)
        /*02a8*/ 	.word	0x00000004


	//----- nvinfo : EIATTR_FRAME_SIZE
	.align		4
.L_124:
        /*02ac*/ 	.byte	0x04, 0x11
        /*02ae*/ 	.short	(.L_126 - .L_125)
	.align		4
.L_125:
        /*02b0*/ 	.word	index@(_ZN7cutlass13device_kernelIN5flash19enable_sm80_to_sm89INS1_16FlashAttnFwdSm80INS1_25CollectiveMainloopFwdSm80ILi8ELi1ELb1EN4cute5tupleIJNS5_1CILi128EEENS7_ILi48EEENS7_ILi256EEEEEELi256ENS_10bfloat16_tEfNS_4arch4Sm80ELb1ELb0ELb1ELb1ELb1ELb0ELb1ELb1EEENS1_21CollectiveEpilogueFwdINS6_IJS8_SA_S9_EEENS6_IJNS7_ILi1EEESI_SI_EEESC_SE_Li256ELb1ELb1ELb1ELb0EEENS1_36VarlenDynamicPersistentTileSchedulerILi128ELi48ELi256ELi256ELb1ELb1ELb0ELb1ELb1ELb1EEEEEEEEEvNT_6ParamsE)
        /*02b4*/ 	.word	0x00000000


	//----- nvinfo : EIATTR_REGCOUNT
	.align		4
.L_126:
        /*02b8*/ 	.byte	0x04, 0x2f
        /*02ba*/ 	.short	(.L_128 - .L_127)
	.align		4
.L_127:
        /*02bc*/ 	.word	index@(_ZN7cutlass13device_kernelIN5flash19enable_sm80_to_sm89INS1_16FlashAttnFwdSm80INS1_25CollectiveMainloopFwdSm80ILi8ELi1ELb1EN4cute5tupleIJNS5_1CILi128EEENS7_ILi64EEENS7_ILi256EEEEEELi256ENS_10bfloat16_tEfNS_4arch4Sm80ELb1ELb0ELb1ELb0ELb1ELb0ELb1ELb1EEENS1_21CollectiveEpilogueFwdINS6_IJS8_SA_S9_EEENS6_IJNS7_ILi1EEESI_SI_EEESC_SE_Li256ELb0ELb1ELb1ELb0EEENS1_30DynamicPersistentTileSchedulerILi256ELi256ELb1ELb1ELb0EEEEEEEEEvNT_6ParamsE)
        /*02c0*/ 	.word	0x00000004


	//----- nvinfo : EIATTR_FRAME_SIZE
	.align		4
.L_128:
        /*02c4*/ 	.byte	0x04, 0x11
        /*02c6*/ 	.short	(.L_130 - .L_129)
	.align		4
.L_129:
        /*02c8*/ 	.word	index@(_ZN7cutlass13device_kernelIN5flash19enable_sm80_to_sm89INS1_16FlashAttnFwdSm80INS1_25CollectiveMainloopFwdSm80ILi8ELi1ELb1EN4cute5tupleIJNS5_1CILi128EEENS7_ILi64EEENS7_ILi256EEEEEELi256ENS_10bfloat16_tEfNS_4arch4Sm80ELb1ELb0ELb1ELb0ELb1ELb0ELb1ELb1EEENS1_21CollectiveEpilogueFwdINS6_IJS8_SA_S9_EEENS6_IJNS7_ILi1EEESI_SI_EEESC_SE_Li256ELb0ELb1ELb1ELb0EEENS1_30DynamicPersistentTileSchedulerILi256ELi256ELb1ELb1ELb0EEEEEEEEEvNT_6ParamsE)
        /*02cc*/ 	.word	0x00000000


	//----- nvinfo : EIATTR_REGCOUNT
	.align		4
.L_130:
        /*02d0*/ 	.byte	0x04, 0x2f
        /*02d2*/ 	.short	(.L_132 - .L_131)
	.align		4
.L_131:
        /*02d4*/ 	.word	index@(_ZN7cutlass13device_kernelIN5flash19enable_sm80_to_sm89INS1_16FlashAttnFwdSm80INS1_25CollectiveMainloopFwdSm80ILi8ELi1ELb0EN4cute5tupleIJNS5_1CILi128EEENS7_ILi32EEENS7_ILi256EEEEEELi256ENS_10bfloat16_tEfNS_4arch4Sm80ELb0ELb1ELb1ELb1ELb1ELb1ELb1ELb1EEENS1_21CollectiveEpilogueFwdINS6_IJS8_SA_S9_EEENS6_IJNS7_ILi1EEESI_SI_EEESC_SE_Li256ELb1ELb1ELb1ELb0EEENS1_36VarlenDynamicPersistentTileSchedulerILi128ELi32ELi256ELi256ELb1ELb1ELb0ELb1ELb0ELb1EEEEEEEEEvNT_6ParamsE)
        /*02d8*/ 	.word	0x00000004


	//----- nvinfo : EIATTR_FRAME_SIZE
	.align		4
.L_132:
        /*02dc*/ 	.byte	0x04, 0x11
        /*02de*/ 	.short	(.L_134 - .L_133)
	.align		4
.L_133:
        /*02e0*/ 	.word	index@(_ZN7cutlass13device_kernelIN5flash19enable_sm80_to_sm89INS1_16FlashAttnFwdSm80INS1_25CollectiveMainloopFwdSm80ILi8ELi1ELb0EN4cute5tupleIJNS5_1CILi128EEENS7_ILi32EEENS7_ILi256EEEEEELi256ENS_10bfloat16_tEfNS_4arch4Sm80ELb0ELb1ELb1ELb1ELb1ELb1ELb1ELb1EEENS1_21CollectiveEpilogueFwdINS6_IJS8_SA_S9_EEENS6_IJNS7_ILi1EEESI_SI_EEESC_SE_Li256ELb1ELb1ELb1ELb0EEENS1_36VarlenDynamicPersistentTileSchedulerILi128ELi32ELi256ELi256ELb1ELb1ELb0ELb1ELb0ELb1EEEEEEEEEvNT_6ParamsE)
        /*02e4*/ 	.word	0x00000000


	//----- nvinfo : EIATTR_REGCOUNT
	.align		4
.L_134:
        /*02e8*/ 	.byte	0x04, 0x2f
        /*02ea*/ 	.short	(.L_136 - .L_135)
	.align		4
.L_135:
        /*02ec*/ 	.word	index@(_ZN7cutlass13device_kernelIN5flash19enable_sm80_to_sm89INS1_16FlashAttnFwdSm80INS1_25CollectiveMainloopFwdSm80ILi8ELi1ELb1EN4cute5tupleIJNS5_1CILi128EEENS7_ILi48EEENS7_ILi256EEEEEELi256ENS_10bfloat16_tEfNS_4arch4Sm80ELb0ELb1ELb1ELb1ELb1ELb0ELb1ELb1EEENS1_21CollectiveEpilogueFwdINS6_IJS8_SA_S9_EEENS6_IJNS7_ILi1EEESI_SI_EEESC_SE_Li256ELb1ELb1ELb1ELb0EEENS1_36VarlenDynamicPersistentTileSchedulerILi128ELi48ELi256ELi256ELb1ELb1ELb0ELb1ELb0ELb1EEEEEEEEEvNT_6ParamsE)
        /*02f0*/ 	.word	0x00000004


	//----- nvinfo : EIATTR_FRAME_SIZE
	.align		4
.L_136:
        /*02f4*/ 	.byte	0x04, 0x11
        /*02f6*/ 	.short	(.L_138 - .L_137)
	.align		4
.L_137:
        /*02f8*/ 	.word	index@(_ZN7cutlass13device_kernelIN5flash19enable_sm80_to_sm89INS1_16FlashAttnFwdSm80INS1_25CollectiveMainloopFwdSm80ILi8ELi1ELb1EN4cute5tupleIJNS5_1CILi128EEENS7_ILi48EEENS7_ILi256EEEEEELi256ENS_10bfloat16_tEfNS_4arch4Sm80ELb0ELb1ELb1ELb1ELb1ELb0ELb1ELb1EEENS1_21CollectiveEpilogueFwdINS6_IJS8_SA_S9_EEENS6_IJNS7_ILi1EEESI_SI_EEESC_SE_Li256ELb1ELb1ELb1ELb0EEENS1_36VarlenDynamicPersistentTileSchedulerILi128ELi48ELi256ELi256ELb1ELb1ELb0ELb1ELb0ELb1EEEEEEEEEvNT_6ParamsE)
        /*02fc*/ 	.word	0x00000000


	//----- nvinfo : EIATTR_REGCOUNT
	.align		4
.L_138:
        /*0300*/ 	.byte	0x04, 0x2f
        /*0302*/ 	.short	(.L_140 - .L_139)
	.align		4
.L_139:
        /*0304*/ 	.word	index@(_ZN7cutlass13device_kernelIN5flash19enable_sm80_to_sm89INS1_16FlashAttnFwdSm80INS1_25CollectiveMainloopFwdSm80ILi8ELi1ELb1EN4cute5tupleIJNS5_1CILi128EEENS7_ILi48EEENS7_ILi256EEEEEELi256ENS_10bfloat16_tEfNS_4arch4Sm80ELb0ELb1ELb1ELb0ELb1ELb0ELb1ELb1EEENS1_21CollectiveEpilogueFwdINS6_IJS8_SA_S9_EEENS6_IJNS7_ILi1EEESI_SI_EEESC_SE_Li256ELb0ELb1ELb1ELb0EEENS1_19SingleTileSchedulerILb0ELb1ELb1ELi128EEEEEEEEEvNT_6ParamsE)
        /*0308*/ 	.word	0x00000004


	//----- nvinfo : EIATTR_FRAME_SIZE
	.align		4
.L_140:
        /*030c*/ 	.byte	0x04, 0x11
        /*030e*/ 	.short	(.L_142 - .L_141)
	.align		4
.L_141:
        /*0310*/ 	.word	index@(_ZN7cutlass13device_kernelIN5flash19enable_sm80_to_sm89INS1_16FlashAttnFwdSm80INS1_25CollectiveMainloopFwdSm80ILi8ELi1ELb1EN4cute5tupleIJNS5_1CILi128EEENS7_ILi48EEENS7_ILi256EEEEEELi256ENS_10bfloat16_tEfNS_4arch4Sm80ELb0ELb1ELb1ELb0ELb1ELb0ELb1ELb1EEENS1_21CollectiveEpilogueFwdINS6_IJS8_SA_S9_EEENS6_IJNS7_ILi1EEESI_SI_EEESC_SE_Li256ELb0ELb1ELb1ELb0EEENS1_19SingleTileSchedulerILb0ELb1ELb1ELi128EEEEEEEEEvNT_6ParamsE)
        /*0314*/ 	.word	0x00000000


	//----- nvinfo : EIATTR_REGCOUNT
	.align		4
.L_142:
        /*0318*/ 	.byte	0x04, 0x2f
        /*031a*/ 	.short	(.L_144 - .L_143)
	.align		4
.L_143:
        /*031c*/ 	.word	index@(_ZN7cutlass13device_kernelIN5flash19enable_sm80_to_sm89INS1_16FlashAttnFwdSm80INS1_25CollectiveMainloopFwdSm80ILi8ELi1ELb0EN4cute5tupleIJNS5_1CILi128EEENS7_ILi32EEENS7_ILi256EEEEEELi256ENS_10bfloat16_tEfNS_4arch4Sm80ELb0ELb0ELb1ELb1ELb1ELb1ELb1ELb1EEENS1_21CollectiveEpilogueFwdINS6_IJS8_SA_S9_EEENS6_IJNS7_ILi1EEESI_SI_EEESC_SE_Li256ELb1ELb1ELb1ELb0EEENS1_36VarlenDynamicPersistentTileSchedulerILi128ELi32ELi256ELi256ELb1ELb1ELb0ELb0ELb1ELb1EEEEEEEEEvNT_6ParamsE)
        /*0320*/ 	.word	0x00000004


	//----- nvinfo : EIATTR_FRAME_SIZE
	.align		4
.L_144:
        /*0324*/ 	.byte	0x04, 0x11
        /*0326*/ 	.short	(.L_146 - .L_145)
	.align		4
.L_145:
        /*0328*/ 	.word	index@(_ZN7cutlass13device_kernelIN5flash19enable_sm80_to_sm89INS1_16FlashAttnFwdSm80INS1_25CollectiveMainloopFwdSm80ILi8ELi1ELb0EN4cute5tupleIJNS5_1CILi128EEENS7_ILi32EEENS7_ILi256EEEEEELi256ENS_10bfloat16_tEfNS_4arch4Sm80ELb0ELb0ELb1ELb1ELb1ELb1ELb1ELb1EEENS1_21CollectiveEpilogueFwdINS6_IJS8_SA_S9_EEENS6_IJNS7_ILi1EEESI_SI_EEESC_SE_Li256ELb1ELb1ELb1ELb0EEENS1_36VarlenDynamicPersistentTileSchedulerILi128ELi32ELi256ELi256ELb1ELb1ELb0ELb0ELb1ELb1EEEEEEEEEvNT_6ParamsE)
        /*032c*/ 	.word	0x00000000


	//----- nvinfo : EIATTR_REGCOUNT
	.align		4
.L_146:
        /*0330*/ 	.byte	0x04, 0x2f
        /*0332*/ 	.short	(.L_148 - .L_147)
	.align		4
.L_147:
        /*0334*/ 	.word	index@(_ZN7cutlass13device_kernelIN5flash19enable_sm80_to_sm89INS1_16FlashAttnFwdSm80INS1_25CollectiveMainloopFwdSm80ILi8ELi1ELb1EN4cute5tupleIJNS5_1CILi128EEENS7_ILi48EEENS7_ILi256EEEEEELi256ENS_10bfloat16_tEfNS_4arch4Sm80ELb0ELb0ELb1ELb1ELb1ELb0ELb1ELb1EEENS1_21CollectiveEpilogueFwdINS6_IJS8_SA_S9_EEENS6_IJNS7_ILi1EEESI_SI_EEESC_SE_Li256ELb1ELb1ELb1ELb0EEENS1_36VarlenDynamicPersistentTileSchedulerILi128ELi48ELi256ELi256ELb1ELb1ELb0ELb0ELb1ELb1EEEEEEEEEvNT_6ParamsE)
        /*0338*/ 	.word	0x00000004


	//----- nvinfo : EIATTR_FRAME_SIZE
	.align		4
.L_148:
        /*033c*/ 	.byte	0x04, 0x11
        /*033e*/ 	.short	(.L_150 - .L_149)
	.align		4
.L_149:
        /*0340*/ 	.word	index@(_ZN7cutlass13device_kernelIN5flash19enable_sm80_to_sm89INS1_16FlashAttnFwdSm80INS1_25CollectiveMainloopFwdSm80ILi8ELi1ELb1EN4cute5tupleIJNS5_1CILi128EEENS7_ILi48EEENS7_ILi256EEEEEELi256ENS_10bfloat16_tEfNS_4arch4Sm80ELb0ELb0ELb1ELb1ELb1ELb0ELb1ELb1EEENS1_21CollectiveEpilogueFwdINS6_IJS8_SA_S9_EEENS6_IJNS7_ILi1EEESI_SI_EEESC_SE_Li256ELb1ELb1ELb1ELb0EEENS1_36VarlenDynamicPersistentTileSchedulerILi128ELi48ELi256ELi256ELb1ELb1ELb0ELb0ELb1ELb1EEEEEEEEEvNT_6ParamsE)
        /*0344*/ 	.word	0x00000000


	//----- nvinfo : EIATTR_REGCOUNT
	.align		4
.L_150:
        /*0348*/ 	.byte	0x04, 0x2f
        /*034a*/ 	.short	(.L_152 - .L_151)
	.align		4
.L_151:
        /*034c*/ 	.word	index@(_ZN7cutlass13device_kernelIN5flash19enable_sm80_to_sm89INS1_16FlashAttnFwdSm80INS1_25CollectiveMainloopFwdSm80ILi8ELi1ELb1EN4cute5tupleIJNS5_1CILi128EEENS7_ILi64EEENS7_ILi256EEEEEELi256ENS_10bfloat16_tEfNS_4arch4Sm80ELb0ELb0ELb1ELb0ELb1ELb0ELb1ELb1EEENS1_21CollectiveEpilogueFwdINS6_IJS8_SA_S9_EEENS6_IJNS7_ILi1EEESI_SI_EEESC_SE_Li256ELb0ELb1ELb1ELb0EEENS1_19SingleTileSchedulerILb0ELb1ELb1ELi128EEEEEEEEEvNT_6ParamsE)
        /*0350*/ 	.word	0x00000004


	//----- nvinfo : EIATTR_FRAME_SIZE
	.align		4
.L_152:
        /*0354*/ 	.byte	0x04, 0x11
        /*0356*/ 	.short	(.L_154 - .L_153)
	.align		4
.L_153:
        /*0358*/ 	.word	index@(_ZN7cutlass13device_kernelIN5flash19enable_sm80_to_sm89INS1_16FlashAttnFwdSm80INS1_25CollectiveMainloopFwdSm80ILi8ELi1ELb1EN4cute5tupleIJNS5_1CILi128EEENS7_ILi64EEENS7_ILi256EEEEEELi256ENS_10bfloat16_tEfNS_4arch4Sm80ELb0ELb0ELb1ELb0ELb1ELb0ELb1ELb1EEENS1_21CollectiveEpilogueFwdINS6_IJS8_SA_S9_EEENS6_IJNS7_ILi1EEESI_SI_EEESC_SE_Li256ELb0ELb1ELb1ELb0EEENS1_19SingleTileSchedulerILb0ELb1ELb1ELi128EEEEEEEEEvNT_6ParamsE)
        /*035c*/ 	.word	0x00000000


	//----- nvinfo : EIATTR_MIN_STACK_SIZE
	.align		4
.L_154:
        /*0360*/ 	.byte	0x04, 0x12
        /*0362*/ 	.short	(.L_156 - .L_155)
	.align		4
.L_155:
        /*0364*/ 	.word	index@(_ZN7cutlass13device_kernelIN5flash19enable_sm80_to_sm89INS1_16FlashAttnFwdSm80INS1_25CollectiveMainloopFwdSm80ILi8ELi1ELb1EN4cute5tupleIJNS5_1CILi128EEENS7_ILi64EEENS7_ILi256EEEEEELi256ENS_10bfloat16_tEfNS_4arch4Sm80ELb0ELb0ELb1ELb0ELb1ELb0ELb1ELb1EEENS1_21CollectiveEpilogueFwdINS6_IJS8_SA_S9_EEENS6_IJNS7_ILi1EEESI_SI_EEESC_SE_Li256ELb0ELb1ELb1ELb0EEENS1_19SingleTileSchedulerILb0ELb1ELb1ELi128EEEEEEEEEvNT_6ParamsE)
        /*0368*/ 	.word	0x00000000


	//----- nvinfo : EIATTR_MIN_STACK_SIZE
	.align		4
.L_156:
        /*036c*/ 	.byte	0x04, 0x12
        /*036e*/ 	.short	(.L_158 - .L_157)
	.align		4
.L_157:
        /*0370*/ 	.word	index@(_ZN7cutlass13device_kernelIN5flash19enable_sm80_to_sm89INS1_16FlashAttnFwdSm80INS1_25CollectiveMainloopFwdSm80ILi8ELi1ELb1EN4cute5tupleIJNS5_1CILi128EEENS7_ILi48EEENS7_ILi256EEEEEELi256ENS_10bfloat16_tEfNS_4arch4Sm80ELb0ELb0ELb1ELb1ELb1ELb0ELb1ELb1EEENS1_21CollectiveEpilogueFwdINS6_IJS8_SA_S9_EEENS6_IJNS7_ILi1EEESI_SI_EEESC_SE_Li256ELb1ELb1ELb1ELb0EEENS1_36VarlenDynamicPersistentTileSchedulerILi128ELi48ELi256ELi256ELb1ELb1ELb0ELb0ELb1ELb1EEEEEEEEEvNT_6ParamsE)
        /*0374*/ 	.word	0x00000000


	//----- nvinfo : EIATTR_MIN_STACK_SIZE
	.align		4
.L_158:
        /*0378*/ 	.byte	0x04, 0x12
        /*037a*/ 	.short	(.L_160 - .L_159)
	.align		4
.L_159:
        /*037c*/ 	.word	index@(_ZN7cutlass13device_kernelIN5flash19enable_sm80_to_sm89INS1_16FlashAttnFwdSm80INS1_25CollectiveMainloopFwdSm80ILi8ELi1ELb0EN4cute5tupleIJNS5_1CILi128EEENS7_ILi32EEENS7_ILi256EEEEEELi256ENS_10bfloat16_tEfNS_4arch4Sm80ELb0ELb0ELb1ELb1ELb1ELb1ELb1ELb1EEENS1_21CollectiveEpilogueFwdINS6_IJS8_SA_S9_EEENS6_IJNS7_ILi1EEESI_SI_EEESC_SE_Li256ELb1ELb1ELb1ELb0EEENS1_36VarlenDynamicPersistentTileSchedulerILi128ELi32ELi256ELi256ELb1ELb1ELb0ELb0ELb1ELb1EEEEEEEEEvNT_6ParamsE)
        /*0380*/ 	.word	0x00000000


	//----- nvinfo : EIATTR_MIN_STACK_SIZE
	.align		4
.L_160:
        /*0384*/ 	.byte	0x04, 0x12
        /*0386*/ 	.short	(.L_162 - .L_161)
	.align		4
.L_161:
        /*0388*/ 	.word	index@(_ZN7cutlass13device_kernelIN5flash19enable_sm80_to_sm89INS1_16FlashAttnFwdSm80INS1_25CollectiveMainloopFwdSm80ILi8ELi1ELb1EN4cute5tupleIJNS5_1CILi128EEENS7_ILi48EEENS7_ILi256EEEEEELi256ENS_10bfloat16_tEfNS_4arch4Sm80ELb0ELb1ELb1ELb0ELb1ELb0ELb1ELb1EEENS1_21CollectiveEpilogueFwdINS6_IJS8_SA_S9_EEENS6_IJNS7_ILi1EEESI_SI_EEESC_SE_Li256ELb0ELb1ELb1ELb0EEENS1_19SingleTileSchedulerILb0ELb1ELb1ELi128EEEEEEEEEvNT_6ParamsE)
        /*038c*/ 	.word	0x00000000


	//----- nvinfo : EIATTR_MIN_STACK_SIZE
	.align		4
.L_162:
        /*0390*/ 	.byte	0x04, 0x12
        /*0392*/ 	.short	(.L_164 - .L_163)
	.align		4
.L_163:
        /*0394*/ 	.word	index@(_ZN7cutlass13device_kernelIN5flash19enable_sm80_to_sm89INS1_16FlashAttnFwdSm80INS1_25CollectiveMainloopFwdSm80ILi8ELi1ELb1EN4cute5tupleIJNS5_1CILi128EEENS7_ILi48EEENS7_ILi256EEEEEELi256ENS_10bfloat16_tEfNS_4arch4Sm80ELb0ELb1ELb1ELb1ELb1ELb0ELb1ELb1EEENS1_21CollectiveEpilogueFwdINS6_IJS8_SA_S9_EEENS6_IJNS7_ILi1EEESI_SI_EEESC_SE_Li256ELb1ELb1ELb1ELb0EEENS1_36VarlenDynamicPersistentTileSchedulerILi128ELi48ELi256ELi256ELb1ELb1ELb0ELb1ELb0ELb1EEEEEEEEEvNT_6ParamsE)
        /*0398*/ 	.word	0x00000000


	//----- nvinfo : EIATTR_MIN_STACK_SIZE
	.align		4
.L_164:
        /*039c*/ 	.byte	0x04, 0x12
        /*039e*/ 	.short	(.L_166 - .L_165)
	.align		4
.L_165:
        /*03a0*/ 	.word	index@(_ZN7cutlass13device_kernelIN5flash19enable_sm80_to_sm89INS1_16FlashAttnFwdSm80INS1_25CollectiveMainloopFwdSm80ILi8ELi1ELb0EN4cute5tupleIJNS5_1CILi128EEENS7_ILi32EEENS7_ILi256EEEEEELi256ENS_10bfloat16_tEfNS_4arch4Sm80ELb0ELb1ELb1ELb1ELb1ELb1ELb1ELb1EEENS1_21CollectiveEpilogueFwdINS6_IJS8_SA_S9_EEENS6_IJNS7_ILi1EEESI_SI_EEESC_SE_Li256ELb1ELb1ELb1ELb0EEENS1_36VarlenDynamicPersistentTileSchedulerILi128ELi32ELi256ELi256ELb1ELb1ELb0ELb1ELb0ELb1EEEEEEEEEvNT_6ParamsE)
        /*03a4*/ 	.word	0x00000000


	//----- nvinfo : EIATTR_MIN_STACK_SIZE
	.align		4
.L_166:
        /*03a8*/ 	.byte	0x04, 0x12
        /*03aa*/ 	.short	(.L_168 - .L_167)
	.align		4
.L_167:
        /*03ac*/ 	.word	index@(_ZN7cutlass13device_kernelIN5flash19enable_sm80_to_sm89INS1_16FlashAttnFwdSm80INS1_25CollectiveMainloopFwdSm80ILi8ELi1ELb1EN4cute5tupleIJNS5_1CILi128EEENS7_ILi64EEENS7_ILi256EEEEEELi256ENS_10bfloat16_tEfNS_4arch4Sm80ELb1ELb0ELb1ELb0ELb1ELb0ELb1ELb1EEENS1_21CollectiveEpilogueFwdINS6_IJS8_SA_S9_EEENS6_IJNS7_ILi1EEESI_SI_EEESC_SE_Li256ELb0ELb1ELb1ELb0EEENS1_30DynamicPersistentTileSchedulerILi256ELi256ELb1ELb1ELb0EEEEEEEEEvNT_6ParamsE)
        /*03b0*/ 	.word	0x00000000


	//----- nvinfo : EIATTR_MIN_STACK_SIZE
	.align		4
.L_168:
        /*03b4*/ 	.byte	0x04, 0x12
        /*03b6*/ 	.short	(.L_170 - .L_169)
	.align		4
.L_169:
        /*03b8*/ 	.word	index@(_ZN7cutlass13device_kernelIN5flash19enable_sm80_to_sm89INS1_16FlashAttnFwdSm80INS1_25CollectiveMainloopFwdSm80ILi8ELi1ELb1EN4cute5tupleIJNS5_1CILi128EEENS7_ILi48EEENS7_ILi256EEEEEELi256ENS_10bfloat16_tEfNS_4arch4Sm80ELb1ELb0ELb1ELb1ELb1ELb0ELb1ELb1EEENS1_21CollectiveEpilogueFwdINS6_IJS8_SA_S9_EEENS6_IJNS7_ILi1EEESI_SI_EEESC_SE_Li256ELb1ELb1ELb1ELb0EEENS1_36VarlenDynamicPersistentTileSchedulerILi128ELi48ELi256ELi256ELb1ELb1ELb0ELb1ELb1ELb1EEEEEEEEEvNT_6ParamsE)
        /*03bc*/ 	.word	0x00000000


	//----- nvinfo : EIATTR_MIN_STACK_SIZE
	.align		4
.L_170:
        /*03c0*/ 	.byte	0x04, 0x12
        /*03c2*/ 	.short	(.L_172 - .L_171)
	.align		4
.L_171:
        /*03c4*/ 	.word	index@(_ZN7cutlass13device_kernelIN5flash19enable_sm80_to_sm89INS1_16FlashAttnFwdSm80INS1_25CollectiveMainloopFwdSm80ILi8ELi1ELb0EN4cute5tupleIJNS5_1CILi128EEENS7_ILi32EEENS7_ILi256EEEEEELi256ENS_10bfloat16_tEfNS_4arch4Sm80ELb1ELb0ELb1ELb1ELb1ELb1ELb1ELb1EEENS1_21CollectiveEpilogueFwdINS6_IJS8_SA_S9_EEENS6_IJNS7_ILi1EEESI_SI_EEESC_SE_Li256ELb1ELb1ELb1ELb0EEENS1_36VarlenDynamicPersistentTileSchedulerILi128ELi32ELi256ELi256ELb1ELb1ELb0ELb1ELb1ELb1EEEEEEEEEvNT_6ParamsE)
        /*03c8*/ 	.word	0x00000000


	//----- nvinfo : EIATTR_MIN_STACK_SIZE
	.align		4
.L_172:
        /*03cc*/ 	.byte	0x04, 0x12
        /*03ce*/ 	.short	(.L_174 - .L_173)
	.align		4
.L_173:
        /*03d0*/ 	.word	index@(_ZN7cutlass13device_kernelIN5flash19enable_sm80_to_sm89INS1_16FlashAttnFwdSm80INS1_25CollectiveMainloopFwdSm80ILi8ELi1ELb0EN4cute5tupleIJNS5_1CILi128EEENS7_ILi96EEENS7_ILi256EEEEEELi256ENS_10bfloat16_tEfNS_4arch4Sm80ELb0ELb0ELb1ELb0ELb1ELb0ELb1ELb1EEENS1_21CollectiveEpilogueFwdINS6_IJS8_SA_S9_EEENS6_IJNS7_ILi1EEESI_SI_EEESC_SE_Li256ELb0ELb1ELb1ELb0EEENS1_19SingleTileSchedulerILb0ELb1ELb1ELi128EEEEEEEEEvNT_6ParamsE)
        /*03d4*/ 	.word	0x00000000


	//----- nvinfo : EIATTR_MIN_STACK_SIZE
	.align		4
.L_174:
        /*03d8*/ 	.byte	0x04, 0x12
        /*03da*/ 	.short	(.L_176 - .L_175)
	.align		4
.L_175:
        /*03dc*/ 	.word	index@(_ZN7cutlass13device_kernelIN5flash19enable_sm80_to_sm89INS1_16FlashAttnFwdSm80INS1_25CollectiveMainloopFwdSm80ILi8ELi1ELb0EN4cute5tupleIJNS5_1CILi128EEENS7_ILi64EEENS7_ILi256EEEEEELi256ENS_10bfloat16_tEfNS_4arch4Sm80ELb0ELb0ELb1ELb1ELb1ELb0ELb1ELb1EEENS1_21CollectiveEpilogueFwdINS6_IJS8_SA_S9_EEENS6_IJNS7_ILi1EEESI_SI_EEESC_SE_Li256ELb1ELb1ELb1ELb0EEENS1_36VarlenDynamicPersistentTileSchedulerILi128ELi64ELi256ELi256ELb1ELb1ELb0ELb0ELb1ELb1EEEEEEEEEvNT_6ParamsE)
        /*03e0*/ 	.word	0x00000000


	//----- nvinfo : EIATTR_MIN_STACK_SIZE
	.align		4
.L_176:
        /*03e4*/ 	.byte	0x04, 0x12
        /*03e6*/ 	.short	(.L_178 - .L_177)
	.align		4
.L_177:
        /*03e8*/ 	.word	index@(_ZN7cutlass13device_kernelIN5flash19enable_sm80_to_sm89INS1_16FlashAttnFwdSm80INS1_25CollectiveMainloopFwdSm80ILi8ELi1ELb0EN4cute5tupleIJNS5_1CILi128EEENS7_ILi48EEENS7_ILi256EEEEEELi256ENS_10bfloat16_tEfNS_4arch4Sm80ELb0ELb0ELb1ELb1ELb1ELb1ELb1ELb1EEENS1_21CollectiveEpilogueFwdINS6_IJS8_SA_S9_EEENS6_IJNS7_ILi1EEESI_SI_EEESC_SE_Li256ELb1ELb1ELb1ELb0EEENS1_36VarlenDynamicPersistentTileSchedulerILi128ELi48ELi256ELi256ELb1ELb1ELb0ELb0ELb1ELb1EEEEEEEEEvNT_6ParamsE)
        /*03ec*/ 	.word	0x00000000


	//----- nvinfo : EIATTR_MIN_STACK_SIZE
	.align		4
.L_178:
        /*03f0*/ 	.byte	0x04, 0x12
        /*03f2*/ 	.short	(.L_180 - .L_179)
	.align		4
.L_179:
        /*03f4*/ 	.word	index@(_ZN7cutlass13device_kernelIN5flash19enable_sm80_to_sm89INS1_16FlashAttnFwdSm80INS1_25CollectiveMainloopFwdSm80ILi8ELi1ELb0EN4cute5tupleIJNS5_1CILi128EEENS7_ILi64EEENS7_ILi256EEEEEELi256ENS_10bfloat16_tEfNS_4arch4Sm80ELb0ELb1ELb1ELb0ELb1ELb0ELb1ELb1EEENS1_21CollectiveEpilogueFwdINS6_IJS8_SA_S9_EEENS6_IJNS7_ILi1EEESI_SI_EEESC_SE_Li256ELb0ELb1ELb1ELb0EEENS1_19SingleTileSchedulerILb0ELb1ELb1ELi128EEEEEEEEEvNT_6ParamsE)
        /*03f8*/ 	.word	0x00000000


	//----- nvinfo : EIATTR_MIN_STACK_SIZE
	.align		4
.L_180:
        /*03fc*/ 	.byte	0x04, 0x12
        /*03fe*/ 	.short	(.L_182 - .L_181)
	.align		4
.L_181:
        /*0400*/ 	.word	index@(_ZN7cutlass13device_kernelIN5flash19enable_sm80_to_sm89INS1_16FlashAttnFwdSm80INS1_25CollectiveMainloopFwdSm80ILi8ELi1ELb0EN4cute5tupleIJNS5_1CILi128EEENS7_ILi64EEENS7_ILi256EEEEEELi256ENS_10bfloat16_tEfNS_4arch4Sm80ELb0ELb1ELb1ELb1ELb1ELb0ELb1ELb1EEENS1_21CollectiveEpilogueFwdINS6_IJS8_SA_S9_EEENS6_IJNS7_ILi1EEESI_SI_EEESC_SE_Li256ELb1ELb1ELb1ELb0EEENS1_36VarlenDynamicPersistentTileSchedulerILi128ELi64ELi256ELi256ELb1ELb1ELb0ELb1ELb0ELb1EEEEEEEEEvNT_6ParamsE)
        /*0404*/ 	.word	0x00000000


	//----- nvinfo : EIATTR_MIN_STACK_SIZE
	.align		4
.L_182:
        /*0408*/ 	.byte	0x04, 0x12
        /*040a*/ 	.short	(.L_184 - .L_183)
	.align		4
.L_183:
        /*040c*/ 	.word	index@(_ZN7cutlass13device_kernelIN5flash19enable_sm80_to_sm89INS1_16FlashAttnFwdSm80INS1_25CollectiveMainloopFwdSm80ILi8ELi1ELb0EN4cute5tupleIJNS5_1CILi128EEENS7_ILi48EEENS7_ILi256EEEEEELi256ENS_10bfloat16_tEfNS_4arch4Sm80ELb0ELb1ELb1ELb1ELb1ELb1ELb1ELb1EEENS1_21CollectiveEpilogueFwdINS6_IJS8_SA_S9_EEENS6_IJNS7_ILi1EEESI_SI_EEESC_SE_Li256ELb1ELb1ELb1ELb0EEENS1_36VarlenDynamicPersistentTileSchedulerILi128ELi48ELi256ELi256ELb1ELb1ELb0ELb1ELb0ELb1EEEEEEEEEvNT_6ParamsE)
        /*0410*/ 	.word	0x00000000


	//----- nvinfo : EIATTR_MIN_STACK_SIZE
	.align		4
.L_184:
        /*0414*/ 	.byte	0x04, 0x12
        /*0416*/ 	.short	(.L_186 - .L_185)
	.align		4
.L_185:
        /*0418*/ 	.word	index@(_ZN7cutlass13device_kernelIN5flash19enable_sm80_to_sm89INS1_16FlashAttnFwdSm80INS1_25CollectiveMainloopFwdSm80ILi8ELi1ELb0EN4cute5tupleIJNS5_1CILi128EEENS7_ILi96EEENS7_ILi256EEEEEELi256ENS_10bfloat16_tEfNS_4arch4Sm80ELb1ELb0ELb1ELb0ELb1ELb0ELb1ELb1EEENS1_21CollectiveEpilogueFwdINS6_IJS8_SA_S9_EEENS6_IJNS7_ILi1EEESI_SI_EEESC_SE_Li256ELb0ELb1ELb1ELb0EEENS1_30DynamicPersistentTileSchedulerILi256ELi256ELb1ELb1ELb0EEEEEEEEEvNT_6ParamsE)
        /*041c*/ 	.word	0x00000000


	//----- nvinfo : EIATTR_MIN_STACK_SIZE
	.align		4
.L_186:
        /*0420*/ 	.byte	0x04, 0x12
        /*0422*/ 	.short	(.L_188 - .L_187)
	.align		4
.L_187:
        /*0424*/ 	.word	index@(_ZN7cutlass13device_kernelIN5flash19enable_sm80_to_sm89INS1_16FlashAttnFwdSm80INS1_25CollectiveMainloopFwdSm80ILi8ELi1ELb0EN4cute5tupleIJNS5_1CILi128EEENS7_ILi64EEENS7_ILi256EEEEEELi256ENS_10bfloat16_tEfNS_4arch4Sm80ELb1ELb0ELb1ELb1ELb1ELb0ELb1ELb1EEENS1_21CollectiveEpilogueFwdINS6_IJS8_SA_S9_EEENS6_IJNS7_ILi1EEESI_SI_EEESC_SE_Li256ELb1ELb1ELb1ELb0EEENS1_36VarlenDynamicPersistentTileSchedulerILi128ELi64ELi256ELi256ELb1ELb1ELb0ELb1ELb1ELb1EEEEEEEEEvNT_6ParamsE)
        /*0428*/ 	.word	0x00000000


	//----- nvinfo : EIATTR_MIN_STACK_SIZE
	.align		4
.L_188:
        /*042c*/ 	.byte	0x04, 0x12
        /*042e*/ 	.short	(.L_190 - .L_189)
	.align		4
.L_189:
        /*0430*/ 	.word	index@(_ZN7cutlass13device_kernelIN5flash19enable_sm80_to_sm89INS1_16FlashAttnFwdSm80INS1_25CollectiveMainloopFwdSm80ILi8ELi1ELb0EN4cute5tupleIJNS5_1CILi128EEENS7_ILi48EEENS7_ILi256EEEEEELi256ENS_10bfloat16_tEfNS_4arch4Sm80ELb1ELb0ELb1ELb1ELb1ELb1ELb1ELb1EEENS1_21CollectiveEpilogueFwdINS6_IJS8_SA_S9_EEENS6_IJNS7_ILi1EEESI_SI_EEESC_SE_Li256ELb1ELb1ELb1ELb0EEENS1_36VarlenDynamicPersistentTileSchedulerILi128ELi48ELi256ELi256ELb1ELb1ELb0ELb1ELb1ELb1EEEEEEEEEvNT_6ParamsE)
        /*0434*/ 	.word	0x00000000


	//----- nvinfo : EIATTR_MIN_STACK_SIZE
	.align		4
.L_190:
        /*0438*/ 	.byte	0x04, 0x12
        /*043a*/ 	.short	(.L_192 - .L_191)
	.align		4
.L_191:
        /*043c*/ 	.word	index@(_ZN7cutlass13device_kernelIN5flash19enable_sm80_to_sm89INS1_16FlashAttnFwdSm80INS1_25CollectiveMainloopFwdSm80ILi8ELi1ELb1EN4cute5tupleIJNS5_1CILi128EEENS7_ILi64EEENS7_ILi256EEEEEELi256ENS_10bfloat16_tEfNS_4arch4Sm80ELb0ELb0ELb0ELb0ELb1ELb0ELb1ELb1EEENS1_21CollectiveEpilogueFwdINS6_IJS8_SA_S9_EEENS6_IJNS7_ILi1EEESI_SI_EEESC_SE_Li256ELb0ELb1ELb1ELb0EEENS1_19SingleTileSchedulerILb0ELb1ELb1ELi128EEEEEEEEEvNT_6ParamsE)
        /*0440*/ 	.word	0x00000000


	//----- nvinfo : EIATTR_MIN_STACK_SIZE
	.align		4
.L_192:
        /*0444*/ 	.byte	0x04, 0x12
        /*0446*/ 	.short	(.L_194 - .L_193)
	.align		4
.L_193:
        /*0448*/ 	.word	index@(_ZN7cutlass13device_kernelIN5flash19enable_sm80_to_sm89INS1_16FlashAttnFwdSm80INS1_25CollectiveMainloopFwdSm80ILi8ELi1ELb1EN4cute5tupleIJNS5_1CILi128EEENS7_ILi48EEENS7_ILi256EEEEEELi256ENS_10bfloat16_tEfNS_4arch4Sm80ELb0ELb0ELb0ELb1ELb1ELb0ELb1ELb1EEENS1_21CollectiveEpilogueFwdINS6_IJS8_SA_S9_EEENS6_IJNS7_ILi1EEESI_SI_EEESC_SE_Li256ELb1ELb1ELb1ELb0EEENS1_36VarlenDynamicPersistentTileSchedulerILi128ELi48ELi256ELi256ELb1ELb1ELb0ELb0ELb1ELb1EEEEEEEEEvNT_6ParamsE)
        /*044c*/ 	.word	0x00000000


	//----- nvinfo : EIATTR_MIN_STACK_SIZE
	.align		4
.L_194:
        /*0450*/ 	.byte	0x04, 0x12
        /*0452*/ 	.short	(.L_196 - .L_195)
	.align		4
.L_195:
        /*0454*/ 	.word	index@(_ZN7cutlass13device_kernelIN5flash19enable_sm80_to_sm89INS1_16FlashAttnFwdSm80INS1_25CollectiveMainloopFwdSm80ILi8ELi1ELb0EN4cute5tupleIJNS5_1CILi128EEENS7_ILi32EEENS7_ILi256EEEEEELi256ENS_10bfloat16_tEfNS_4arch4Sm80ELb0ELb0ELb0ELb1ELb1ELb1ELb1ELb1EEENS1_21CollectiveEpilogueFwdINS6_IJS8_SA_S9_EEENS6_IJNS7_ILi1EEESI_SI_EEESC_SE_Li256ELb1ELb1ELb1ELb0EEENS1_36VarlenDynamicPersistentTileSchedulerILi128ELi32ELi256ELi256ELb1ELb1ELb0ELb0ELb1ELb1EEEEEEEEEvNT_6ParamsE)
        /*0458*/ 	.word	0x00000000


	//----- nvinfo : EIATTR_MIN_STACK_SIZE
	.align		4
.L_196:
        /*045c*/ 	.byte	0x04, 0x12
        /*045e*/ 	.short	(.L_198 - .L_197)
	.align		4
.L_197:
        /*0460*/ 	.word	index@(_ZN7cutlass13device_kernelIN5flash19enable_sm80_to_sm89INS1_16FlashAttnFwdSm80INS1_25CollectiveMainloopFwdSm80ILi8ELi1ELb1EN4cute5tupleIJNS5_1CILi128EEENS7_ILi48EEENS7_ILi256EEEEEELi256ENS_10bfloat16_tEfNS_4arch4Sm80ELb0ELb1ELb0ELb0ELb1ELb0ELb1ELb1EEENS1_21CollectiveEpilogueFwdINS6_IJS8_SA_S9_EEENS6_IJNS7_ILi1EEESI_SI_EEESC_SE_Li256ELb0ELb1ELb1ELb0EEENS1_19SingleTileSchedulerILb0ELb1ELb1ELi128EEEEEEEEEvNT_6ParamsE)
        /*0464*/ 	.word	0x00000000


	//----- nvinfo : EIATTR_MIN_STACK_SIZE
	.align		4
.L_198:
        /*0468*/ 	.byte	0x04, 0x12
        /*046a*/ 	.short	(.L_200 - .L_199)
	.align		4
.L_199:
        /*046c*/ 	.word	index@(_ZN7cutlass13device_kernelIN5flash19enable_sm80_to_sm89INS1_16FlashAttnFwdSm80INS1_25CollectiveMainloopFwdSm80ILi8ELi1ELb1EN4cute5tupleIJNS5_1CILi128EEENS7_ILi48EEENS7_ILi256EEEEEELi256ENS_10bfloat16_tEfNS_4arch4Sm80ELb0ELb1ELb0ELb1ELb1ELb0ELb1ELb1EEENS1_21CollectiveEpilogueFwdINS6_IJS8_SA_S9_EEENS6_IJNS7_ILi1EEESI_SI_EEESC_SE_Li256ELb1ELb1ELb1ELb0EEENS1_36VarlenDynamicPersistentTileSchedulerILi128ELi48ELi256ELi256ELb1ELb1ELb0ELb1ELb0ELb1EEEEEEEEEvNT_6ParamsE)
        /*0470*/ 	.word	0x00000000


	//----- nvinfo : EIATTR_MIN_STACK_SIZE
	.align		4
.L_200:
        /*0474*/ 	.byte	0x04, 0x12
        /*0476*/ 	.short	(.L_202 - .L_201)
	.align		4
.L_201:
        /*0478*/ 	.word	index@(_ZN7cutlass13device_kernelIN5flash19enable_sm80_to_sm89INS1_16FlashAttnFwdSm80INS1_25CollectiveMainloopFwdSm80ILi8ELi1ELb0EN4cute5tupleIJNS5_1CILi128EEENS7_ILi32EEENS7_ILi256EEEEEELi256ENS_10bfloat16_tEfNS_4arch4Sm80ELb0ELb1ELb0ELb1ELb1ELb1ELb1ELb1EEENS1_21CollectiveEpilogueFwdINS6_IJS8_SA_S9_EEENS6_IJNS7_ILi1EEESI_SI_EEESC_SE_Li256ELb1ELb1ELb1ELb0EEENS1_36VarlenDynamicPersistentTileSchedulerILi128ELi32ELi256ELi256ELb1ELb1ELb0ELb1ELb0ELb1EEEEEEEEEvNT_6ParamsE)
        /*047c*/ 	.word	0x00000000


	//----- nvinfo : EIATTR_MIN_STACK_SIZE
	.align		4
.L_202:
        /*0480*/ 	.byte	0x04, 0x12
        /*0482*/ 	.short	(.L_204 - .L_203)
	.align		4
.L_203:
        /*0484*/ 	.word	index@(_ZN7cutlass13device_kernelIN5flash19enable_sm80_to_sm89INS1_16FlashAttnFwdSm80INS1_25CollectiveMainloopFwdSm80ILi8ELi1ELb1EN4cute5tupleIJNS5_1CILi128EEENS7_ILi64EEENS7_ILi256EEEEEELi256ENS_10bfloat16_tEfNS_4arch4Sm80ELb1ELb0ELb0ELb0ELb1ELb0ELb1ELb1EEENS1_21CollectiveEpilogueFwdINS6_IJS8_SA_S9_EEENS6_IJNS7_ILi1EEESI_SI_EEESC_SE_Li256ELb0ELb1ELb1ELb0EEENS1_30DynamicPersistentTileSchedulerILi256ELi256ELb1ELb1ELb0EEEEEEEEEvNT_6ParamsE)
        /*0488*/ 	.word	0x00000000


	//----- nvinfo : EIATTR_MIN_STACK_SIZE
	.align		4
.L_204:
        /*048c*/ 	.byte	0x04, 0x12
        /*048e*/ 	.short	(.L_206 - .L_205)
	.align		4
.L_205:
        /*0490*/ 	.word	index@(_ZN7cutlass13device_kernelIN5flash19enable_sm80_to_sm89INS1_16FlashAttnFwdSm80INS1_25CollectiveMainloopFwdSm80ILi8ELi1ELb1EN4cute5tupleIJNS5_1CILi128EEENS7_ILi48EEENS7_ILi256EEEEEELi256ENS_10bfloat16_tEfNS_4arch4Sm80ELb1ELb0ELb0ELb1ELb1ELb0ELb1ELb1EEENS1_21CollectiveEpilogueFwdINS6_IJS8_SA_S9_EEENS6_IJNS7_ILi1EEESI_SI_EEESC_SE_Li256ELb1ELb1ELb1ELb0EEENS1_36VarlenDynamicPersistentTileSchedulerILi128ELi48ELi256ELi256ELb1ELb1ELb0ELb1ELb1ELb1EEEEEEEEEvNT_6ParamsE)
        /*0494*/ 	.word	0x00000000


	//----- nvinfo : EIATTR_MIN_STACK_SIZE
	.align		4
.L_206:
        /*0498*/ 	.byte	0x04, 0x12
        /*049a*/ 	.short	(.L_208 - .L_207)
	.align		4
.L_207:
        /*049c*/ 	.word	index@(_ZN7cutlass13device_kernelIN5flash19enable_sm80_to_sm89INS1_16FlashAttnFwdSm80INS1_25CollectiveMainloopFwdSm80ILi8ELi1ELb0EN4cute5tupleIJNS5_1CILi128EEENS7_ILi32EEENS7_ILi256EEEEEELi256ENS_10bfloat16_tEfNS_4arch4Sm80ELb1ELb0ELb0ELb1ELb1ELb1ELb1ELb1EEENS1_21CollectiveEpilogueFwdINS6_IJS8_SA_S9_EEENS6_IJNS7_ILi1EEESI_SI_EEESC_SE_Li256ELb1ELb1ELb1ELb0EEENS1_36VarlenDynamicPersistentTileSchedulerILi128ELi32ELi256ELi256ELb1ELb1ELb0ELb1ELb1ELb1EEEEEEEEEvNT_6ParamsE)
        /*04a0*/ 	.word	0x00000000


	//----- nvinfo : EIATTR_MIN_STACK_SIZE
	.align		4
.L_208:
        /*04a4*/ 	.byte	0x04, 0x12
        /*04a6*/ 	.short	(.L_210 - .L_209)
	.align		4
.L_209:
        /*04a8*/ 	.word	index@(_ZN7cutlass13device_kernelIN5flash19enable_sm80_to_sm89INS1_16FlashAttnFwdSm80INS1_25CollectiveMainloopFwdSm80ILi8ELi1ELb0EN4cute5tupleIJNS5_1CILi128EEENS7_ILi96EEENS7_ILi256EEEEEELi256ENS_10bfloat16_tEfNS_4arch4Sm80ELb0ELb0ELb0ELb0ELb1ELb0ELb1ELb1EEENS1_21CollectiveEpilogueFwdINS6_IJS8_SA_S9_EEENS6_IJNS7_ILi1EEESI_SI_EEESC_SE_Li256ELb0ELb1ELb1ELb0EEENS1_19SingleTileSchedulerILb0ELb1ELb1ELi128EEEEEEEEEvNT_6ParamsE)
        /*04ac*/ 	.word	0x00000000


	//----- nvinfo : EIATTR_MIN_STACK_SIZE
	.align		4
.L_210:
        /*04b0*/ 	.byte	0x04, 0x12
        /*04b2*/ 	.short	(.L_212 - .L_211)
	.align		4
.L_211:
        /*04b4*/ 	.word	index@(_ZN7cutlass13device_kernelIN5flash19enable_sm80_to_sm89INS1_16FlashAttnFwdSm80INS1_25CollectiveMainloopFwdSm80ILi8ELi1ELb0EN4cute5tupleIJNS5_1CILi128EEENS7_ILi64EEENS7_ILi256EEEEEELi256ENS_10bfloat16_tEfNS_4arch4Sm80ELb0ELb0ELb0ELb1ELb1ELb0ELb1ELb1EEENS1_21CollectiveEpilogueFwdINS6_IJS8_SA_S9_EEENS6_IJNS7_ILi1EEESI_SI_EEESC_SE_Li256ELb1ELb1ELb1ELb0EEENS1_36VarlenDynamicPersistentTileSchedulerILi128ELi64ELi256ELi256ELb1ELb1ELb0ELb0ELb1ELb1EEEEEEEEEvNT_6ParamsE)
        /*04b8*/ 	.word	0x00000000


	//----- nvinfo : EIATTR_MIN_STACK_SIZE
	.align		4
.L_212:
        /*04bc*/ 	.byte	0x04, 0x12
        /*04be*/ 	.short	(.L_214 - .L_213)
	.align		4
.L_213:
        /*04c0*/ 	.word	index@(_ZN7cutlass13device_kernelIN5flash19enable_sm80_to_sm89INS1_16FlashAttnFwdSm80INS1_25CollectiveMainloopFwdSm80ILi8ELi1ELb0EN4cute5tupleIJNS5_1CILi128EEENS7_ILi48EEENS7_ILi256EEEEEELi256ENS_10bfloat16_tEfNS_4arch4Sm80ELb0ELb0ELb0ELb1ELb1ELb1ELb1ELb1EEENS1_21CollectiveEpilogueFwdINS6_IJS8_SA_S9_EEENS6_IJNS7_ILi1EEESI_SI_EEESC_SE_Li256ELb1ELb1ELb1ELb0EEENS1_36VarlenDynamicPersistentTileSchedulerILi128ELi48ELi256ELi256ELb1ELb1ELb0ELb0ELb1ELb1EEEEEEEEEvNT_6ParamsE)
        /*04c4*/ 	.word	0x00000000


	//----- nvinfo : EIATTR_MIN_STACK_SIZE
	.align		4
.L_214:
        /*04c8*/ 	.byte	0x04, 0x12
        /*04ca*/ 	.short	(.L_216 - .L_215)
	.align		4
.L_215:
        /*04cc*/ 	.word	index@(_ZN7cutlass13device_kernelIN5flash19enable_sm80_to_sm89INS1_16FlashAttnFwdSm80INS1_25CollectiveMainloopFwdSm80ILi8ELi1ELb0EN4cute5tupleIJNS5_1CILi128EEENS7_ILi64EEENS7_ILi256EEEEEELi256ENS_10bfloat16_tEfNS_4arch4Sm80ELb0ELb1ELb0ELb0ELb1ELb0ELb1ELb1EEENS1_21CollectiveEpilogueFwdINS6_IJS8_SA_S9_EEENS6_IJNS7_ILi1EEESI_SI_EEESC_SE_Li256ELb0ELb1ELb1ELb0EEENS1_19SingleTileSchedulerILb0ELb1ELb1ELi128EEEEEEEEEvNT_6ParamsE)
        /*04d0*/ 	.word	0x00000000


	//----- nvinfo : EIATTR_MIN_STACK_SIZE
	.align		4
.L_216:
        /*04d4*/ 	.byte	0x04, 0x12
        /*04d6*/ 	.short	(.L_218 - .L_217)
	.align		4
.L_217:
        /*04d8*/ 	.word	index@(_ZN7cutlass13device_kernelIN5flash19enable_sm80_to_sm89INS1_16FlashAttnFwdSm80INS1_25CollectiveMainloopFwdSm80ILi8ELi1ELb0EN4cute5tupleIJNS5_1CILi128EEENS7_ILi64EEENS7_ILi256EEEEEELi256ENS_10bfloat16_tEfNS_4arch4Sm80ELb0ELb1ELb0ELb1ELb1ELb0ELb1ELb1EEENS1_21CollectiveEpilogueFwdINS6_IJS8_SA_S9_EEENS6_IJNS7_ILi1EEESI_SI_EEESC_SE_Li256ELb1ELb1ELb1ELb0EEENS1_36VarlenDynamicPersistentTileSchedulerILi128ELi64ELi256ELi256ELb1ELb1ELb0ELb1ELb0ELb1EEEEEEEEEvNT_6ParamsE)
        /*04dc*/ 	.word	0x00000000


	//----- nvinfo : EIATTR_MIN_STACK_SIZE
	.align		4
.L_218:
        /*04e0*/ 	.byte	0x04, 0x12
        /*04e2*/ 	.short	(.L_220 - .L_219)
	.align		4
.L_219:
        /*04e4*/ 	.word	index@(_ZN7cutlass13device_kernelIN5flash19enable_sm80_to_sm89INS1_16FlashAttnFwdSm80INS1_25CollectiveMainloopFwdSm80ILi8ELi1ELb0EN4cute5tupleIJNS5_1CILi128EEENS7_ILi48EEENS7_ILi256EEEEEELi256ENS_10bfloat16_tEfNS_4arch4Sm80ELb0ELb1ELb0ELb1ELb1ELb1ELb1ELb1EEENS1_21CollectiveEpilogueFwdINS6_IJS8_SA_S9_EEENS6_IJNS7_ILi1EEESI_SI_EEESC_SE_Li256ELb1ELb1ELb1ELb0EEENS1_36VarlenDynamicPersistentTileSchedulerILi128ELi48ELi256ELi256ELb1ELb1ELb0ELb1ELb0ELb1EEEEEEEEEvNT_6ParamsE)
        /*04e8*/ 	.word	0x00000000


	//----- nvinfo : EIATTR_MIN_STACK_SIZE
	.align		4
.L_220:
        /*04ec*/ 	.byte	0x04, 0x12
        /*04ee*/ 	.short	(.L_222 - .L_221)
	.align		4
.L_221:
        /*04f0*/ 	.word	index@(_ZN7cutlass13device_kernelIN5flash19enable_sm80_to_sm89INS1_16FlashAttnFwdSm80INS1_25CollectiveMainloopFwdSm80ILi8ELi1ELb0EN4cute5tupleIJNS5_1CILi128EEENS7_ILi96EEENS7_ILi256EEEEEELi256ENS_10bfloat16_tEfNS_4arch4Sm80ELb1ELb0ELb0ELb0ELb1ELb0ELb1ELb1EEENS1_21CollectiveEpilogueFwdINS6_IJS8_SA_S9_EEENS6_IJNS7_ILi1EEESI_SI_EEESC_SE_Li256ELb0ELb1ELb1ELb0EEENS1_30DynamicPersistentTileSchedulerILi256ELi256ELb1ELb1ELb0EEEEEEEEEvNT_6ParamsE)
        /*04f4*/ 	.word	0x00000000


	//----- nvinfo : EIATTR_MIN_STACK_SIZE
	.align		4
.L_222:
        /*04f8*/ 	.byte	0x04, 0x12
        /*04fa*/ 	.short	(.L_224 - .L_223)
	.align		4
.L_223:
        /*04fc*/ 	.word	index@(_ZN7cutlass13device_kernelIN5flash19enable_sm80_to_sm89INS1_16FlashAttnFwdSm80INS1_25CollectiveMainloopFwdSm80ILi8ELi1ELb0EN4cute5tupleIJNS5_1CILi128EEENS7_ILi64EEENS7_ILi256EEEEEELi256ENS_10bfloat16_tEfNS_4arch4Sm80ELb1ELb0ELb0ELb1ELb1ELb0ELb1ELb1EEENS1_21CollectiveEpilogueFwdINS6_IJS8_SA_S9_EEENS6_IJNS7_ILi1EEESI_SI_EEESC_SE_Li256ELb1ELb1ELb1ELb0EEENS1_36VarlenDynamicPersistentTileSchedulerILi128ELi64ELi256ELi256ELb1ELb1ELb0ELb1ELb1ELb1EEEEEEEEEvNT_6ParamsE)
        /*0500*/ 	.word	0x00000000


	//----- nvinfo : EIATTR_MIN_STACK_SIZE
	.align		4
.L_224:
        /*0504*/ 	.byte	0x04, 0x12
        /*0506*/ 	.short	(.L_226 - .L_225)
	.align		4
.L_225:
        /*0508*/ 	.word	index@(_ZN7cutlass13device_kernelIN5flash19enable_sm80_to_sm89INS1_16FlashAttnFwdSm80INS1_25CollectiveMainloopFwdSm80ILi8ELi1ELb0EN4cute5tupleIJNS5_1CILi128EEENS7_ILi48EEENS7_ILi256EEEEEELi256ENS_10bfloat16_tEfNS_4arch4Sm80ELb1ELb0ELb0ELb1ELb1ELb1ELb1ELb1EEENS1_21CollectiveEpilogueFwdINS6_IJS8_SA_S9_EEENS6_IJNS7_ILi1EEESI_SI_EEESC_SE_Li256ELb1ELb1ELb1ELb0EEENS1_36VarlenDynamicPersistentTileSchedulerILi128ELi48ELi256ELi256ELb1ELb1ELb0ELb1ELb1ELb1EEEEEEEEEvNT_6ParamsE)
        /*050c*/ 	.word	0x00000000
.L_226:


//--------------------- .nv.compat                --------------------------
	.section	.nv.compat,"",@"SHT_CUDA_COMPAT_INFO"
	.align	4
        /*0000*/ 	.byte	0x02, 0x09, 0x01, 0x00, 0x02, 0x02, 0x01, 0x00, 0x02, 0x05, 0x05, 0x00, 0x03, 0x07, 0x01, 0x01
        /*0010*/ 	.byte	0x02, 0x03, 0x00, 0x00, 0x02, 0x06, 0x01, 0x00, 0x04, 0x0b, 0x08, 0x00, 0x00, 0x00, 0x00, 0x00
        /*0020*/ 	.byte	0x00, 0x00, 0x00, 0x00


//--------------------- .nv.info._ZN7cutlass13device_kernelIN5flash19enable_sm80_to_sm89INS1_16FlashAttnFwdSm80INS1_25CollectiveMainloopFwdSm80ILi8ELi1ELb1EN4cute5tupleIJNS5_1CILi128EEENS7_ILi64EEENS7_ILi256EEEEEELi256ENS_10bfloat16_tEfNS_4arch4Sm80ELb0ELb0ELb1ELb0ELb1ELb0ELb1ELb1EEENS1_21CollectiveEpilogueFwdINS6_IJS8_SA_S9_EEENS6_IJNS7_ILi1EEESI_SI_EEESC_SE_Li256ELb0ELb1ELb1ELb0EEENS1_19SingleTileSchedulerILb0ELb1ELb1ELi128EEEEEEEEEvNT_6ParamsE --------------------------
	.section	.nv.info._ZN7cutlass13device_kernelIN5flash19enable_sm80_to_sm89INS1_16FlashAttnFwdSm80INS1_25CollectiveMainloopFwdSm80ILi8ELi1ELb1EN4cute5tupleIJNS5_1CILi128EEENS7_ILi64EEENS7_ILi256EEEEEELi256ENS_10bfloat16_tEfNS_4arch4Sm80ELb0ELb0ELb1ELb0ELb1ELb0ELb1ELb1EEENS1_21CollectiveEpilogueFwdINS6_IJS8_SA_S9_EEENS6_IJNS7_ILi1EEESI_SI_EEESC_SE_Li256ELb0ELb1ELb1ELb0EEENS1_19SingleTileSchedulerILb0ELb1ELb1ELi128EEEEEEEEEvNT_6ParamsE,"",@"SHT_CUDA_INFO"
	.sectionflags	@""
	.align	4


	//----- nvinfo : EIATTR_CUDA_API_VERSION
	.align		4
        /*0000*/ 	.byte	0x04, 0x37
        /*0002*/ 	.short	(.L_228 - .L_227)
.L_227:
        /*0004*/ 	.word	0x00000082


	//----- nvinfo : EIATTR_KPARAM_INFO
	.align		4
.L_228:
        /*0008*/ 	.byte	0x04, 0x17
        /*000a*/ 	.short	(.L_230 - .L_229)
.L_229:
        /*000c*/ 	.word	0x00000000
        /*0010*/ 	.short	0x0000
        /*0012*/ 	.short	0x0000
        /*0014*/ 	.byte	0x00, 0xf0, 0x61, 0x10


	//----- nvinfo : EIATTR_SPARSE_MMA_MASK
	.align		4
.L_230:
        /*0018*/ 	.byte	0x03, 0x50
        /*001a*/ 	.short	0x0000


	//----- nvinfo : EIATTR_MAXREG_COUNT
	.align		4
        /*001c*/ 	.byte	0x03, 0x1b
        /*001e*/ 	.short	0x00ff


	//----- nvinfo : EIATTR_MERCURY_ISA_VERSION
	.align		4
        /*0020*/ 	.byte	0x03, 0x5f
        /*0022*/ 	.short	0x0101


	//----- nvinfo : EIATTR_EXIT_INSTR_OFFSETS
	.align		4
        /*0024*/ 	.byte	0x04, 0x1c
        /*0026*/ 	.short	(.L_232 - .L_231)


	//   ....[0]....
.L_231:
        /*0028*/ 	.word	0x00000010


	//----- nvinfo : EIATTR_MAX_THREADS
	.align		4
.L_232:
        /*002c*/ 	.byte	0x04, 0x05
        /*002e*/ 	.short	(.L_234 - .L_233)
.L_233:
        /*0030*/ 	.word	0x00000100
        /*0034*/ 	.word	0x00000001
        /*0038*/ 	.word	0x00000001


	//----- nvinfo : EIATTR_CBANK_PARAM_SIZE
	.align		4
.L_234:
        /*003c*/ 	.byte	0x03, 0x19
        /*003e*/ 	.short	0x0418


	//----- nvinfo : EIATTR_PARAM_CBANK
	.align		4
        /*0040*/ 	.byte	0x04, 0x0a
        /*0042*/ 	.short	(.L_236 - .L_235)
	.align		4
.L_235:
        /*0044*/ 	.word	index@(.nv.constant0._ZN7cutlass13device_kernelIN5flash19enable_sm80_to_sm89INS1_16FlashAttnFwdSm80INS1_25CollectiveMainloopFwdSm80ILi8ELi1ELb1EN4cute5tupleIJNS5_1CILi128EEENS7_ILi64EEENS7_ILi256EEEEEELi256ENS_10bfloat16_tEfNS_4arch4Sm80ELb0ELb0ELb1ELb0ELb1ELb0ELb1ELb1EEENS1_21CollectiveEpilogueFwdINS6_IJS8_SA_S9_EEENS6_IJNS7_ILi1EEESI_SI_EEESC_SE_Li256ELb0ELb1ELb1ELb0EEENS1_19SingleTileSchedulerILb0ELb1ELb1ELi128EEEEEEEEEvNT_6ParamsE)
        /*0048*/ 	.short	0x0210
        /*004a*/ 	.short	0x0418


	//----- nvinfo : EIATTR_SW_WAR
	.align		4
.L_236:
        /*004c*/ 	.byte	0x04, 0x36
        /*004e*/ 	.short	(.L_238 - .L_237)
.L_237:
        /*0050*/ 	.word	0x00000008
.L_238:


//--------------------- .nv.info._ZN7cutlass13device_kernelIN5flash19enable_sm80_to_sm89INS1_16FlashAttnFwdSm80INS1_25CollectiveMainloopFwdSm80ILi8ELi1ELb1EN4cute5tupleIJNS5_1CILi128EEENS7_ILi48EEENS7_ILi256EEEEEELi256ENS_10bfloat16_tEfNS_4arch4Sm80ELb0ELb0ELb1ELb1ELb1ELb0ELb1ELb1EEENS1_21CollectiveEpilogueFwdINS6_IJS8_SA_S9_EEENS6_IJNS7_ILi1EEESI_SI_EEESC_SE_Li256ELb1ELb1ELb1ELb0EEENS1_36VarlenDynamicPersistentTileSchedulerILi128ELi48ELi256ELi256ELb1ELb1ELb0ELb0ELb1ELb1EEEEEEEEEvNT_6ParamsE --------------------------
	.section	.nv.info._ZN7cutlass13device_kernelIN5flash19enable_sm80_to_sm89INS1_16FlashAttnFwdSm80INS1_25CollectiveMainloopFwdSm80ILi8ELi1ELb1EN4cute5tupleIJNS5_1CILi128EEENS7_ILi48EEENS7_ILi256EEEEEELi256ENS_10bfloat16_tEfNS_4arch4Sm80ELb0ELb0ELb1ELb1ELb1ELb0ELb1ELb1EEENS1_21CollectiveEpilogueFwdINS6_IJS8_SA_S9_EEENS6_IJNS7_ILi1EEESI_SI_EEESC_SE_Li256ELb1ELb1ELb1ELb0EEENS1_36VarlenDynamicPersistentTileSchedulerILi128ELi48ELi256ELi256ELb1ELb1ELb0ELb0ELb1ELb1EEEEEEEEEvNT_6ParamsE,"",@"SHT_CUDA_INFO"
	.sectionflags	@""
	.align	4


	//----- nvinfo : EIATTR_CUDA_API_VERSION
	.align		4
        /*0000*/ 	.byte	0x04, 0x37
        /*0002*/ 	.short	(.L_240 - .L_239)
.L_239:
        /*0004*/ 	.word	0x00000082


	//----- nvinfo : EIATTR_KPARAM_INFO
	.align		4
.L_240:
        /*0008*/ 	.byte	0x04, 0x17
        /*000a*/ 	.short	(.L_242 - .L_241)
.L_241:
        /*000c*/ 	.word	0x00000000
        /*0010*/ 	.short	0x0000
        /*0012*/ 	.short	0x0000
        /*0014*/ 	.byte	0x00, 0xf0, 0xe1, 0x10


	//----- nvinfo : EIATTR_SPARSE_MMA_MASK
	.align		4
.L_242:
        /*0018*/ 	.byte	0x03, 0x50
        /*001a*/ 	.short	0x0000


	//----- nvinfo : EIATTR_MAXREG_COUNT
	.align		4
        /*001c*/ 	.byte	0x03, 0x1b
        /*001e*/ 	.short	0x00ff


	//----- nvinfo : EIATTR_MERCURY_ISA_VERSION
	.align		4
        /*0020*/ 	.byte	0x03, 0x5f
        /*0022*/ 	.short	0x0101


	//----- nvinfo : EIATTR_EXIT_INSTR_OFFSETS
	.align		4
        /*0024*/ 	.byte	0x04, 0x1c
        /*0026*/ 	.short	(.L_244 - .L_243)


	//   ....[0]....
.L_243:
        /*0028*/ 	.word	0x00000010


	//----- nvinfo : EIATTR_MAX_THREADS
	.align		4
.L_244:
        /*002c*/ 	.byte	0x04, 0x05
        /*002e*/ 	.short	(.L_246 - .L_245)
.L_245:
        /*0030*/ 	.word	0x00000100
        /*0034*/ 	.word	0x00000001
        /*0038*/ 	.word	0x00000001


	//----- nvinfo : EIATTR_CBANK_PARAM_SIZE
	.align		4
.L_246:
        /*003c*/ 	.byte	0x03, 0x19
        /*003e*/ 	.short	0x0438


	//----- nvinfo : EIATTR_PARAM_CBANK
	.align		4
        /*0040*/ 	.byte	0x04, 0x0a
        /*0042*/ 	.short	(.L_248 - .L_247)
	.align		4
.L_247:
        /*0044*/ 	.word	index@(.nv.constant0._ZN7cutlass13device_kernelIN5flash19enable_sm80_to_sm89INS1_16FlashAttnFwdSm80INS1_25CollectiveMainloopFwdSm80ILi8ELi1ELb1EN4cute5tupleIJNS5_1CILi128EEENS7_ILi48EEENS7_ILi256EEEEEELi256ENS_10bfloat16_tEfNS_4arch4Sm80ELb0ELb0ELb1ELb1ELb1ELb0ELb1ELb1EEENS1_21CollectiveEpilogueFwdINS6_IJS8_SA_S9_EEENS6_IJNS7_ILi1EEESI_SI_EEESC_SE_Li256ELb1ELb1ELb1ELb0EEENS1_36VarlenDynamicPersistentTileSchedulerILi128ELi48ELi256ELi256ELb1ELb1ELb0ELb0ELb1ELb1EEEEEEEEEvNT_6ParamsE)
        /*0048*/ 	.short	0x0210
        /*004a*/ 	.short	0x0438


	//----- nvinfo : EIATTR_SW_WAR
	.align		4
.L_248:
        /*004c*/ 	.byte	0x04, 0x36
        /*004e*/ 	.short	(.L_250 - .L_249)
.L_249:
        /*0050*/ 	.word	0x00000008
.L_250:


//--------------------- .nv.info._ZN7cutlass13device_kernelIN5flash19enable_sm80_to_sm89INS1_16FlashAttnFwdSm80INS1_25CollectiveMainloopFwdSm80ILi8ELi1ELb0EN4cute5tupleIJNS5_1CILi128EEENS7_ILi32EEENS7_ILi256EEEEEELi256ENS_10bfloat16_tEfNS_4arch4Sm80ELb0ELb0ELb1ELb1ELb1ELb1ELb1ELb1EEENS1_21CollectiveEpilogueFwdINS6_IJS8_SA_S9_EEENS6_IJNS7_ILi1EEESI_SI_EEESC_SE_Li256ELb1ELb1ELb1ELb0EEENS1_36VarlenDynamicPersistentTileSchedulerILi128ELi32ELi256ELi256ELb1ELb1ELb0ELb0ELb1ELb1EEEEEEEEEvNT_6ParamsE --------------------------
	.section	.nv.info._ZN7cutlass13device_kernelIN5flash19enable_sm80_to_sm89INS1_16FlashAttnFwdSm80INS1_25CollectiveMainloopFwdSm80ILi8ELi1ELb0EN4cute5tupleIJNS5_1CILi128EEENS7_ILi32EEENS7_ILi256EEEEEELi256ENS_10bfloat16_tEfNS_4arch4Sm80ELb0ELb0ELb1ELb1ELb1ELb1ELb1ELb1EEENS1_21CollectiveEpilogueFwdINS6_IJS8_SA_S9_EEENS6_IJNS7_ILi1EEESI_SI_EEESC_SE_Li256ELb1ELb1ELb1ELb0EEENS1_36VarlenDynamicPersistentTileSchedulerILi128ELi32ELi256ELi256ELb1ELb1ELb0ELb0ELb1ELb1EEEEEEEEEvNT_6ParamsE,"",@"SHT_CUDA_INFO"
	.sectionflags	@""
	.align	4


	//----- nvinfo : EIATTR_CUDA_API_VERSION
	.align		4
        /*0000*/ 	.byte	0x04, 0x37
        /*0002*/ 	.short	(.L_252 - .L_251)
.L_251:
        /*0004*/ 	.word	0x00000082


	//----- nvinfo : EIATTR_KPARAM_INFO
	.align		4
.L_252:
        /*0008*/ 	.byte	0x04, 0x17
        /*000a*/ 	.short	(.L_254 - .L_253)
.L_253:
        /*000c*/ 	.word	0x00000000
        /*0010*/ 	.short	0x0000
        /*0012*/ 	.short	0x0000
        /*0014*/ 	.byte	0x00, 0xf0, 0xe1, 0x10


	//----- nvinfo : EIATTR_SPARSE_MMA_MASK
	.align		4
.L_254:
        /*0018*/ 	.byte	0x03, 0x50
        /*001a*/ 	.short	0x0000


	//----- nvinfo : EIATTR_MAXREG_COUNT
	.align		4
        /*001c*/ 	.byte	0x03, 0x1b
        /*001e*/ 	.short	0x00ff


	//----- nvinfo : EIATTR_MERCURY_ISA_VERSION
	.align		4
        /*0020*/ 	.byte	0x03, 0x5f
        /*0022*/ 	.short	0x0101


	//----- nvinfo : EIATTR_EXIT_INSTR_OFFSETS
	.align		4
        /*0024*/ 	.byte	0x04, 0x1c
        /*0026*/ 	.short	(.L_256 - .L_255)


	//   ....[0]....
.L_255:
        /*0028*/ 	.word	0x00000010


	//----- nvinfo : EIATTR_MAX_THREADS
	.align		4
.L_256:
        /*002c*/ 	.byte	0x04, 0x05
        /*002e*/ 	.short	(.L_258 - .L_257)
.L_257:
        /*0030*/ 	.word	0x00000100
        /*0034*/ 	.word	0x00000001
        /*0038*/ 	.word	0x00000001


	//----- nvinfo : EIATTR_CBANK_PARAM_SIZE
	.align		4
.L_258:
        /*003c*/ 	.byte	0x03, 0x19
        /*003e*/ 	.short	0x0438


	//----- nvinfo : EIATTR_PARAM_CBANK
	.align		4
        /*0040*/ 	.byte	0x04, 0x0a
        /*0042*/ 	.short	(.L_260 - .L_259)
	.align		4
.L_259:
        /*0044*/ 	.word	index@(.nv.constant0._ZN7cutlass13device_kernelIN5flash19enable_sm80_to_sm89INS1_16FlashAttnFwdSm80INS1_25CollectiveMainloopFwdSm80ILi8ELi1ELb0EN4cute5tupleIJNS5_1CILi128EEENS7_ILi32EEENS7_ILi256EEEEEELi256ENS_10bfloat16_tEfNS_4arch4Sm80ELb0ELb0ELb1ELb1ELb1ELb1ELb1ELb1EEENS1_21CollectiveEpilogueFwdINS6_IJS8_SA_S9_EEENS6_IJNS7_ILi1EEESI_SI_EEESC_SE_Li256ELb1ELb1ELb1ELb0EEENS1_36VarlenDynamicPersistentTileSchedulerILi128ELi32ELi256ELi256ELb1ELb1ELb0ELb0ELb1ELb1EEEEEEEEEvNT_6ParamsE)
        /*0048*/ 	.short	0x0210
        /*004a*/ 	.short	0x0438


	//----- nvinfo : EIATTR_SW_WAR
	.align		4
.L_260:
        /*004c*/ 	.byte	0x04, 0x36
        /*004e*/ 	.short	(.L_262 - .L_261)
.L_261:
        /*0050*/ 	.word	0x00000008
.L_262:


//--------------------- .nv.info._ZN7cutlass13device_kernelIN5flash19enable_sm80_to_sm89INS1_16FlashAttnFwdSm80INS1_25CollectiveMainloopFwdSm80ILi8ELi1ELb1EN4cute5tupleIJNS5_1CILi128EEENS7_ILi48EEENS7_ILi256EEEEEELi256ENS_10bfloat16_tEfNS_4arch4Sm80ELb0ELb1ELb1ELb0ELb1ELb0ELb1ELb1EEENS1_21CollectiveEpilogueFwdINS6_IJS8_SA_S9_EEENS6_IJNS7_ILi1EEESI_SI_EEESC_SE_Li256ELb0ELb1ELb1ELb0EEENS1_19SingleTileSchedulerILb0ELb1ELb1ELi128EEEEEEEEEvNT_6ParamsE --------------------------
	.section	.nv.info._ZN7cutlass13device_kernelIN5flash19enable_sm80_to_sm89INS1_16FlashAttnFwdSm80INS1_25CollectiveMainloopFwdSm80ILi8ELi1ELb1EN4cute5tupleIJNS5_1CILi128EEENS7_ILi48EEENS7_ILi256EEEEEELi256ENS_10bfloat16_tEfNS_4arch4Sm80ELb0ELb1ELb1ELb0ELb1ELb0ELb1ELb1EEENS1_21CollectiveEpilogueFwdINS6_IJS8_SA_S9_EEENS6_IJNS7_ILi1EEESI_SI_EEESC_SE_Li256ELb0ELb1ELb1ELb0EEENS1_19SingleTileSchedulerILb0ELb1ELb1ELi128EEEEEEEEEvNT_6ParamsE,"",@"SHT_CUDA_INFO"
	.sectionflags	@""
	.align	4


	//----- nvinfo : EIATTR_CUDA_API_VERSION
	.align		4
        /*0000*/ 	.byte	0x04, 0x37
        /*0002*/ 	.short	(.L_264 - .L_263)
.L_263:
        /*0004*/ 	.word	0x00000082


	//----- nvinfo : EIATTR_KPARAM_INFO
	.align		4
.L_264:
        /*0008*/ 	.byte	0x04, 0x17
        /*000a*/ 	.short	(.L_266 - .L_265)
.L_265:
        /*000c*/ 	.word	0x00000000
        /*0010*/ 	.short	0x0000
        /*0012*/ 	.short	0x0000
        /*0014*/ 	.byte	0x00, 0xf0, 0x61, 0x10


	//----- nvinfo : EIATTR_SPARSE_MMA_MASK
	.align		4
.L_266:
        /*0018*/ 	.byte	0x03, 0x50
        /*001a*/ 	.short	0x0000


	//----- nvinfo : EIATTR_MAXREG_COUNT
	.align		4
        /*001c*/ 	.byte	0x03, 0x1b
        /*001e*/ 	.short	0x00ff


	//----- nvinfo : EIATTR_MERCURY_ISA_VERSION
	.align		4
        /*0020*/ 	.byte	0x03, 0x5f
        /*0022*/ 	.short	0x0101


	//----- nvinfo : EIATTR_EXIT_INSTR_OFFSETS
	.align		4
        /*0024*/ 	.byte	0x04, 0x1c
        /*0026*/ 	.short	(.L_268 - .L_267)


	//   ....[0]....
.L_267:
        /*0028*/ 	.word	0x00000010


	//----- nvinfo : EIATTR_MAX_THREADS
	.align		4
.L_268:
        /*002c*/ 	.byte	0x04, 0x05
        /*002e*/ 	.short	(.L_270 - .L_269)
.L_269:
        /*0030*/ 	.word	0x00000100
        /*0034*/ 	.word	0x00000001
        /*0038*/ 	.word	0x00000001


	//----- nvinfo : EIATTR_CBANK_PARAM_SIZE
	.align		4
.L_270:
        /*003c*/ 	.byte	0x03, 0x19
        /*003e*/ 	.short	0x0418


	//----- nvinfo : EIATTR_PARAM_CBANK
	.align		4
        /*0040*/ 	.byte	0x04, 0x0a
        /*0042*/ 	.short	(.L_272 - .L_271)
	.align		4
.L_271:
        /*0044*/ 	.word	index@(.nv.constant0._ZN7cutlass13device_kernelIN5flash19enable_sm80_to_sm89INS1_16FlashAttnFwdSm80INS1_25CollectiveMainloopFwdSm80ILi8ELi1ELb1EN4cute5tupleIJNS5_1CILi128EEENS7_ILi48EEENS7_ILi256EEEEEELi256ENS_10bfloat16_tEfNS_4arch4Sm80ELb0ELb1ELb1ELb0ELb1ELb0ELb1ELb1EEENS1_21CollectiveEpilogueFwdINS6_IJS8_SA_S9_EEENS6_IJNS7_ILi1EEESI_SI_EEESC_SE_Li256ELb0ELb1ELb1ELb0EEENS1_19SingleTileSchedulerILb0ELb1ELb1ELi128EEEEEEEEEvNT_6ParamsE)
        /*0048*/ 	.short	0x0210
        /*004a*/ 	.short	0x0418


	//----- nvinfo : EIATTR_SW_WAR
	.align		4
.L_272:
        /*004c*/ 	.byte	0x04, 0x36
        /*004e*/ 	.short	(.L_274 - .L_273)
.L_273:
        /*0050*/ 	.word	0x00000008
.L_274:


//--------------------- .nv.info._ZN7cutlass13device_kernelIN5flash19enable_sm80_to_sm89INS1_16FlashAttnFwdSm80INS1_25CollectiveMainloopFwdSm80ILi8ELi1ELb1EN4cute5tupleIJNS5_1CILi128EEENS7_ILi48EEENS7_ILi256EEEEEELi256ENS_10bfloat16_tEfNS_4arch4Sm80ELb0ELb1ELb1ELb1ELb1ELb0ELb1ELb1EEENS1_21CollectiveEpilogueFwdINS6_IJS8_SA_S9_EEENS6_IJNS7_ILi1EEESI_SI_EEESC_SE_Li256ELb1ELb1ELb1ELb0EEENS1_36VarlenDynamicPersistentTileSchedulerILi128ELi48ELi256ELi256ELb1ELb1ELb0ELb1ELb0ELb1EEEEEEEEEvNT_6ParamsE --------------------------
	.section	.nv.info._ZN7cutlass13device_kernelIN5flash19enable_sm80_to_sm89INS1_16FlashAttnFwdSm80INS1_25CollectiveMainloopFwdSm80ILi8ELi1ELb1EN4cute5tupleIJNS5_1CILi128EEENS7_ILi48EEENS7_ILi256EEEEEELi256ENS_10bfloat16_tEfNS_4arch4Sm80ELb0ELb1ELb1ELb1ELb1ELb0ELb1ELb1EEENS1_21CollectiveEpilogueFwdINS6_IJS8_SA_S9_EEENS6_IJNS7_ILi1EEESI_SI_EEESC_SE_Li256ELb1ELb1ELb1ELb0EEENS1_36VarlenDynamicPersistentTileSchedulerILi128ELi48ELi256ELi256ELb1ELb1ELb0ELb1ELb0ELb1EEEEEEEEEvNT_6ParamsE,"",@"SHT_CUDA_INFO"
	.sectionflags	@""
	.align	4


	//----- nvinfo : EIATTR_CUDA_API_VERSION
	.align		4
        /*0000*/ 	.byte	0x04, 0x37
        /*0002*/ 	.short	(.L_276 - .L_275)
.L_275:
        /*0004*/ 	.word	0x00000082


	//----- nvinfo : EIATTR_KPARAM_INFO
	.align		4
.L_276:
        /*0008*/ 	.byte	0x04, 0x17
        /*000a*/ 	.short	(.L_278 - .L_277)
.L_277:
        /*000c*/ 	.word	0x00000000
        /*0010*/ 	.short	0x0000
        /*0012*/ 	.short	0x0000
        /*0014*/ 	.byte	0x00, 0xf0, 0xe1, 0x10


	//----- nvinfo : EIATTR_SPARSE_MMA_MASK
	.align		4
.L_278:
        /*0018*/ 	.byte	0x03, 0x50
        /*001a*/ 	.short	0x0000


	//----- nvinfo : EIATTR_MAXREG_COUNT
	.align		4
        /*001c*/ 	.byte	0x03, 0x1b
        /*001e*/ 	.short	0x00ff


	//----- nvinfo : EIATTR_MERCURY_ISA_VERSION
	.align		4
        /*0020*/ 	.byte	0x03, 0x5f
        /*0022*/ 	.short	0x0101


	//----- nvinfo : EIATTR_EXIT_INSTR_OFFSETS
	.align		4
        /*0024*/ 	.byte	0x04, 0x1c
        /*0026*/ 	.short	(.L_280 - .L_279)


	//   ....[0]....
.L_279:
        /*0028*/ 	.word	0x00000010


	//----- nvinfo : EIATTR_MAX_THREADS
	.align		4
.L_280:
        /*002c*/ 	.byte	0x04, 0x05
        /*002e*/ 	.short	(.L_282 - .L_281)
.L_281:
        /*0030*/ 	.word	0x00000100
        /*0034*/ 	.word	0x00000001
        /*0038*/ 	.word	0x00000001


	//----- nvinfo : EIATTR_CBANK_PARAM_SIZE
	.align		4
.L_282:
        /*003c*/ 	.byte	0x03, 0x19
        /*003e*/ 	.short	0x0438


	//----- nvinfo : EIATTR_PARAM_CBANK
	.align		4
        /*0040*/ 	.byte	0x04, 0x0a
        /*0042*/ 	.short	(.L_284 - .L_283)
	.align		4
.L_283:
        /*0044*/ 	.word	index@(.nv.constant0._ZN7cutlass13device_kernelIN5flash19enable_sm80_to_sm89INS1_16FlashAttnFwdSm80INS1_25CollectiveMainloopFwdSm80ILi8ELi1ELb1EN4cute5tupleIJNS5_1CILi128EEENS7_ILi48EEENS7_ILi256EEEEEELi256ENS_10bfloat16_tEfNS_4arch4Sm80ELb0ELb1ELb1ELb1ELb1ELb0ELb1ELb1EEENS1_21CollectiveEpilogueFwdINS6_IJS8_SA_S9_EEENS6_IJNS7_ILi1EEESI_SI_EEESC_SE_Li256ELb1ELb1ELb1ELb0EEENS1_36VarlenDynamicPersistentTileSchedulerILi128ELi48ELi256ELi256ELb1ELb1ELb0ELb1ELb0ELb1EEEEEEEEEvNT_6ParamsE)
        /*0048*/ 	.short	0x0210
        /*004a*/ 	.short	0x0438


	//----- nvinfo : EIATTR_SW_WAR
	.align		4
.L_284:
        /*004c*/ 	.byte	0x04, 0x36
        /*004e*/ 	.short	(.L_286 - .L_285)
.L_285:
        /*0050*/ 	.word	0x00000008
.L_286:


//--------------------- .nv.info._ZN7cutlass13device_kernelIN5flash19enable_sm80_to_sm89INS1_16FlashAttnFwdSm80INS1_25CollectiveMainloopFwdSm80ILi8ELi1ELb0EN4cute5tupleIJNS5_1CILi128EEENS7_ILi32EEENS7_ILi256EEEEEELi256ENS_10bfloat16_tEfNS_4arch4Sm80ELb0ELb1ELb1ELb1ELb1ELb1ELb1ELb1EEENS1_21CollectiveEpilogueFwdINS6_IJS8_SA_S9_EEENS6_IJNS7_ILi1EEESI_SI_EEESC_SE_Li256ELb1ELb1ELb1ELb0EEENS1_36VarlenDynamicPersistentTileSchedulerILi128ELi32ELi256ELi256ELb1ELb1ELb0ELb1ELb0ELb1EEEEEEEEEvNT_6ParamsE --------------------------
	.section	.nv.info._ZN7cutlass13device_kernelIN5flash19enable_sm80_to_sm89INS1_16FlashAttnFwdSm80INS1_25CollectiveMainloopFwdSm80ILi8ELi1ELb0EN4cute5tupleIJNS5_1CILi128EEENS7_ILi32EEENS7_ILi256EEEEEELi256ENS_10bfloat16_tEfNS_4arch4Sm80ELb0ELb1ELb1ELb1ELb1ELb1ELb1ELb1EEENS1_21CollectiveEpilogueFwdINS6_IJS8_SA_S9_EEENS6_IJNS7_ILi1EEESI_SI_EEESC_SE_Li256ELb1ELb1ELb1ELb0EEENS1_36VarlenDynamicPersistentTileSchedulerILi128ELi32ELi256ELi256ELb1ELb1ELb0ELb1ELb0ELb1EEEEEEEEEvNT_6ParamsE,"",@"SHT_CUDA_INFO"
	.sectionflags	@""
	.align	4


	//----- nvinfo : EIATTR_CUDA_API_VERSION
	.align		4
        /*0000*/ 	.byte	0x04, 0x37
        /*0002*/ 	.short	(.L_288 - .L_287)
.L_287:
        /*0004*/ 	.word	0x00000082


	//----- nvinfo : EIATTR_KPARAM_INFO
	.align		4
.L_288:
        /*0008*/ 	.byte	0x04, 0x17
        /*000a*/ 	.short	(.L_290 - .L_289)
.L_289:
        /*000c*/ 	.word	0x00000000
        /*0010*/ 	.short	0x0000
        /*0012*/ 	.short	0x0000
        /*0014*/ 	.byte	0x00, 0xf0, 0xe1, 0x10


	//----- nvinfo : EIATTR_SPARSE_MMA_MASK
	.align		4
.L_290:
        /*0018*/ 	.byte	0x03, 0x50
        /*001a*/ 	.short	0x0000


	//----- nvinfo : EIATTR_MAXREG_COUNT
	.align		4
        /*001c*/ 	.byte	0x03, 0x1b
        /*001e*/ 	.short	0x00ff


	//----- nvinfo : EIATTR_MERCURY_ISA_VERSION
	.align		4
        /*0020*/ 	.byte	0x03, 0x5f
        /*0022*/ 	.short	0x0101


	//----- nvinfo : EIATTR_EXIT_INSTR_OFFSETS
	.align		4
        /*0024*/ 	.byte	0x04, 0x1c
        /*0026*/ 	.short	(.L_292 - .L_291)


	//   ....[0]....
.L_291:
        /*0028*/ 	.word	0x00000010


	//----- nvinfo : EIATTR_MAX_THREADS
	.align		4
.L_292:
        /*002c*/ 	.byte	0x04, 0x05
        /*002e*/ 	.short	(.L_294 - .L_293)
.L_293:
        /*0030*/ 	.word	0x00000100
        /*0034*/ 	.word	0x00000001
        /*0038*/ 	.word	0x00000001


	//----- nvinfo : EIATTR_CBANK_PARAM_SIZE
	.align		4
.L_294:
        /*003c*/ 	.byte	0x03, 0x19
        /*003e*/ 	.short	0x0438


	//----- nvinfo : EIATTR_PARAM_CBANK
	.align		4
        /*0040*/ 	.byte	0x04, 0x0a
        /*0042*/ 	.short	(.L_296 - .L_295)
	.align		4
.L_295:
        /*0044*/ 	.word	index@(.nv.constant0._ZN7cutlass13device_kernelIN5flash19enable_sm80_to_sm89INS1_16FlashAttnFwdSm80INS1_25CollectiveMainloopFwdSm80ILi8ELi1ELb0EN4cute5tupleIJNS5_1CILi128EEENS7_ILi32EEENS7_ILi256EEEEEELi256ENS_10bfloat16_tEfNS_4arch4Sm80ELb0ELb1ELb1ELb1ELb1ELb1ELb1ELb1EEENS1_21CollectiveEpilogueFwdINS6_IJS8_SA_S9_EEENS6_IJNS7_ILi1EEESI_SI_EEESC_SE_Li256ELb1ELb1ELb1ELb0EEENS1_36VarlenDynamicPersistentTileSchedulerILi128ELi32ELi256ELi256ELb1ELb1ELb0ELb1ELb0ELb1EEEEEEEEEvNT_6ParamsE)
        /*0048*/ 	.short	0x0210
        /*004a*/ 	.short	0x0438


	//----- nvinfo : EIATTR_SW_WAR
	.align		4
.L_296:
        /*004c*/ 	.byte	0x04, 0x36
        /*004e*/ 	.short	(.L_298 - .L_297)
.L_297:
        /*0050*/ 	.word	0x00000008
.L_298:


//--------------------- .nv.info._ZN7cutlass13device_kernelIN5flash19enable_sm80_to_sm89INS1_16FlashAttnFwdSm80INS1_25CollectiveMainloopFwdSm80ILi8ELi1ELb1EN4cute5tupleIJNS5_1CILi128EEENS7_ILi64EEENS7_ILi256EEEEEELi256ENS_10bfloat16_tEfNS_4arch4Sm80ELb1ELb0ELb1ELb0ELb1ELb0ELb1ELb1EEENS1_21CollectiveEpilogueFwdINS6_IJS8_SA_S9_EEENS6_IJNS7_ILi1EEESI_SI_EEESC_SE_Li256ELb0ELb1ELb1ELb0EEENS1_30DynamicPersistentTileSchedulerILi256ELi256ELb1ELb1ELb0EEEEEEEEEvNT_6ParamsE --------------------------
	.section	.nv.info._ZN7cutlass13device_kernelIN5flash19enable_sm80_to_sm89INS1_16FlashAttnFwdSm80INS1_25CollectiveMainloopFwdSm80ILi8ELi1ELb1EN4cute5tupleIJNS5_1CILi128EEENS7_ILi64EEENS7_ILi256EEEEEELi256ENS_10bfloat16_tEfNS_4arch4Sm80ELb1ELb0ELb1ELb0ELb1ELb0ELb1ELb1EEENS1_21CollectiveEpilogueFwdINS6_IJS8_SA_S9_EEENS6_IJNS7_ILi1EEESI_SI_EEESC_SE_Li256ELb0ELb1ELb1ELb0EEENS1_30DynamicPersistentTileSchedulerILi256ELi256ELb1ELb1ELb0EEEEEEEEEvNT_6ParamsE,"",@"SHT_CUDA_INFO"
	.sectionflags	@""
	.align	4


	//----- nvinfo : EIATTR_CUDA_API_VERSION
	.align		4
        /*0000*/ 	.byte	0x04, 0x37
        /*0002*/ 	.short	(.L_300 - .L_299)
.L_299:
        /*0004*/ 	.word	0x00000082


	//----- nvinfo : EIATTR_KPARAM_INFO
	.align		4
.L_300:
        /*0008*/ 	.byte	0x04, 0x17
        /*000a*/ 	.short	(.L_302 - .L_301)
.L_301:
        /*000c*/ 	.word	0x00000000
        /*0010*/ 	.short	0x0000
        /*0012*/ 	.short	0x0000
        /*0014*/ 	.byte	0x00, 0xf0, 0xa1, 0x10


	//----- nvinfo : EIATTR_SPARSE_MMA_MASK
	.align		4
.L_302:
        /*0018*/ 	.byte	0x03, 0x50
        /*001a*/ 	.short	0x0000


	//----- nvinfo : EIATTR_MAXREG_COUNT
	.align		4
        /*001c*/ 	.byte	0x03, 0x1b
        /*001e*/ 	.short	0x00ff


	//----- nvinfo : EIATTR_MERCURY_ISA_VERSION
	.align		4
        /*0020*/ 	.byte	0x03, 0x5f
        /*0022*/ 	.short	0x0101


	//----- nvinfo : EIATTR_EXIT_INSTR_OFFSETS
	.align		4
        /*0024*/ 	.byte	0x04, 0x1c
        /*0026*/ 	.short	(.L_304 - .L_303)


	//   ....[0]....
.L_303:
        /*0028*/ 	.word	0x00000010


	//----- nvinfo : EIATTR_MAX_THREADS
	.align		4
.L_304:
        /*002c*/ 	.byte	0x04, 0x05
        /*002e*/ 	.short	(.L_306 - .L_305)
.L_305:
        /*0030*/ 	.word	0x00000100
        /*0034*/ 	.word	0x00000001
        /*0038*/ 	.word	0x00000001


	//----- nvinfo : EIATTR_CBANK_PARAM_SIZE
	.align		4
.L_306:
        /*003c*/ 	.byte	0x03, 0x19
        /*003e*/ 	.short	0x0428


	//----- nvinfo : EIATTR_PARAM_CBANK
	.align		4
        /*0040*/ 	.byte	0x04, 0x0a
        /*0042*/ 	.short	(.L_308 - .L_307)
	.align		4
.L_307:
        /*0044*/ 	.word	index@(.nv.constant0._ZN7cutlass13device_kernelIN5flash19enable_sm80_to_sm89INS1_16FlashAttnFwdSm80INS1_25CollectiveMainloopFwdSm80ILi8ELi1ELb1EN4cute5tupleIJNS5_1CILi128EEENS7_ILi64EEENS7_ILi256EEEEEELi256ENS_10bfloat16_tEfNS_4arch4Sm80ELb1ELb0ELb1ELb0ELb1ELb0ELb1ELb1EEENS1_21CollectiveEpilogueFwdINS6_IJS8_SA_S9_EEENS6_IJNS7_ILi1EEESI_SI_EEESC_SE_Li256ELb0ELb1ELb1ELb0EEENS1_30DynamicPersistentTileSchedulerILi256ELi256ELb1ELb1ELb0EEEEEEEEEvNT_6ParamsE)
        /*0048*/ 	.short	0x0210
        /*004a*/ 	.short	0x0428


	//----- nvinfo : EIATTR_SW_WAR
	.align		4
.L_308:
        /*004c*/ 	.byte	0x04, 0x36
        /*004e*/ 	.short	(.L_310 - .L_309)
.L_309:
        /*0050*/ 	.word	0x00000008
.L_310:


//--------------------- .nv.info._ZN7cutlass13device_kernelIN5flash19enable_sm80_to_sm89INS1_16FlashAttnFwdSm80INS1_25CollectiveMainloopFwdSm80ILi8ELi1ELb1EN4cute5tupleIJNS5_1CILi128EEENS7_ILi48EEENS7_ILi256EEEEEELi256ENS_10bfloat16_tEfNS_4arch4Sm80ELb1ELb0ELb1ELb1ELb1ELb0ELb1ELb1EEENS1_21CollectiveEpilogueFwdINS6_IJS8_SA_S9_EEENS6_IJNS7_ILi1EEESI_SI_EEESC_SE_Li256ELb1ELb1ELb1ELb0EEENS1_36VarlenDynamicPersistentTileSchedulerILi128ELi48ELi256ELi256ELb1ELb1ELb0ELb1ELb1ELb1EEEEEEEEEvNT_6ParamsE --------------------------
	.section	.nv.info._ZN7cutlass13device_kernelIN5flash19enable_sm80_to_sm89INS1_16FlashAttnFwdSm80INS1_25CollectiveMainloopFwdSm80ILi8ELi1ELb1EN4cute5tupleIJNS5_1CILi128EEENS7_ILi48EEENS7_ILi256EEEEEELi256ENS_10bfloat16_tEfNS_4arch4Sm80ELb1ELb0ELb1ELb1ELb1ELb0ELb1ELb1EEENS1_21CollectiveEpilogueFwdINS6_IJS8_SA_S9_EEENS6_IJNS7_ILi1EEESI_SI_EEESC_SE_Li256ELb1ELb1ELb1ELb0EEENS1_36VarlenDynamicPersistentTileSchedulerILi128ELi48ELi256ELi256ELb1ELb1ELb0ELb1ELb1ELb1EEEEEEEEEvNT_6ParamsE,"",@"SHT_CUDA_INFO"
	.sectionflags	@""
	.align	4


	//----- nvinfo : EIATTR_CUDA_API_VERSION
	.align		4
        /*0000*/ 	.byte	0x04, 0x37
        /*0002*/ 	.short	(.L_312 - .L_311)
.L_311:
        /*0004*/ 	.word	0x00000082


	//----- nvinfo : EIATTR_KPARAM_INFO
	.align		4
.L_312:
        /*0008*/ 	.byte	0x04, 0x17
        /*000a*/ 	.short	(.L_314 - .L_313)
.L_313:
        /*000c*/ 	.word	0x00000000
        /*0010*/ 	.short	0x0000
        /*0012*/ 	.short	0x0000
        /*0014*/ 	.byte	0x00, 0xf0, 0xe1, 0x10


	//----- nvinfo : EIATTR_SPARSE_MMA_MASK
	.align		4
.L_314:
        /*0018*/ 	.byte	0x03, 0x50
        /*001a*/ 	.short	0x0000


	//----- nvinfo : EIATTR_MAXREG_COUNT
	.align		4
        /*001c*/ 	.byte	0x03, 0x1b
        /*001e*/ 	.short	0x00ff


	//----- nvinfo : EIATTR_MERCURY_ISA_VERSION
	.align		4
        /*0020*/ 	.byte	0x03, 0x5f
        /*0022*/ 	.short	0x0101


	//----- nvinfo : EIATTR_EXIT_INSTR_OFFSETS
	.align		4
        /*0024*/ 	.byte	0x04, 0x1c
        /*0026*/ 	.short	(.L_316 - .L_315)


	//   ....[0]....
.L_315:
        /*0028*/ 	.word	0x00000010


	//----- nvinfo : EIATTR_MAX_THREADS
	.align		4
.L_316:
        /*002c*/ 	.byte	0x04, 0x05
        /*002e*/ 	.short	(.L_318 - .L_317)
.L_317:
        /*0030*/ 	.word	0x00000100
        /*0034*/ 	.word	0x00000001
        /*0038*/ 	.word	0x00000001


	//----- nvinfo : EIATTR_CBANK_PARAM_SIZE
	.align		4
.L_318:
        /*003c*/ 	.byte	0x03, 0x19
        /*003e*/ 	.short	0x0438


	//----- nvinfo : EIATTR_PARAM_CBANK
	.align		4
        /*0040*/ 	.byte	0x04, 0x0a
        /*0042*/ 	.short	(.L_320 - .L_319)
	.align		4
.L_319:
        /*0044*/ 	.word	index@(.nv.constant0._ZN7cutlass13device_kernelIN5flash19enable_sm80_to_sm89INS1_16FlashAttnFwdSm80INS1_25CollectiveMainloopFwdSm80ILi8ELi1ELb1EN4cute5tupleIJNS5_1CILi128EEENS7_ILi48EEENS7_ILi256EEEEEELi256ENS_10bfloat16_tEfNS_4arch4Sm80ELb1ELb0ELb1ELb1ELb1ELb0ELb1ELb1EEENS1_21CollectiveEpilogueFwdINS6_IJS8_SA_S9_EEENS6_IJNS7_ILi1EEESI_SI_EEESC_SE_Li256ELb1ELb1ELb1ELb0EEENS1_36VarlenDynamicPersistentTileSchedulerILi128ELi48ELi256ELi256ELb1ELb1ELb0ELb1ELb1ELb1EEEEEEEEEvNT_6ParamsE)
        /*0048*/ 	.short	0x0210
        /*004a*/ 	.short	0x0438


	//----- nvinfo : EIATTR_SW_WAR
	.align		4
.L_320:
        /*004c*/ 	.byte	0x04, 0x36
        /*004e*/ 	.short	(.L_322 - .L_321)
.L_321:
        /*0050*/ 	.word	0x00000008
.L_322:


//--------------------- .nv.info._ZN7cutlass13device_kernelIN5flash19enable_sm80_to_sm89INS1_16FlashAttnFwdSm80INS1_25CollectiveMainloopFwdSm80ILi8ELi1ELb0EN4cute5tupleIJNS5_1CILi128EEENS7_ILi32EEENS7_ILi256EEEEEELi256ENS_10bfloat16_tEfNS_4arch4Sm80ELb1ELb0ELb1ELb1ELb1ELb1ELb1ELb1EEENS1_21CollectiveEpilogueFwdINS6_IJS8_SA_S9_EEENS6_IJNS7_ILi1EEESI_SI_EEESC_SE_Li256ELb1ELb1ELb1ELb0EEENS1_36VarlenDynamicPersistentTileSchedulerILi128ELi32ELi256ELi256ELb1ELb1ELb0ELb1ELb1ELb1EEEEEEEEEvNT_6ParamsE --------------------------
	.section	.nv.info._ZN7cutlass13device_kernelIN5flash19enable_sm80_to_sm89INS1_16FlashAttnFwdSm80INS1_25CollectiveMainloopFwdSm80ILi8ELi1ELb0EN4cute5tupleIJNS5_1CILi128EEENS7_ILi32EEENS7_ILi256EEEEEELi256ENS_10bfloat16_tEfNS_4arch4Sm80ELb1ELb0ELb1ELb1ELb1ELb1ELb1ELb1EEENS1_21CollectiveEpilogueFwdINS6_IJS8_SA_S9_EEENS6_IJNS7_ILi1EEESI_SI_EEESC_SE_Li256ELb1ELb1ELb1ELb0EEENS1_36VarlenDynamicPersistentTileSchedulerILi128ELi32ELi256ELi256ELb1ELb1ELb0ELb1ELb1ELb1EEEEEEEEEvNT_6ParamsE,"",@"SHT_CUDA_INFO"
	.sectionflags	@""
	.align	4


	//----- nvinfo : EIATTR_CUDA_API_VERSION
	.align		4
        /*0000*/ 	.byte	0x04, 0x37
        /*0002*/ 	.short	(.L_324 - .L_323)
.L_323:
        /*0004*/ 	.word	0x00000082


	//----- nvinfo : EIATTR_KPARAM_INFO
	.align		4
.L_324:
        /*0008*/ 	.byte	0x04, 0x17
        /*000a*/ 	.short	(.L_326 - .L_325)
.L_325:
        /*000c*/ 	.word	0x00000000
        /*0010*/ 	.short	0x0000
        /*0012*/ 	.short	0x0000
        /*0014*/ 	.byte	0x00, 0xf0, 0xe1, 0x10


	//----- nvinfo : EIATTR_SPARSE_MMA_MASK
	.align		4
.L_326:
        /*0018*/ 	.byte	0x03, 0x50
        /*001a*/ 	.short	0x0000


	//----- nvinfo : EIATTR_MAXREG_COUNT
	.align		4
        /*001c*/ 	.byte	0x03, 0x1b
        /*001e*/ 	.short	0x00ff


	//----- nvinfo : EIATTR_MERCURY_ISA_VERSION
	.align		4
        /*0020*/ 	.byte	0x03, 0x5f
        /*0022*/ 	.short	0x0101


	//----- nvinfo : EIATTR_EXIT_INSTR_OFFSETS
	.align		4
        /*0024*/ 	.byte	0x04, 0x1c
        /*0026*/ 	.short	(.L_328 - .L_327)


	//   ....[0]....
.L_327:
        /*0028*/ 	.word	0x00000010


	//----- nvinfo : EIATTR_MAX_THREADS
	.align		4
.L_328:
        /*002c*/ 	.byte	0x04, 0x05
        /*002e*/ 	.short	(.L_330 - .L_329)
.L_329:
        /*0030*/ 	.word	0x00000100
        /*0034*/ 	.word	0x00000001
        /*0038*/ 	.word	0x00000001


	//----- nvinfo : EIATTR_CBANK_PARAM_SIZE
	.align		4
.L_330:
        /*003c*/ 	.byte	0x03, 0x19
        /*003e*/ 	.short	0x0438


	//----- nvinfo : EIATTR_PARAM_CBANK
	.align		4
        /*0040*/ 	.byte	0x04, 0x0a
        /*0042*/ 	.short	(.L_332 - .L_331)
	.align		4
.L_331:
        /*0044*/ 	.word	index@(.nv.constant0._ZN7cutlass13device_kernelIN5flash19enable_sm80_to_sm89INS1_16FlashAttnFwdSm80INS1_25CollectiveMainloopFwdSm80ILi8ELi1ELb0EN4cute5tupleIJNS5_1CILi128EEENS7_ILi32EEENS7_ILi256EEEEEELi256ENS_10bfloat16_tEfNS_4arch4Sm80ELb1ELb0ELb1ELb1ELb1ELb1ELb1ELb1EEENS1_21CollectiveEpilogueFwdINS6_IJS8_SA_S9_EEENS6_IJNS7_ILi1EEESI_SI_EEESC_SE_Li256ELb1ELb1ELb1ELb0EEENS1_36VarlenDynamicPersistentTileSchedulerILi128ELi32ELi256ELi256ELb1ELb1ELb0ELb1ELb1ELb1EEEEEEEEEvNT_6ParamsE)
        /*0048*/ 	.short	0x0210
        /*004a*/ 	.short	0x0438


	//----- nvinfo : EIATTR_SW_WAR
	.align		4
.L_332:
        /*004c*/ 	.byte	0x04, 0x36
        /*004e*/ 	.short	(.L_334 - .L_333)
.L_333:
        /*0050*/ 	.word	0x00000008
.L_334:


//--------------------- .nv.info._ZN7cutlass13device_kernelIN5flash19enable_sm80_to_sm89INS1_16FlashAttnFwdSm80INS1_25CollectiveMainloopFwdSm80ILi8ELi1ELb0EN4cute5tupleIJNS5_1CILi128EEENS7_ILi96EEENS7_ILi256EEEEEELi256ENS_10bfloat16_tEfNS_4arch4Sm80ELb0ELb0ELb1ELb0ELb1ELb0ELb1ELb1EEENS1_21CollectiveEpilogueFwdINS6_IJS8_SA_S9_EEENS6_IJNS7_ILi1EEESI_SI_EEESC_SE_Li256ELb0ELb1ELb1ELb0EEENS1_19SingleTileSchedulerILb0ELb1ELb1ELi128EEEEEEEEEvNT_6ParamsE --------------------------
	.section	.nv.info._ZN7cutlass13device_kernelIN5flash19enable_sm80_to_sm89INS1_16FlashAttnFwdSm80INS1_25CollectiveMainloopFwdSm80ILi8ELi1ELb0EN4cute5tupleIJNS5_1CILi128EEENS7_ILi96EEENS7_ILi256EEEEEELi256ENS_10bfloat16_tEfNS_4arch4Sm80ELb0ELb0ELb1ELb0ELb1ELb0ELb1ELb1EEENS1_21CollectiveEpilogueFwdINS6_IJS8_SA_S9_EEENS6_IJNS7_ILi1EEESI_SI_EEESC_SE_Li256ELb0ELb1ELb1ELb0EEENS1_19SingleTileSchedulerILb0ELb1ELb1ELi128EEEEEEEEEvNT_6ParamsE,"",@"SHT_CUDA_INFO"
	.sectionflags	@""
	.align	4


	//----- nvinfo : EIATTR_CUDA_API_VERSION
	.align		4
        /*0000*/ 	.byte	0x04, 0x37
        /*0002*/ 	.short	(.L_336 - .L_335)
.L_335:
        /*0004*/ 	.word	0x00000082


	//----- nvinfo : EIATTR_KPARAM_INFO
	.align		4
.L_336:
        /*0008*/ 	.byte	0x04, 0x17
        /*000a*/ 	.short	(.L_338 - .L_337)
.L_337:
        /*000c*/ 	.word	0x00000000
        /*0010*/ 	.short	0x0000
        /*0012*/ 	.short	0x0000
        /*0014*/ 	.byte	0x00, 0xf0, 0x61, 0x10


	//----- nvinfo : EIATTR_SPARSE_MMA_MASK
	.align		4
.L_338:
        /*0018*/ 	.byte	0x03, 0x50
        /*001a*/ 	.short	0x0000


	//----- nvinfo : EIATTR_MAXREG_COUNT
	.align		4
        /*001c*/ 	.byte	0x03, 0x1b
        /*001e*/ 	.short	0x00ff


	//----- nvinfo : EIATTR_MERCURY_ISA_VERSION
	.align		4
        /*0020*/ 	.byte	0x03, 0x5f
        /*0022*/ 	.short	0x0101


	//----- nvinfo : EIATTR_EXIT_INSTR_OFFSETS
	.align		4
        /*0024*/ 	.byte	0x04, 0x1c
        /*0026*/ 	.short	(.L_340 - .L_339)


	//   ....[0]....
.L_339:
        /*0028*/ 	.word	0x00000010


	//----- nvinfo : EIATTR_MAX_THREADS
	.align		4
.L_340:
        /*002c*/ 	.byte	0x04, 0x05
        /*002e*/ 	.short	(.L_342 - .L_341)
.L_341:
        /*0030*/ 	.word	0x00000100
        /*0034*/ 	.word	0x00000001
        /*0038*/ 	.word	0x00000001


	//----- nvinfo : EIATTR_CBANK_PARAM_SIZE
	.align		4
.L_342:
        /*003c*/ 	.byte	0x03, 0x19
        /*003e*/ 	.short	0x0418


	//----- nvinfo : EIATTR_PARAM_CBANK
	.align		4
        /*0040*/ 	.byte	0x04, 0x0a
        /*0042*/ 	.short	(.L_344 - .L_343)
	.align		4
.L_343:
        /*0044*/ 	.word	index@(.nv.constant0._ZN7cutlass13device_kernelIN5flash19enable_sm80_to_sm89INS1_16FlashAttnFwdSm80INS1_25CollectiveMainloopFwdSm80ILi8ELi1ELb0EN4cute5tupleIJNS5_1CILi128EEENS7_ILi96EEENS7_ILi256EEEEEELi256ENS_10bfloat16_tEfNS_4arch4Sm80ELb0ELb0ELb1ELb0ELb1ELb0ELb1ELb1EEENS1_21CollectiveEpilogueFwdINS6_IJS8_SA_S9_EEENS6_IJNS7_ILi1EEESI_SI_EEESC_SE_Li256ELb0ELb1ELb1ELb0EEENS1_19SingleTileSchedulerILb0ELb1ELb1ELi128EEEEEEEEEvNT_6ParamsE)
        /*0048*/ 	.short	0x0210
        /*004a*/ 	.short	0x0418


	//----- nvinfo : EIATTR_SW_WAR
	.align		4
.L_344:
        /*004c*/ 	.byte	0x04, 0x36
        /*004e*/ 	.short	(.L_346 - .L_345)
.L_345:
        /*0050*/ 	.word	0x00000008
.L_346:


//--------------------- .nv.info._ZN7cutlass13device_kernelIN5flash19enable_sm80_to_sm89INS1_16FlashAttnFwdSm80INS1_25CollectiveMainloopFwdSm80ILi8ELi1ELb0EN4cute5tupleIJNS5_1CILi128EEENS7_ILi64EEENS7_ILi256EEEEEELi256ENS_10bfloat16_tEfNS_4arch4Sm80ELb0ELb0ELb1ELb1ELb1ELb0ELb1ELb1EEENS1_21CollectiveEpilogueFwdINS6_IJS8_SA_S9_EEENS6_IJNS7_ILi1EEESI_SI_EEESC_SE_Li256ELb1ELb1ELb1ELb0EEENS1_36VarlenDynamicPersistentTileSchedulerILi128ELi64ELi256ELi256ELb1ELb1ELb0ELb0ELb1ELb1EEEEEEEEEvNT_6ParamsE --------------------------
	.section	.nv.info._ZN7cutlass13device_kernelIN5flash19enable_sm80_to_sm89INS1_16FlashAttnFwdSm80INS1_25CollectiveMainloopFwdSm80ILi8ELi1ELb0EN4cute5tupleIJNS5_1CILi128EEENS7_ILi64EEENS7_ILi256EEEEEELi256ENS_10bfloat16_tEfNS_4arch4Sm80ELb0ELb0ELb1ELb1ELb1ELb0ELb1ELb1EEENS1_21CollectiveEpilogueFwdINS6_IJS8_SA_S9_EEENS6_IJNS7_ILi1EEESI_SI_EEESC_SE_Li256ELb1ELb1ELb1ELb0EEENS1_36VarlenDynamicPersistentTileSchedulerILi128ELi64ELi256ELi256ELb1ELb1ELb0ELb0ELb1ELb1EEEEEEEEEvNT_6ParamsE,"",@"SHT_CUDA_INFO"
	.sectionflags	@""
	.align	4


	//----- nvinfo : EIATTR_CUDA_API_VERSION
	.align		4
        /*0000*/ 	.byte	0x04, 0x37
        /*0002*/ 	.short	(.L_348 - .L_347)
.L_347:
        /*0004*/ 	.word	0x00000082


	//----- nvinfo : EIATTR_KPARAM_INFO
	.align		4
.L_348:
        /*0008*/ 	.byte	0x04, 0x17
        /*000a*/ 	.short	(.L_350 - .L_349)
.L_349:
        /*000c*/ 	.word	0x00000000
        /*0010*/ 	.short	0x0000
        /*0012*/ 	.short	0x0000
        /*0014*/ 	.byte	0x00, 0xf0, 0xe1, 0x10


	//----- nvinfo : EIATTR_SPARSE_MMA_MASK
	.align		4
.L_350:
        /*0018*/ 	.byte	0x03, 0x50
        /*001a*/ 	.short	0x0000


	//----- nvinfo : EIATTR_MAXREG_COUNT
	.align		4
        /*001c*/ 	.byte	0x03, 0x1b
        /*001e*/ 	.short	0x00ff


	//----- nvinfo : EIATTR_MERCURY_ISA_VERSION
	.align		4
        /*0020*/ 	.byte	0x03, 0x5f
        /*0022*/ 	.short	0x0101


	//----- nvinfo : EIATTR_EXIT_INSTR_OFFSETS
	.align		4
        /*0024*/ 	.byte	0x04, 0x1c
        /*0026*/ 	.short	(.L_352 - .L_351)


	//   ....[0]....
.L_351:
        /*0028*/ 	.word	0x00000010


	//----- nvinfo : EIATTR_MAX_THREADS
	.align		4
.L_352:
        /*002c*/ 	.byte	0x04, 0x05
        /*002e*/ 	.short	(.L_354 - .L_353)
.L_353:
        /*0030*/ 	.word	0x00000100
        /*0034*/ 	.word	0x00000001
        /*0038*/ 	.word	0x00000001


	//----- nvinfo : EIATTR_CBANK_PARAM_SIZE
	.align		4
.L_354:
        /*003c*/ 	.byte	0x03, 0x19
        /*003e*/ 	.short	0x0438


	//----- nvinfo : EIATTR_PARAM_CBANK
	.align		4
        /*0040*/ 	.byte	0x04, 0x0a
        /*0042*/ 	.short	(.L_356 - .L_355)
	.align		4
.L_355:
        /*0044*/ 	.word	index@(.nv.constant0._ZN7cutlass13device_kernelIN5flash19enable_sm80_to_sm89INS1_16FlashAttnFwdSm80INS1_25CollectiveMainloopFwdSm80ILi8ELi1ELb0EN4cute5tupleIJNS5_1CILi128EEENS7_ILi64EEENS7_ILi256EEEEEELi256ENS_10bfloat16_tEfNS_4arch4Sm80ELb0ELb0ELb1ELb1ELb1ELb0ELb1ELb1EEENS1_21CollectiveEpilogueFwdINS6_IJS8_SA_S9_EEENS6_IJNS7_ILi1EEESI_SI_EEESC_SE_Li256ELb1ELb1ELb1ELb0EEENS1_36VarlenDynamicPersistentTileSchedulerILi128ELi64ELi256ELi256ELb1ELb1ELb0ELb0ELb1ELb1EEEEEEEEEvNT_6ParamsE)
        /*0048*/ 	.short	0x0210
        /*004a*/ 	.short	0x0438


	//----- nvinfo : EIATTR_SW_WAR
	.align		4
.L_356:
        /*004c*/ 	.byte	0x04, 0x36
        /*004e*/ 	.short	(.L_358 - .L_357)
.L_357:
        /*0050*/ 	.word	0x00000008
.L_358:


//--------------------- .nv.info._ZN7cutlass13device_kernelIN5flash19enable_sm80_to_sm89INS1_16FlashAttnFwdSm80INS1_25CollectiveMainloopFwdSm80ILi8ELi1ELb0EN4cute5tupleIJNS5_1CILi128EEENS7_ILi48EEENS7_ILi256EEEEEELi256ENS_10bfloat16_tEfNS_4arch4Sm80ELb0ELb0ELb1ELb1ELb1ELb1ELb1ELb1EEENS1_21CollectiveEpilogueFwdINS6_IJS8_SA_S9_EEENS6_IJNS7_ILi1EEESI_SI_EEESC_SE_Li256ELb1ELb1ELb1ELb0EEENS1_36VarlenDynamicPersistentTileSchedulerILi128ELi48ELi256ELi256ELb1ELb1ELb0ELb0ELb1ELb1EEEEEEEEEvNT_6ParamsE --------------------------
	.section	.nv.info._ZN7cutlass13device_kernelIN5flash19enable_sm80_to_sm89INS1_16FlashAttnFwdSm80INS1_25CollectiveMainloopFwdSm80ILi8ELi1ELb0EN4cute5tupleIJNS5_1CILi128EEENS7_ILi48EEENS7_ILi256EEEEEELi256ENS_10bfloat16_tEfNS_4arch4Sm80ELb0ELb0ELb1ELb1ELb1ELb1ELb1ELb1EEENS1_21CollectiveEpilogueFwdINS6_IJS8_SA_S9_EEENS6_IJNS7_ILi1EEESI_SI_EEESC_SE_Li256ELb1ELb1ELb1ELb0EEENS1_36VarlenDynamicPersistentTileSchedulerILi128ELi48ELi256ELi256ELb1ELb1ELb0ELb0ELb1ELb1EEEEEEEEEvNT_6ParamsE,"",@"SHT_CUDA_INFO"
	.sectionflags	@""
	.align	4


	//----- nvinfo : EIATTR_CUDA_API_VERSION
	.align		4
        /*0000*/ 	.byte	0x04, 0x37
        /*0002*/ 	.short	(.L_360 - .L_359)
.L_359:
        /*0004*/ 	.word	0x00000082


	//----- nvinfo : EIATTR_KPARAM_INFO
	.align		4
.L_360:
        /*0008*/ 	.byte	0x04, 0x17
        /*000a*/ 	.short	(.L_362 - .L_361)
.L_361:
        /*000c*/ 	.word	0x00000000
        /*0010*/ 	.short	0x0000
        /*0012*/ 	.short	0x0000
        /*0014*/ 	.byte	0x00, 0xf0, 0xe1, 0x10


	//----- nvinfo : EIATTR_SPARSE_MMA_MASK
	.align		4
.L_362:
        /*0018*/ 	.byte	0x03, 0x50
        /*001a*/ 	.short	0x0000


	//----- nvinfo : EIATTR_MAXREG_COUNT
	.align		4
        /*001c*/ 	.byte	0x03, 0x1b
        /*001e*/ 	.short	0x00ff


	//----- nvinfo : EIATTR_MERCURY_ISA_VERSION
	.align		4
        /*0020*/ 	.byte	0x03, 0x5f
        /*0022*/ 	.short	0x0101


	//----- nvinfo : EIATTR_EXIT_INSTR_OFFSETS
	.align		4
        /*0024*/ 	.byte	0x04, 0x1c
        /*0026*/ 	.short	(.L_364 - .L_363)


	//   ....[0]....
.L_363:
        /*0028*/ 	.word	0x00000010


	//----- nvinfo : EIATTR_MAX_THREADS
	.align		4
.L_364:
        /*002c*/ 	.byte	0x04, 0x05
        /*002e*/ 	.short	(.L_366 - .L_365)
.L_365:
        /*0030*/ 	.word	0x00000100
        /*0034*/ 	.word	0x00000001
        /*0038*/ 	.word	0x00000001


	//----- nvinfo : EIATTR_CBANK_PARAM_SIZE
	.align		4
.L_366:
        /*003c*/ 	.byte	0x03, 0x19
        /*003e*/ 	.short	0x0438


	//----- nvinfo : EIATTR_PARAM_CBANK
	.align		4
        /*0040*/ 	.byte	0x04, 0x0a
        /*0042*/ 	.short	(.L_368 - .L_367)
	.align		4
.L_367:
        /*0044*/ 	.word	index@(.nv.constant0._ZN7cutlass13device_kernelIN5flash19enable_sm80_to_sm89INS1_16FlashAttnFwdSm80INS1_25CollectiveMainloopFwdSm80ILi8ELi1ELb0EN4cute5tupleIJNS5_1CILi128EEENS7_ILi48EEENS7_ILi256EEEEEELi256ENS_10bfloat16_tEfNS_4arch4Sm80ELb0ELb0ELb1ELb1ELb1ELb1ELb1ELb1EEENS1_21CollectiveEpilogueFwdINS6_IJS8_SA_S9_EEENS6_IJNS7_ILi1EEESI_SI_EEESC_SE_Li256ELb1ELb1ELb1ELb0EEENS1_36VarlenDynamicPersistentTileSchedulerILi128ELi48ELi256ELi256ELb1ELb1ELb0ELb0ELb1ELb1EEEEEEEEEvNT_6ParamsE)
        /*0048*/ 	.short	0x0210
        /*004a*/ 	.short	0x0438


	//----- nvinfo : EIATTR_SW_WAR
	.align		4
.L_368:
        /*004c*/ 	.byte	0x04, 0x36
        /*004e*/ 	.short	(.L_370 - .L_369)
.L_369:
        /*0050*/ 	.word	0x00000008
.L_370:


//--------------------- .nv.info._ZN7cutlass13device_kernelIN5flash19enable_sm80_to_sm89INS1_16FlashAttnFwdSm80INS1_25CollectiveMainloopFwdSm80ILi8ELi1ELb0EN4cute5tupleIJNS5_1CILi128EEENS7_ILi64EEENS7_ILi256EEEEEELi256ENS_10bfloat16_tEfNS_4arch4Sm80ELb0ELb1ELb1ELb0ELb1ELb0ELb1ELb1EEENS1_21CollectiveEpilogueFwdINS6_IJS8_SA_S9_EEENS6_IJNS7_ILi1EEESI_SI_EEESC_SE_Li256ELb0ELb1ELb1ELb0EEENS1_19SingleTileSchedulerILb0ELb1ELb1ELi128EEEEEEEEEvNT_6ParamsE --------------------------
	.section	.nv.info._ZN7cutlass13device_kernelIN5flash19enable_sm80_to_sm89INS1_16FlashAttnFwdSm80INS1_25CollectiveMainloopFwdSm80ILi8ELi1ELb0EN4cute5tupleIJNS5_1CILi128EEENS7_ILi64EEENS7_ILi256EEEEEELi256ENS_10bfloat16_tEfNS_4arch4Sm80ELb0ELb1ELb1ELb0ELb1ELb0ELb1ELb1EEENS1_21CollectiveEpilogueFwdINS6_IJS8_SA_S9_EEENS6_IJNS7_ILi1EEESI_SI_EEESC_SE_Li256ELb0ELb1ELb1ELb0EEENS1_19SingleTileSchedulerILb0ELb1ELb1ELi128EEEEEEEEEvNT_6ParamsE,"",@"SHT_CUDA_INFO"
	.sectionflags	@""
	.align	4


	//----- nvinfo : EIATTR_CUDA_API_VERSION
	.align		4
        /*0000*/ 	.byte	0x04, 0x37
        /*0002*/ 	.short	(.L_372 - .L_371)
.L_371:
        /*0004*/ 	.word	0x00000082


	//----- nvinfo : EIATTR_KPARAM_INFO
	.align		4
.L_372:
        /*0008*/ 	.byte	0x04, 0x17
        /*000a*/ 	.short	(.L_374 - .L_373)
.L_373:
        /*000c*/ 	.word	0x00000000
        /*0010*/ 	.short	0x0000
        /*0012*/ 	.short	0x0000
        /*0014*/ 	.byte	0x00, 0xf0, 0x61, 0x10


	//----- nvinfo : EIATTR_SPARSE_MMA_MASK
	.align		4
.L_374:
        /*0018*/ 	.byte	0x03, 0x50
        /*001a*/ 	.short	0x0000


	//----- nvinfo : EIATTR_MAXREG_COUNT
	.align		4
        /*001c*/ 	.byte	0x03, 0x1b
        /*001e*/ 	.short	0x00ff


	//----- nvinfo : EIATTR_MERCURY_ISA_VERSION
	.align		4
        /*0020*/ 	.byte	0x03, 0x5f
        /*0022*/ 	.short	0x0101


	//----- nvinfo : EIATTR_EXIT_INSTR_OFFSETS
	.align		4
        /*0024*/ 	.byte	0x04, 0x1c
        /*0026*/ 	.short	(.L_376 - .L_375)


	//   ....[0]....
.L_375:
        /*0028*/ 	.word	0x00000010


	//----- nvinfo : EIATTR_MAX_THREADS
	.align		4
.L_376:
        /*002c*/ 	.byte	0x04, 0x05
        /*002e*/ 	.short	(.L_378 - .L_377)
.L_377:
        /*0030*/ 	.word	0x00000100
        /*0034*/ 	.word	0x00000001
        /*0038*/ 	.word	0x00000001


	//----- nvinfo : EIATTR_CBANK_PARAM_SIZE
	.align		4
.L_378:
        /*003c*/ 	.byte	0x03, 0x19
        /*003e*/ 	.short	0x0418


	//----- nvinfo : EIATTR_PARAM_CBANK
	.align		4
        /*0040*/ 	.byte	0x04, 0x0a
        /*0042*/ 	.short	(.L_380 - .L_379)
	.align		4
.L_379:
        /*0044*/ 	.word	index@(.nv.constant0._ZN7cutlass13device_kernelIN5flash19enable_sm80_to_sm89INS1_16FlashAttnFwdSm80INS1_25CollectiveMainloopFwdSm80ILi8ELi1ELb0EN4cute5tupleIJNS5_1CILi128EEENS7_ILi64EEENS7_ILi256EEEEEELi256ENS_10bfloat16_tEfNS_4arch4Sm80ELb0ELb1ELb1ELb0ELb1ELb0ELb1ELb1EEENS1_21CollectiveEpilogueFwdINS6_IJS8_SA_S9_EEENS6_IJNS7_ILi1EEESI_SI_EEESC_SE_Li256ELb0ELb1ELb1ELb0EEENS1_19SingleTileSchedulerILb0ELb1ELb1ELi128EEEEEEEEEvNT_6ParamsE)
        /*0048*/ 	.short	0x0210
        /*004a*/ 	.short	0x0418


	//----- nvinfo : EIATTR_SW_WAR
	.align		4
.L_380:
        /*004c*/ 	.byte	0x04, 0x36
        /*004e*/ 	.short	(.L_382 - .L_381)
.L_381:
        /*0050*/ 	.word	0x00000008
.L_382:


//--------------------- .nv.info._ZN7cutlass13device_kernelIN5flash19enable_sm80_to_sm89INS1_16FlashAttnFwdSm80INS1_25CollectiveMainloopFwdSm80ILi8ELi1ELb0EN4cute5tupleIJNS5_1CILi128EEENS7_ILi64EEENS7_ILi256EEEEEELi256ENS_10bfloat16_tEfNS_4arch4Sm80ELb0ELb1ELb1ELb1ELb1ELb0ELb1ELb1EEENS1_21CollectiveEpilogueFwdINS6_IJS8_SA_S9_EEENS6_IJNS7_ILi1EEESI_SI_EEESC_SE_Li256ELb1ELb1ELb1ELb0EEENS1_36VarlenDynamicPersistentTileSchedulerILi128ELi64ELi256ELi256ELb1ELb1ELb0ELb1ELb0ELb1EEEEEEEEEvNT_6ParamsE --------------------------
	.section	.nv.info._ZN7cutlass13device_kernelIN5flash19enable_sm80_to_sm89INS1_16FlashAttnFwdSm80INS1_25CollectiveMainloopFwdSm80ILi8ELi1ELb0EN4cute5tupleIJNS5_1CILi128EEENS7_ILi64EEENS7_ILi256EEEEEELi256ENS_10bfloat16_tEfNS_4arch4Sm80ELb0ELb1ELb1ELb1ELb1ELb0ELb1ELb1EEENS1_21CollectiveEpilogueFwdINS6_IJS8_SA_S9_EEENS6_IJNS7_ILi1EEESI_SI_EEESC_SE_Li256ELb1ELb1ELb1ELb0EEENS1_36VarlenDynamicPersistentTileSchedulerILi128ELi64ELi256ELi256ELb1ELb1ELb0ELb1ELb0ELb1EEEEEEEEEvNT_6ParamsE,"",@"SHT_CUDA_INFO"
	.sectionflags	@""
	.align	4


	//----- nvinfo : EIATTR_CUDA_API_VERSION
	.align		4
        /*0000*/ 	.byte	0x04, 0x37
        /*0002*/ 	.short	(.L_384 - .L_383)
.L_383:
        /*0004*/ 	.word	0x00000082


	//----- nvinfo : EIATTR_KPARAM_INFO
	.align		4
.L_384:
        /*0008*/ 	.byte	0x04, 0x17
        /*000a*/ 	.short	(.L_386 - .L_385)
.L_385:
        /*000c*/ 	.word	0x00000000
        /*0010*/ 	.short	0x0000
        /*0012*/ 	.short	0x0000
        /*0014*/ 	.byte	0x00, 0xf0, 0xe1, 0x10


	//----- nvinfo : EIATTR_SPARSE_MMA_MASK
	.align		4
.L_386:
        /*0018*/ 	.byte	0x03, 0x50
        /*001a*/ 	.short	0x0000


	//----- nvinfo : EIATTR_MAXREG_COUNT
	.align		4
        /*001c*/ 	.byte	0x03, 0x1b
        /*001e*/ 	.short	0x00ff


	//----- nvinfo : EIATTR_MERCURY_ISA_VERSION
	.align		4
        /*0020*/ 	.byte	0x03, 0x5f
        /*0022*/ 	.short	0x0101


	//----- nvinfo : EIATTR_EXIT_INSTR_OFFSETS
	.align		4
        /*0024*/ 	.byte	0x04, 0x1c
        /*0026*/ 	.short	(.L_388 - .L_387)


	//   ....[0]....
.L_387:
        /*0028*/ 	.word	0x00000010


	//----- nvinfo : EIATTR_MAX_THREADS
	.align		4
.L_388:
        /*002c*/ 	.byte	0x04, 0x05
        /*002e*/ 	.short	(.L_390 - .L_389)
.L_389:
        /*0030*/ 	.word	0x00000100
        /*0034*/ 	.word	0x00000001
        /*0038*/ 	.word	0x00000001


	//----- nvinfo : EIATTR_CBANK_PARAM_SIZE
	.align		4
.L_390:
        /*003c*/ 	.byte	0x03, 0x19
        /*003e*/ 	.short	0x0438


	//----- nvinfo : EIATTR_PARAM_CBANK
	.align		4
        /*0040*/ 	.byte	0x04, 0x0a
        /*0042*/ 	.short	(.L_392 - .L_391)
	.align		4
.L_391:
        /*0044*/ 	.word	index@(.nv.constant0._ZN7cutlass13device_kernelIN5flash19enable_sm80_to_sm89INS1_16FlashAttnFwdSm80INS1_25CollectiveMainloopFwdSm80ILi8ELi1ELb0EN4cute5tupleIJNS5_1CILi128EEENS7_ILi64EEENS7_ILi256EEEEEELi256ENS_10bfloat16_tEfNS_4arch4Sm80ELb0ELb1ELb1ELb1ELb1ELb0ELb1ELb1EEENS1_21CollectiveEpilogueFwdINS6_IJS8_SA_S9_EEENS6_IJNS7_ILi1EEESI_SI_EEESC_SE_Li256ELb1ELb1ELb1ELb0EEENS1_36VarlenDynamicPersistentTileSchedulerILi128ELi64ELi256ELi256ELb1ELb1ELb0ELb1ELb0ELb1EEEEEEEEEvNT_6ParamsE)
        /*0048*/ 	.short	0x0210
        /*004a*/ 	.short	0x0438


	//----- nvinfo : EIATTR_SW_WAR
	.align		4
.L_392:
        /*004c*/ 	.byte	0x04, 0x36
        /*004e*/ 	.short	(.L_394 - .L_393)
.L_393:
        /*0050*/ 	.word	0x00000008
.L_394:


//--------------------- .nv.info._ZN7cutlass13device_kernelIN5flash19enable_sm80_to_sm89INS1_16FlashAttnFwdSm80INS1_25CollectiveMainloopFwdSm80ILi8ELi1ELb0EN4cute5tupleIJNS5_1CILi128EEENS7_ILi48EEENS7_ILi256EEEEEELi256ENS_10bfloat16_tEfNS_4arch4Sm80ELb0ELb1ELb1ELb1ELb1ELb1ELb1ELb1EEENS1_21CollectiveEpilogueFwdINS6_IJS8_SA_S9_EEENS6_IJNS7_ILi1EEESI_SI_EEESC_SE_Li256ELb1ELb1ELb1ELb0EEENS1_36VarlenDynamicPersistentTileSchedulerILi128ELi48ELi256ELi256ELb1ELb1ELb0ELb1ELb0ELb1EEEEEEEEEvNT_6ParamsE --------------------------
	.section	.nv.info._ZN7cutlass13device_kernelIN5flash19enable_sm80_to_sm89INS1_16FlashAttnFwdSm80INS1_25CollectiveMainloopFwdSm80ILi8ELi1ELb0EN4cute5tupleIJNS5_1CILi128EEENS7_ILi48EEENS7_ILi256EEEEEELi256ENS_10bfloat16_tEfNS_4arch4Sm80ELb0ELb1ELb1ELb1ELb1ELb1ELb1ELb1EEENS1_21CollectiveEpilogueFwdINS6_IJS8_SA_S9_EEENS6_IJNS7_ILi1EEESI_SI_EEESC_SE_Li256ELb1ELb1ELb1ELb0EEENS1_36VarlenDynamicPersistentTileSchedulerILi128ELi48ELi256ELi256ELb1ELb1ELb0ELb1ELb0ELb1EEEEEEEEEvNT_6ParamsE,"",@"SHT_CUDA_INFO"
	.sectionflags	@""
	.align	4


	//----- nvinfo : EIATTR_CUDA_API_VERSION
	.align		4
        /*0000*/ 	.byte	0x04, 0x37
        /*0002*/ 	.short	(.L_396 - .L_395)
.L_395:
        /*0004*/ 	.word	0x00000082


	//----- nvinfo : EIATTR_KPARAM_INFO
	.align		4
.L_396:
        /*0008*/ 	.byte	0x04, 0x17
        /*000a*/ 	.short	(.L_398 - .L_397)
.L_397:
        /*000c*/ 	.word	0x00000000
        /*0010*/ 	.short	0x0000
        /*0012*/ 	.short	0x0000
        /*0014*/ 	.byte	0x00, 0xf0, 0xe1, 0x10


	//----- nvinfo : EIATTR_SPARSE_MMA_MASK
	.align		4
.L_398:
        /*0018*/ 	.byte	0x03, 0x50
        /*001a*/ 	.short	0x0000


	//----- nvinfo : EIATTR_MAXREG_COUNT
	.align		4
        /*001c*/ 	.byte	0x03, 0x1b
        /*001e*/ 	.short	0x00ff


	//----- nvinfo : EIATTR_MERCURY_ISA_VERSION
	.align		4
        /*0020*/ 	.byte	0x03, 0x5f
        /*0022*/ 	.short	0x0101


	//----- nvinfo : EIATTR_EXIT_INSTR_OFFSETS
	.align		4
        /*0024*/ 	.byte	0x04, 0x1c
        /*0026*/ 	.short	(.L_400 - .L_399)


	//   ....[0]....
.L_399:
        /*0028*/ 	.word	0x00000010


	//----- nvinfo : EIATTR_MAX_THREADS
	.align		4
.L_400:
        /*002c*/ 	.byte	0x04, 0x05
        /*002e*/ 	.short	(.L_402 - .L_401)
.L_401:
        /*0030*/ 	.word	0x00000100
        /*0034*/ 	.word	0x00000001
        /*0038*/ 	.word	0x00000001


	//----- nvinfo : EIATTR_CBANK_PARAM_SIZE
	.align		4
.L_402:
        /*003c*/ 	.byte	0x03, 0x19
        /*003e*/ 	.short	0x0438


	//----- nvinfo : EIATTR_PARAM_CBANK
	.align		4
        /*0040*/ 	.byte	0x04, 0x0a
        /*0042*/ 	.short	(.L_404 - .L_403)
	.align		4
.L_403:
        /*0044*/ 	.word	index@(.nv.constant0._ZN7cutlass13device_kernelIN5flash19enable_sm80_to_sm89INS1_16FlashAttnFwdSm80INS1_25CollectiveMainloopFwdSm80ILi8ELi1ELb0EN4cute5tupleIJNS5_1CILi128EEENS7_ILi48EEENS7_ILi256EEEEEELi256ENS_10bfloat16_tEfNS_4arch4Sm80ELb0ELb1ELb1ELb1ELb1ELb1ELb1ELb1EEENS1_21CollectiveEpilogueFwdINS6_IJS8_SA_S9_EEENS6_IJNS7_ILi1EEESI_SI_EEESC_SE_Li256ELb1ELb1ELb1ELb0EEENS1_36VarlenDynamicPersistentTileSchedulerILi128ELi48ELi256ELi256ELb1ELb1ELb0ELb1ELb0ELb1EEEEEEEEEvNT_6ParamsE)
        /*0048*/ 	.short	0x0210
        /*004a*/ 	.short	0x0438


	//----- nvinfo : EIATTR_SW_WAR
	.align		4
.L_404:
        /*004c*/ 	.byte	0x04, 0x36
        /*004e*/ 	.short	(.L_406 - .L_405)
.L_405:
        /*0050*/ 	.word	0x00000008
.L_406:


//--------------------- .nv.info._ZN7cutlass13device_kernelIN5flash19enable_sm80_to_sm89INS1_16FlashAttnFwdSm80INS1_25CollectiveMainloopFwdSm80ILi8ELi1ELb0EN4cute5tupleIJNS5_1CILi128EEENS7_ILi96EEENS7_ILi256EEEEEELi256ENS_10bfloat16_tEfNS_4arch4Sm80ELb1ELb0ELb1ELb0ELb1ELb0ELb1ELb1EEENS1_21CollectiveEpilogueFwdINS6_IJS8_SA_S9_EEENS6_IJNS7_ILi1EEESI_SI_EEESC_SE_Li256ELb0ELb1ELb1ELb0EEENS1_30DynamicPersistentTileSchedulerILi256ELi256ELb1ELb1ELb0EEEEEEEEEvNT_6ParamsE --------------------------
	.section	.nv.info._ZN7cutlass13device_kernelIN5flash19enable_sm80_to_sm89INS1_16FlashAttnFwdSm80INS1_25CollectiveMainloopFwdSm80ILi8ELi1ELb0EN4cute5tupleIJNS5_1CILi128EEENS7_ILi96EEENS7_ILi256EEEEEELi256ENS_10bfloat16_tEfNS_4arch4Sm80ELb1ELb0ELb1ELb0ELb1ELb0ELb1ELb1EEENS1_21CollectiveEpilogueFwdINS6_IJS8_SA_S9_EEENS6_IJNS7_ILi1EEESI_SI_EEESC_SE_Li256ELb0ELb1ELb1ELb0EEENS1_30DynamicPersistentTileSchedulerILi256ELi256ELb1ELb1ELb0EEEEEEEEEvNT_6ParamsE,"",@"SHT_CUDA_INFO"
	.sectionflags	@""
	.align	4


	//----- nvinfo : EIATTR_CUDA_API_VERSION
	.align		4
        /*0000*/ 	.byte	0x04, 0x37
        /*0002*/ 	.short	(.L_408 - .L_407)
.L_407:
        /*0004*/ 	.word	0x00000082


	//----- nvinfo : EIATTR_KPARAM_INFO
	.align		4
.L_408:
        /*0008*/ 	.byte	0x04, 0x17
        /*000a*/ 	.short	(.L_410 - .L_409)
.L_409:
        /*000c*/ 	.word	0x00000000
        /*0010*/ 	.short	0x0000
        /*0012*/ 	.short	0x0000
        /*0014*/ 	.byte	0x00, 0xf0, 0xa1, 0x10


	//----- nvinfo : EIATTR_SPARSE_MMA_MASK
	.align		4
.L_410:
        /*0018*/ 	.byte	0x03, 0x50
        /*001a*/ 	.short	0x0000


	//----- nvinfo : EIATTR_MAXREG_COUNT
	.align		4
        /*001c*/ 	.byte	0x03, 0x1b
        /*001e*/ 	.short	0x00ff


	//----- nvinfo : EIATTR_MERCURY_ISA_VERSION
	.align		4
        /*0020*/ 	.byte	0x03, 0x5f
        /*0022*/ 	.short	0x0101


	//----- nvinfo : EIATTR_EXIT_INSTR_OFFSETS
	.align		4
        /*0024*/ 	.byte	0x04, 0x1c
        /*0026*/ 	.short	(.L_412 - .L_411)


	//   ....[0]....
.L_411:
        /*0028*/ 	.word	0x00000010


	//----- nvinfo : EIATTR_MAX_THREADS
	.align		4
.L_412:
        /*002c*/ 	.byte	0x04, 0x05
        /*002e*/ 	.short	(.L_414 - .L_413)
.L_413:
        /*0030*/ 	.word	0x00000100
        /*0034*/ 	.word	0x00000001
        /*0038*/ 	.word	0x00000001


	//----- nvinfo : EIATTR_CBANK_PARAM_SIZE
	.align		4
.L_414:
        /*003c*/ 	.byte	0x03, 0x19
        /*003e*/ 	.short	0x0428


	//----- nvinfo : EIATTR_PARAM_CBANK
	.align		4
        /*0040*/ 	.byte	0x04, 0x0a
        /*0042*/ 	.short	(.L_416 - .L_415)
	.align		4
.L_415:
        /*0044*/ 	.word	index@(.nv.constant0._ZN7cutlass13device_kernelIN5flash19enable_sm80_to_sm89INS1_16FlashAttnFwdSm80INS1_25CollectiveMainloopFwdSm80ILi8ELi1ELb0EN4cute5tupleIJNS5_1CILi128EEENS7_ILi96EEENS7_ILi256EEEEEELi256ENS_10bfloat16_tEfNS_4arch4Sm80ELb1ELb0ELb1ELb0ELb1ELb0ELb1ELb1EEENS1_21CollectiveEpilogueFwdINS6_IJS8_SA_S9_EEENS6_IJNS7_ILi1EEESI_SI_EEESC_SE_Li256ELb0ELb1ELb1ELb0EEENS1_30DynamicPersistentTileSchedulerILi256ELi256ELb1ELb1ELb0EEEEEEEEEvNT_6ParamsE)
        /*0048*/ 	.short	0x0210
        /*004a*/ 	.short	0x0428


	//----- nvinfo : EIATTR_SW_WAR
	.align		4
.L_416:
        /*004c*/ 	.byte	0x04, 0x36
        /*004e*/ 	.short	(.L_418 - .L_417)
.L_417:
        /*0050*/ 	.word	0x00000008
.L_418:


//--------------------- .nv.info._ZN7cutlass13device_kernelIN5flash19enable_sm80_to_sm89INS1_16FlashAttnFwdSm80INS1_25CollectiveMainloopFwdSm80ILi8ELi1ELb0EN4cute5tupleIJNS5_1CILi128EEENS7_ILi64EEENS7_ILi256EEEEEELi256ENS_10bfloat16_tEfNS_4arch4Sm80ELb1ELb0ELb1ELb1ELb1ELb0ELb1ELb1EEENS1_21CollectiveEpilogueFwdINS6_IJS8_SA_S9_EEENS6_IJNS7_ILi1EEESI_SI_EEESC_SE_Li256ELb1ELb1ELb1ELb0EEENS1_36VarlenDynamicPersistentTileSchedulerILi128ELi64ELi256ELi256ELb1ELb1ELb0ELb1ELb1ELb1EEEEEEEEEvNT_6ParamsE --------------------------
	.section	.nv.info._ZN7cutlass13device_kernelIN5flash19enable_sm80_to_sm89INS1_16FlashAttnFwdSm80INS1_25CollectiveMainloopFwdSm80ILi8ELi1ELb0EN4cute5tupleIJNS5_1CILi128EEENS7_ILi64EEENS7_ILi256EEEEEELi256ENS_10bfloat16_tEfNS_4arch4Sm80ELb1ELb0ELb1ELb1ELb1ELb0ELb1ELb1EEENS1_21CollectiveEpilogueFwdINS6_IJS8_SA_S9_EEENS6_IJNS7_ILi1EEESI_SI_EEESC_SE_Li256ELb1ELb1ELb1ELb0EEENS1_36VarlenDynamicPersistentTileSchedulerILi128ELi64ELi256ELi256ELb1ELb1ELb0ELb1ELb1ELb1EEEEEEEEEvNT_6ParamsE,"",@"SHT_CUDA_INFO"
	.sectionflags	@""
	.align	4


	//----- nvinfo : EIATTR_CUDA_API_VERSION
	.align		4
        /*0000*/ 	.byte	0x04, 0x37
        /*0002*/ 	.short	(.L_420 - .L_419)
.L_419:
        /*0004*/ 	.word	0x00000082


	//----- nvinfo : EIATTR_KPARAM_INFO
	.align		4
.L_420:
        /*0008*/ 	.byte	0x04, 0x17
        /*000a*/ 	.short	(.L_422 - .L_421)
.L_421:
        /*000c*/ 	.word	0x00000000
        /*0010*/ 	.short	0x0000
        /*0012*/ 	.short	0x0000
        /*0014*/ 	.byte	0x00, 0xf0, 0xe1, 0x10


	//----- nvinfo : EIATTR_SPARSE_MMA_MASK
	.align		4
.L_422:
        /*0018*/ 	.byte	0x03, 0x50
        /*001a*/ 	.short	0x0000


	//----- nvinfo : EIATTR_MAXREG_COUNT
	.align		4
        /*001c*/ 	.byte	0x03, 0x1b
        /*001e*/ 	.short	0x00ff


	//----- nvinfo : EIATTR_MERCURY_ISA_VERSION
	.align		4
        /*0020*/ 	.byte	0x03, 0x5f
        /*0022*/ 	.short	0x0101


	//----- nvinfo : EIATTR_EXIT_INSTR_OFFSETS
	.align		4
        /*0024*/ 	.byte	0x04, 0x1c
        /*0026*/ 	.short	(.L_424 - .L_423)


	//   ....[0]....
.L_423:
        /*0028*/ 	.word	0x00000010


	//----- nvinfo : EIATTR_MAX_THREADS
	.align		4
.L_424:
        /*002c*/ 	.byte	0x04, 0x05
        /*002e*/ 	.short	(.L_426 - .L_425)
.L_425:
        /*0030*/ 	.word	0x00000100
        /*0034*/ 	.word	0x00000001
        /*0038*/ 	.word	0x00000001


	//----- nvinfo : EIATTR_CBANK_PARAM_SIZE
	.align		4
.L_426:
        /*003c*/ 	.byte	0x03, 0x19
        /*003e*/ 	.short	0x0438


	//----- nvinfo : EIATTR_PARAM_CBANK
	.align		4
        /*0040*/ 	.byte	0x04, 0x0a
        /*0042*/ 	.short	(.L_428 - .L_427)
	.align		4
.L_427:
        /*0044*/ 	.word	index@(.nv.constant0._ZN7cutlass13device_kernelIN5flash19enable_sm80_to_sm89INS1_16FlashAttnFwdSm80INS1_25CollectiveMainloopFwdSm80ILi8ELi1ELb0EN4cute5tupleIJNS5_1CILi128EEENS7_ILi64EEENS7_ILi256EEEEEELi256ENS_10bfloat16_tEfNS_4arch4Sm80ELb1ELb0ELb1ELb1ELb1ELb0ELb1ELb1EEENS1_21CollectiveEpilogueFwdINS6_IJS8_SA_S9_EEENS6_IJNS7_ILi1EEESI_SI_EEESC_SE_Li256ELb1ELb1ELb1ELb0EEENS1_36VarlenDynamicPersistentTileSchedulerILi128ELi64ELi256ELi256ELb1ELb1ELb0ELb1ELb1ELb1EEEEEEEEEvNT_6ParamsE)
        /*0048*/ 	.short	0x0210
        /*004a*/ 	.short	0x0438


	//----- nvinfo : EIATTR_SW_WAR
	.align		4
.L_428:
        /*004c*/ 	.byte	0x04, 0x36
        /*004e*/ 	.short	(.L_430 - .L_429)
.L_429:
        /*0050*/ 	.word	0x00000008
.L_430:


//--------------------- .nv.info._ZN7cutlass13device_kernelIN5flash19enable_sm80_to_sm89INS1_16FlashAttnFwdSm80INS1_25CollectiveMainloopFwdSm80ILi8ELi1ELb0EN4cute5tupleIJNS5_1CILi128EEENS7_ILi48EEENS7_ILi256EEEEEELi256ENS_10bfloat16_tEfNS_4arch4Sm80ELb1ELb0ELb1ELb1ELb1ELb1ELb1ELb1EEENS1_21CollectiveEpilogueFwdINS6_IJS8_SA_S9_EEENS6_IJNS7_ILi1EEESI_SI_EEESC_SE_Li256ELb1ELb1ELb1ELb0EEENS1_36VarlenDynamicPersistentTileSchedulerILi128ELi48ELi256ELi256ELb1ELb1ELb0ELb1ELb1ELb1EEEEEEEEEvNT_6ParamsE --------------------------
	.section	.nv.info._ZN7cutlass13device_kernelIN5flash19enable_sm80_to_sm89INS1_16FlashAttnFwdSm80INS1_25CollectiveMainloopFwdSm80ILi8ELi1ELb0EN4cute5tupleIJNS5_1CILi128EEENS7_ILi48EEENS7_ILi256EEEEEELi256ENS_10bfloat16_tEfNS_4arch4Sm80ELb1ELb0ELb1ELb1ELb1ELb1ELb1ELb1EEENS1_21CollectiveEpilogueFwdINS6_IJS8_SA_S9_EEENS6_IJNS7_ILi1EEESI_SI_EEESC_SE_Li256ELb1ELb1ELb1ELb0EEENS1_36VarlenDynamicPersistentTileSchedulerILi128ELi48ELi256ELi256ELb1ELb1ELb0ELb1ELb1ELb1EEEEEEEEEvNT_6ParamsE,"",@"SHT_CUDA_INFO"
	.sectionflags	@""
	.align	4


	//----- nvinfo : EIATTR_CUDA_API_VERSION
	.align		4
        /*0000*/ 	.byte	0x04, 0x37
        /*0002*/ 	.short	(.L_432 - .L_431)
.L_431:
        /*0004*/ 	.word	0x00000082


	//----- nvinfo : EIATTR_KPARAM_INFO
	.align		4
.L_432:
        /*0008*/ 	.byte	0x04, 0x17
        /*000a*/ 	.short	(.L_434 - .L_433)
.L_433:
        /*000c*/ 	.word	0x00000000
        /*0010*/ 	.short	0x0000
        /*0012*/ 	.short	0x0000
        /*0014*/ 	.byte	0x00, 0xf0, 0xe1, 0x10


	//----- nvinfo : EIATTR_SPARSE_MMA_MASK
	.align		4
.L_434:
        /*0018*/ 	.byte	0x03, 0x50
        /*001a*/ 	.short	0x0000


	//----- nvinfo : EIATTR_MAXREG_COUNT
	.align		4
        /*001c*/ 	.byte	0x03, 0x1b
        /*001e*/ 	.short	0x00ff


	//----- nvinfo : EIATTR_MERCURY_ISA_VERSION
	.align		4
        /*0020*/ 	.byte	0x03, 0x5f
        /*0022*/ 	.short	0x0101


	//----- nvinfo : EIATTR_EXIT_INSTR_OFFSETS
	.align		4
        /*0024*/ 	.byte	0x04, 0x1c
        /*0026*/ 	.short	(.L_436 - .L_435)


	//   ....[0]....
.L_435:
        /*0028*/ 	.word	0x00000010


	//----- nvinfo : EIATTR_MAX_THREADS
	.align		4
.L_436:
        /*002c*/ 	.byte	0x04, 0x05
        /*002e*/ 	.short	(.L_438 - .L_437)
.L_437:
        /*0030*/ 	.word	0x00000100
        /*0034*/ 	.word	0x00000001
        /*0038*/ 	.word	0x00000001


	//----- nvinfo : EIATTR_CBANK_PARAM_SIZE
	.align		4
.L_438:
        /*003c*/ 	.byte	0x03, 0x19
        /*003e*/ 	.short	0x0438


	//----- nvinfo : EIATTR_PARAM_CBANK
	.align		4
        /*0040*/ 	.byte	0x04, 0x0a
        /*0042*/ 	.short	(.L_440 - .L_439)
	.align		4
.L_439:
        /*0044*/ 	.word	index@(.nv.constant0._ZN7cutlass13device_kernelIN5flash19enable_sm80_to_sm89INS1_16FlashAttnFwdSm80INS1_25CollectiveMainloopFwdSm80ILi8ELi1ELb0EN4cute5tupleIJNS5_1CILi128EEENS7_ILi48EEENS7_ILi256EEEEEELi256ENS_10bfloat16_tEfNS_4arch4Sm80ELb1ELb0ELb1ELb1ELb1ELb1ELb1ELb1EEENS1_21CollectiveEpilogueFwdINS6_IJS8_SA_S9_EEENS6_IJNS7_ILi1EEESI_SI_EEESC_SE_Li256ELb1ELb1ELb1ELb0EEENS1_36VarlenDynamicPersistentTileSchedulerILi128ELi48ELi256ELi256ELb1ELb1ELb0ELb1ELb1ELb1EEEEEEEEEvNT_6ParamsE)
        /*0048*/ 	.short	0x0210
        /*004a*/ 	.short	0x0438


	//----- nvinfo : EIATTR_SW_WAR
	.align		4
.L_440:
        /*004c*/ 	.byte	0x04, 0x36
        /*004e*/ 	.short	(.L_442 - .L_441)
.L_441:
        /*0050*/ 	.word	0x00000008
.L_442:


//--------------------- .nv.info._ZN7cutlass13device_kernelIN5flash19enable_sm80_to_sm89INS1_16FlashAttnFwdSm80INS1_25CollectiveMainloopFwdSm80ILi8ELi1ELb1EN4cute5tupleIJNS5_1CILi128EEENS7_ILi64EEENS7_ILi256EEEEEELi256ENS_10bfloat16_tEfNS_4arch4Sm80ELb0ELb0ELb0ELb0ELb1ELb0ELb1ELb1EEENS1_21CollectiveEpilogueFwdINS6_IJS8_SA_S9_EEENS6_IJNS7_ILi1EEESI_SI_EEESC_SE_Li256ELb0ELb1ELb1ELb0EEENS1_19SingleTileSchedulerILb0ELb1ELb1ELi128EEEEEEEEEvNT_6ParamsE --------------------------
	.section	.nv.info._ZN7cutlass13device_kernelIN5flash19enable_sm80_to_sm89INS1_16FlashAttnFwdSm80INS1_25CollectiveMainloopFwdSm80ILi8ELi1ELb1EN4cute5tupleIJNS5_1CILi128EEENS7_ILi64EEENS7_ILi256EEEEEELi256ENS_10bfloat16_tEfNS_4arch4Sm80ELb0ELb0ELb0ELb0ELb1ELb0ELb1ELb1EEENS1_21CollectiveEpilogueFwdINS6_IJS8_SA_S9_EEENS6_IJNS7_ILi1EEESI_SI_EEESC_SE_Li256ELb0ELb1ELb1ELb0EEENS1_19SingleTileSchedulerILb0ELb1ELb1ELi128EEEEEEEEEvNT_6ParamsE,"",@"SHT_CUDA_INFO"
	.sectionflags	@""
	.align	4


	//----- nvinfo : EIATTR_CUDA_API_VERSION
	.align		4
        /*0000*/ 	.byte	0x04, 0x37
        /*0002*/ 	.short	(.L_444 - .L_443)
.L_443:
        /*0004*/ 	.word	0x00000082


	//----- nvinfo : EIATTR_KPARAM_INFO
	.align		4
.L_444:
        /*0008*/ 	.byte	0x04, 0x17
        /*000a*/ 	.short	(.L_446 - .L_445)
.L_445:
        /*000c*/ 	.word	0x00000000
        /*0010*/ 	.short	0x0000
        /*0012*/ 	.short	0x0000
        /*0014*/ 	.byte	0x00, 0xf0, 0x61, 0x10


	//----- nvinfo : EIATTR_SPARSE_MMA_MASK
	.align		4
.L_446:
        /*0018*/ 	.byte	0x03, 0x50
        /*001a*/ 	.short	0x0000


	//----- nvinfo : EIATTR_MAXREG_COUNT
	.align		4
        /*001c*/ 	.byte	0x03, 0x1b
        /*001e*/ 	.short	0x00ff


	//----- nvinfo : EIATTR_MERCURY_ISA_VERSION
	.align		4
        /*0020*/ 	.byte	0x03, 0x5f
        /*0022*/ 	.short	0x0101


	//----- nvinfo : EIATTR_EXIT_INSTR_OFFSETS
	.align		4
        /*0024*/ 	.byte	0x04, 0x1c
        /*0026*/ 	.short	(.L_448 - .L_447)


	//   ....[0]....
.L_447:
        /*0028*/ 	.word	0x00000010


	//----- nvinfo : EIATTR_MAX_THREADS
	.align		4
.L_448:
        /*002c*/ 	.byte	0x04, 0x05
        /*002e*/ 	.short	(.L_450 - .L_449)
.L_449:
        /*0030*/ 	.word	0x00000100
        /*0034*/ 	.word	0x00000001
        /*0038*/ 	.word	0x00000001


	//----- nvinfo : EIATTR_CBANK_PARAM_SIZE
	.align		4
.L_450:
        /*003c*/ 	.byte	0x03, 0x19
        /*003e*/ 	.short	0x0418


	//----- nvinfo : EIATTR_PARAM_CBANK
	.align		4
        /*0040*/ 	.byte	0x04, 0x0a
        /*0042*/ 	.short	(.L_452 - .L_451)
	.align		4
.L_451:
        /*0044*/ 	.word	index@(.nv.constant0._ZN7cutlass13device_kernelIN5flash19enable_sm80_to_sm89INS1_16FlashAttnFwdSm80INS1_25CollectiveMainloopFwdSm80ILi8ELi1ELb1EN4cute5tupleIJNS5_1CILi128EEENS7_ILi64EEENS7_ILi256EEEEEELi256ENS_10bfloat16_tEfNS_4arch4Sm80ELb0ELb0ELb0ELb0ELb1ELb0ELb1ELb1EEENS1_21CollectiveEpilogueFwdINS6_IJS8_SA_S9_EEENS6_IJNS7_ILi1EEESI_SI_EEESC_SE_Li256ELb0ELb1ELb1ELb0EEENS1_19SingleTileSchedulerILb0ELb1ELb1ELi128EEEEEEEEEvNT_6ParamsE)
        /*0048*/ 	.short	0x0210
        /*004a*/ 	.short	0x0418


	//----- nvinfo : EIATTR_SW_WAR
	.align		4
.L_452:
        /*004c*/ 	.byte	0x04, 0x36
        /*004e*/ 	.short	(.L_454 - .L_453)
.L_453:
        /*0050*/ 	.word	0x00000008
.L_454:


//--------------------- .nv.info._ZN7cutlass13device_kernelIN5flash19enable_sm80_to_sm89INS1_16FlashAttnFwdSm80INS1_25CollectiveMainloopFwdSm80ILi8ELi1ELb1EN4cute5tupleIJNS5_1CILi128EEENS7_ILi48EEENS7_ILi256EEEEEELi256ENS_10bfloat16_tEfNS_4arch4Sm80ELb0ELb0ELb0ELb1ELb1ELb0ELb1ELb1EEENS1_21CollectiveEpilogueFwdINS6_IJS8_SA_S9_EEENS6_IJNS7_ILi1EEESI_SI_EEESC_SE_Li256ELb1ELb1ELb1ELb0EEENS1_36VarlenDynamicPersistentTileSchedulerILi128ELi48ELi256ELi256ELb1ELb1ELb0ELb0ELb1ELb1EEEEEEEEEvNT_6ParamsE --------------------------
	.section	.nv.info._ZN7cutlass13device_kernelIN5flash19enable_sm80_to_sm89INS1_16FlashAttnFwdSm80INS1_25CollectiveMainloopFwdSm80ILi8ELi1ELb1EN4cute5tupleIJNS5_1CILi128EEENS7_ILi48EEENS7_ILi256EEEEEELi256ENS_10bfloat16_tEfNS_4arch4Sm80ELb0ELb0ELb0ELb1ELb1ELb0ELb1ELb1EEENS1_21CollectiveEpilogueFwdINS6_IJS8_SA_S9_EEENS6_IJNS7_ILi1EEESI_SI_EEESC_SE_Li256ELb1ELb1ELb1ELb0EEENS1_36VarlenDynamicPersistentTileSchedulerILi128ELi48ELi256ELi256ELb1ELb1ELb0ELb0ELb1ELb1EEEEEEEEEvNT_6ParamsE,"",@"SHT_CUDA_INFO"
	.sectionflags	@""
	.align	4


	//----- nvinfo : EIATTR_CUDA_API_VERSION
	.align		4
        /*0000*/ 	.byte	0x04, 0x37
        /*0002*/ 	.short	(.L_456 - .L_455)
.L_455:
        /*0004*/ 	.word	0x00000082


	//----- nvinfo : EIATTR_KPARAM_INFO
	.align		4
.L_456:
        /*0008*/ 	.byte	0x04, 0x17
        /*000a*/ 	.short	(.L_458 - .L_457)
.L_457:
        /*000c*/ 	.word	0x00000000
        /*0010*/ 	.short	0x0000
        /*0012*/ 	.short	0x0000
        /*0014*/ 	.byte	0x00, 0xf0, 0xe1, 0x10


	//----- nvinfo : EIATTR_SPARSE_MMA_MASK
	.align		4
.L_458:
        /*0018*/ 	.byte	0x03, 0x50
        /*001a*/ 	.short	0x0000


	//----- nvinfo : EIATTR_MAXREG_COUNT
	.align		4
        /*001c*/ 	.byte	0x03, 0x1b
        /*001e*/ 	.short	0x00ff


	//----- nvinfo : EIATTR_MERCURY_ISA_VERSION
	.align		4
        /*0020*/ 	.byte	0x03, 0x5f
        /*0022*/ 	.short	0x0101


	//----- nvinfo : EIATTR_EXIT_INSTR_OFFSETS
	.align		4
        /*0024*/ 	.byte	0x04, 0x1c
        /*0026*/ 	.short	(.L_460 - .L_459)


	//   ....[0]....
.L_459:
        /*0028*/ 	.word	0x00000010


	//----- nvinfo : EIATTR_MAX_THREADS
	.align		4
.L_460:
        /*002c*/ 	.byte	0x04, 0x05
        /*002e*/ 	.short	(.L_462 - .L_461)
.L_461:
        /*0030*/ 	.word	0x00000100
        /*0034*/ 	.word	0x00000001
        /*0038*/ 	.word	0x00000001


	//----- nvinfo : EIATTR_CBANK_PARAM_SIZE
	.align		4
.L_462:
        /*003c*/ 	.byte	0x03, 0x19
        /*003e*/ 	.short	0x0438


	//----- nvinfo : EIATTR_PARAM_CBANK
	.align		4
        /*0040*/ 	.byte	0x04, 0x0a
        /*0042*/ 	.short	(.L_464 - .L_463)
	.align		4
.L_463:
        /*0044*/ 	.word	index@(.nv.constant0._ZN7cutlass13device_kernelIN5flash19enable_sm80_to_sm89INS1_16FlashAttnFwdSm80INS1_25CollectiveMainloopFwdSm80ILi8ELi1ELb1EN4cute5tupleIJNS5_1CILi128EEENS7_ILi48EEENS7_ILi256EEEEEELi256ENS_10bfloat16_tEfNS_4arch4Sm80ELb0ELb0ELb0ELb1ELb1ELb0ELb1ELb1EEENS1_21CollectiveEpilogueFwdINS6_IJS8_SA_S9_EEENS6_IJNS7_ILi1EEESI_SI_EEESC_SE_Li256ELb1ELb1ELb1ELb0EEENS1_36VarlenDynamicPersistentTileSchedulerILi128ELi48ELi256ELi256ELb1ELb1ELb0ELb0ELb1ELb1EEEEEEEEEvNT_6ParamsE)
        /*0048*/ 	.short	0x0210
        /*004a*/ 	.short	0x0438


	//----- nvinfo : EIATTR_SW_WAR
	.align		4
.L_464:
        /*004c*/ 	.byte	0x04, 0x36
        /*004e*/ 	.short	(.L_466 - .L_465)
.L_465:
        /*0050*/ 	.word	0x00000008
.L_466:


//--------------------- .nv.info._ZN7cutlass13device_kernelIN5flash19enable_sm80_to_sm89INS1_16FlashAttnFwdSm80INS1_25CollectiveMainloopFwdSm80ILi8ELi1ELb0EN4cute5tupleIJNS5_1CILi128EEENS7_ILi32EEENS7_ILi256EEEEEELi256ENS_10bfloat16_tEfNS_4arch4Sm80ELb0ELb0ELb0ELb1ELb1ELb1ELb1ELb1EEENS1_21CollectiveEpilogueFwdINS6_IJS8_SA_S9_EEENS6_IJNS7_ILi1EEESI_SI_EEESC_SE_Li256ELb1ELb1ELb1ELb0EEENS1_36VarlenDynamicPersistentTileSchedulerILi128ELi32ELi256ELi256ELb1ELb1ELb0ELb0ELb1ELb1EEEEEEEEEvNT_6ParamsE --------------------------
	.section	.nv.info._ZN7cutlass13device_kernelIN5flash19enable_sm80_to_sm89INS1_16FlashAttnFwdSm80INS1_25CollectiveMainloopFwdSm80ILi8ELi1ELb0EN4cute5tupleIJNS5_1CILi128EEENS7_ILi32EEENS7_ILi256EEEEEELi256ENS_10bfloat16_tEfNS_4arch4Sm80ELb0ELb0ELb0ELb1ELb1ELb1ELb1ELb1EEENS1_21CollectiveEpilogueFwdINS6_IJS8_SA_S9_EEENS6_IJNS7_ILi1EEESI_SI_EEESC_SE_Li256ELb1ELb1ELb1ELb0EEENS1_36VarlenDynamicPersistentTileSchedulerILi128ELi32ELi256ELi256ELb1ELb1ELb0ELb0ELb1ELb1EEEEEEEEEvNT_6ParamsE,"",@"SHT_CUDA_INFO"
	.sectionflags	@""
	.align	4


	//----- nvinfo : EIATTR_CUDA_API_VERSION
	.align		4
        /*0000*/ 	.byte	0x04, 0x37
        /*0002*/ 	.short	(.L_468 - .L_467)
.L_467:
        /*0004*/ 	.word	0x00000082


	//----- nvinfo : EIATTR_KPARAM_INFO
	.align		4
.L_468:
        /*0008*/ 	.byte	0x04, 0x17
        /*000a*/ 	.short	(.L_470 - .L_469)
.L_469:
        /*000c*/ 	.word	0x00000000
        /*0010*/ 	.short	0x0000
        /*0012*/ 	.short	0x0000
        /*0014*/ 	.byte	0x00, 0xf0, 0xe1, 0x10


	//----- nvinfo : EIATTR_SPARSE_MMA_MASK
	.align		4
.L_470:
        /*0018*/ 	.byte	0x03, 0x50
        /*001a*/ 	.short	0x0000


	//----- nvinfo : EIATTR_MAXREG_COUNT
	.align		4
        /*001c*/ 	.byte	0x03, 0x1b
        /*001e*/ 	.short	0x00ff


	//----- nvinfo : EIATTR_MERCURY_ISA_VERSION
	.align		4
        /*0020*/ 	.byte	0x03, 0x5f
        /*0022*/ 	.short	0x0101


	//----- nvinfo : EIATTR_EXIT_INSTR_OFFSETS
	.align		4
        /*0024*/ 	.byte	0x04, 0x1c
        /*0026*/ 	.short	(.L_472 - .L_471)


	//   ....[0]....
.L_471:
        /*0028*/ 	.word	0x00000010


	//----- nvinfo : EIATTR_MAX_THREADS
	.align		4
.L_472:
        /*002c*/ 	.byte	0x04, 0x05
        /*002e*/ 	.short	(.L_474 - .L_473)
.L_473:
        /*0030*/ 	.word	0x00000100
        /*0034*/ 	.word	0x00000001
        /*0038*/ 	.word	0x00000001


	//----- nvinfo : EIATTR_CBANK_PARAM_SIZE
	.align		4
.L_474:
        /*003c*/ 	.byte	0x03, 0x19
        /*003e*/ 	.short	0x0438


	//----- nvinfo : EIATTR_PARAM_CBANK
	.align		4
        /*0040*/ 	.byte	0x04, 0x0a
        /*0042*/ 	.short	(.L_476 - .L_475)
	.align		4
.L_475:
        /*0044*/ 	.word	index@(.nv.constant0._ZN7cutlass13device_kernelIN5flash19enable_sm80_to_sm89INS1_16FlashAttnFwdSm80INS1_25CollectiveMainloopFwdSm80ILi8ELi1ELb0EN4cute5tupleIJNS5_1CILi128EEENS7_ILi32EEENS7_ILi256EEEEEELi256ENS_10bfloat16_tEfNS_4arch4Sm80ELb0ELb0ELb0ELb1ELb1ELb1ELb1ELb1EEENS1_21CollectiveEpilogueFwdINS6_IJS8_SA_S9_EEENS6_IJNS7_ILi1EEESI_SI_EEESC_SE_Li256ELb1ELb1ELb1ELb0EEENS1_36VarlenDynamicPersistentTileSchedulerILi128ELi32ELi256ELi256ELb1ELb1ELb0ELb0ELb1ELb1EEEEEEEEEvNT_6ParamsE)
        /*0048*/ 	.short	0x0210
        /*004a*/ 	.short	0x0438


	//----- nvinfo : EIATTR_SW_WAR
	.align		4
.L_476:
        /*004c*/ 	.byte	0x04, 0x36
        /*004e*/ 	.short	(.L_478 - .L_477)
.L_477:
        /*0050*/ 	.word	0x00000008
.L_478:


//--------------------- .nv.info._ZN7cutlass13device_kernelIN5flash19enable_sm80_to_sm89INS1_16FlashAttnFwdSm80INS1_25CollectiveMainloopFwdSm80ILi8ELi1ELb1EN4cute5tupleIJNS5_1CILi128EEENS7_ILi48EEENS7_ILi256EEEEEELi256ENS_10bfloat16_tEfNS_4arch4Sm80ELb0ELb1ELb0ELb0ELb1ELb0ELb1ELb1EEENS1_21CollectiveEpilogueFwdINS6_IJS8_SA_S9_EEENS6_IJNS7_ILi1EEESI_SI_EEESC_SE_Li256ELb0ELb1ELb1ELb0EEENS1_19SingleTileSchedulerILb0ELb1ELb1ELi128EEEEEEEEEvNT_6ParamsE --------------------------
	.section	.nv.info._ZN7cutlass13device_kernelIN5flash19enable_sm80_to_sm89INS1_16FlashAttnFwdSm80INS1_25CollectiveMainloopFwdSm80ILi8ELi1ELb1EN4cute5tupleIJNS5_1CILi128EEENS7_ILi48EEENS7_ILi256EEEEEELi256ENS_10bfloat16_tEfNS_4arch4Sm80ELb0ELb1ELb0ELb0ELb1ELb0ELb1ELb1EEENS1_21CollectiveEpilogueFwdINS6_IJS8_SA_S9_EEENS6_IJNS7_ILi1EEESI_SI_EEESC_SE_Li256ELb0ELb1ELb1ELb0EEENS1_19SingleTileSchedulerILb0ELb1ELb1ELi128EEEEEEEEEvNT_6ParamsE,"",@"SHT_CUDA_INFO"
	.sectionflags	@""
	.align	4


	//----- nvinfo : EIATTR_CUDA_API_VERSION
	.align		4
        /*0000*/ 	.byte	0x04, 0x37
        /*0002*/ 	.short	(.L_480 - .L_479)
.L_479:
        /*0004*/ 	.word	0x00000082


	//----- nvinfo : EIATTR_KPARAM_INFO
	.align		4
.L_480:
        /*0008*/ 	.byte	0x04, 0x17
        /*000a*/ 	.short	(.L_482 - .L_481)
.L_481:
        /*000c*/ 	.word	0x00000000
        /*0010*/ 	.short	0x0000
        /*0012*/ 	.short	0x0000
        /*0014*/ 	.byte	0x00, 0xf0, 0x61, 0x10


	//----- nvinfo : EIATTR_SPARSE_MMA_MASK
	.align		4
.L_482:
        /*0018*/ 	.byte	0x03, 0x50
        /*001a*/ 	.short	0x0000


	//----- nvinfo : EIATTR_MAXREG_COUNT
	.align		4
        /*001c*/ 	.byte	0x03, 0x1b
        /*001e*/ 	.short	0x00ff


	//----- nvinfo : EIATTR_MERCURY_ISA_VERSION
	.align		4
        /*0020*/ 	.byte	0x03, 0x5f
        /*0022*/ 	.short	0x0101


	//----- nvinfo : EIATTR_EXIT_INSTR_OFFSETS
	.align		4
        /*0024*/ 	.byte	0x04, 0x1c
        /*0026*/ 	.short	(.L_484 - .L_483)


	//   ....[0]....
.L_483:
        /*0028*/ 	.word	0x00000010


	//----- nvinfo : EIATTR_MAX_THREADS
	.align		4
.L_484:
        /*002c*/ 	.byte	0x04, 0x05
        /*002e*/ 	.short	(.L_486 - .L_485)
.L_485:
        /*0030*/ 	.word	0x00000100
        /*0034*/ 	.word	0x00000001
        /*0038*/ 	.word	0x00000001


	//----- nvinfo : EIATTR_CBANK_PARAM_SIZE
	.align		4
.L_486:
        /*003c*/ 	.byte	0x03, 0x19
        /*003e*/ 	.short	0x0418


	//----- nvinfo : EIATTR_PARAM_CBANK
	.align		4
        /*0040*/ 	.byte	0x04, 0x0a
        /*0042*/ 	.short	(.L_488 - .L_487)
	.align		4
.L_487:
        /*0044*/ 	.word	index@(.nv.constant0._ZN7cutlass13device_kernelIN5flash19enable_sm80_to_sm89INS1_16FlashAttnFwdSm80INS1_25CollectiveMainloopFwdSm80ILi8ELi1ELb1EN4cute5tupleIJNS5_1CILi128EEENS7_ILi48EEENS7_ILi256EEEEEELi256ENS_10bfloat16_tEfNS_4arch4Sm80ELb0ELb1ELb0ELb0ELb1ELb0ELb1ELb1EEENS1_21CollectiveEpilogueFwdINS6_IJS8_SA_S9_EEENS6_IJNS7_ILi1EEESI_SI_EEESC_SE_Li256ELb0ELb1ELb1ELb0EEENS1_19SingleTileSchedulerILb0ELb1ELb1ELi128EEEEEEEEEvNT_6ParamsE)
        /*0048*/ 	.short	0x0210
        /*004a*/ 	.short	0x0418


	//----- nvinfo : EIATTR_SW_WAR
	.align		4
.L_488:
        /*004c*/ 	.byte	0x04, 0x36
        /*004e*/ 	.short	(.L_490 - .L_489)
.L_489:
        /*0050*/ 	.word	0x00000008
.L_490:


//--------------------- .nv.info._ZN7cutlass13device_kernelIN5flash19enable_sm80_to_sm89INS1_16FlashAttnFwdSm80INS1_25CollectiveMainloopFwdSm80ILi8ELi1ELb1EN4cute5tupleIJNS5_1CILi128EEENS7_ILi48EEENS7_ILi256EEEEEELi256ENS_10bfloat16_tEfNS_4arch4Sm80ELb0ELb1ELb0ELb1ELb1ELb0ELb1ELb1EEENS1_21CollectiveEpilogueFwdINS6_IJS8_SA_S9_EEENS6_IJNS7_ILi1EEESI_SI_EEESC_SE_Li256ELb1ELb1ELb1ELb0EEENS1_36VarlenDynamicPersistentTileSchedulerILi128ELi48ELi256ELi256ELb1ELb1ELb0ELb1ELb0ELb1EEEEEEEEEvNT_6ParamsE --------------------------
	.section	.nv.info._ZN7cutlass13device_kernelIN5flash19enable_sm80_to_sm89INS1_16FlashAttnFwdSm80INS1_25CollectiveMainloopFwdSm80ILi8ELi1ELb1EN4cute5tupleIJNS5_1CILi128EEENS7_ILi48EEENS7_ILi256EEEEEELi256ENS_10bfloat16_tEfNS_4arch4Sm80ELb0ELb1ELb0ELb1ELb1ELb0ELb1ELb1EEENS1_21CollectiveEpilogueFwdINS6_IJS8_SA_S9_EEENS6_IJNS7_ILi1EEESI_SI_EEESC_SE_Li256ELb1ELb1ELb1ELb0EEENS1_36VarlenDynamicPersistentTileSchedulerILi128ELi48ELi256ELi256ELb1ELb1ELb0ELb1ELb0ELb1EEEEEEEEEvNT_6ParamsE,"",@"SHT_CUDA_INFO"
	.sectionflags	@""
	.align	4


	//----- nvinfo : EIATTR_CUDA_API_VERSION
	.align		4
        /*0000*/ 	.byte	0x04, 0x37
        /*0002*/ 	.short	(.L_492 - .L_491)
.L_491:
        /*0004*/ 	.word	0x00000082


	//----- nvinfo : EIATTR_KPARAM_INFO
	.align		4
.L_492:
        /*0008*/ 	.byte	0x04, 0x17
        /*000a*/ 	.short	(.L_494 - .L_493)
.L_493:
        /*000c*/ 	.word	0x00000000
        /*0010*/ 	.short	0x0000
        /*0012*/ 	.short	0x0000
        /*0014*/ 	.byte	0x00, 0xf0, 0xe1, 0x10


	//----- nvinfo : EIATTR_SPARSE_MMA_MASK
	.align		4
.L_494:
        /*0018*/ 	.byte	0x03, 0x50
        /*001a*/ 	.short	0x0000


	//----- nvinfo : EIATTR_MAXREG_COUNT
	.align		4
        /*001c*/ 	.byte	0x03, 0x1b
        /*001e*/ 	.short	0x00ff


	//----- nvinfo : EIATTR_MERCURY_ISA_VERSION
	.align		4
        /*0020*/ 	.byte	0x03, 0x5f
        /*0022*/ 	.short	0x0101


	//----- nvinfo : EIATTR_EXIT_INSTR_OFFSETS
	.align		4
        /*0024*/ 	.byte	0x04, 0x1c
        /*0026*/ 	.short	(.L_496 - .L_495)


	//   ....[0]....
.L_495:
        /*0028*/ 	.word	0x00000010


	//----- nvinfo : EIATTR_MAX_THREADS
	.align		4
.L_496:
        /*002c*/ 	.byte	0x04, 0x05
        /*002e*/ 	.short	(.L_498 - .L_497)
.L_497:
        /*0030*/ 	.word	0x00000100
        /*0034*/ 	.word	0x00000001
        /*0038*/ 	.word	0x00000001


	//----- nvinfo : EIATTR_CBANK_PARAM_SIZE
	.align		4
.L_498:
        /*003c*/ 	.byte	0x03, 0x19
        /*003e*/ 	.short	0x0438


	//----- nvinfo : EIATTR_PARAM_CBANK
	.align		4
        /*0040*/ 	.byte	0x04, 0x0a
        /*0042*/ 	.short	(.L_500 - .L_499)
	.align		4
.L_499:
        /*0044*/ 	.word	index@(.nv.constant0._ZN7cutlass13device_kernelIN5flash19enable_sm80_to_sm89INS1_16FlashAttnFwdSm80INS1_25CollectiveMainloopFwdSm80ILi8ELi1ELb1EN4cute5tupleIJNS5_1CILi128EEENS7_ILi48EEENS7_ILi256EEEEEELi256ENS_10bfloat16_tEfNS_4arch4Sm80ELb0ELb1ELb0ELb1ELb1ELb0ELb1ELb1EEENS1_21CollectiveEpilogueFwdINS6_IJS8_SA_S9_EEENS6_IJNS7_ILi1EEESI_SI_EEESC_SE_Li256ELb1ELb1ELb1ELb0EEENS1_36VarlenDynamicPersistentTileSchedulerILi128ELi48ELi256ELi256ELb1ELb1ELb0ELb1ELb0ELb1EEEEEEEEEvNT_6ParamsE)
        /*0048*/ 	.short	0x0210
        /*004a*/ 	.short	0x0438


	//----- nvinfo : EIATTR_SW_WAR
	.align		4
.L_500:
        /*004c*/ 	.byte	0x04, 0x36
        /*004e*/ 	.short	(.L_502 - .L_501)
.L_501:
        /*0050*/ 	.word	0x00000008
.L_502:


//--------------------- .nv.info._ZN7cutlass13device_kernelIN5flash19enable_sm80_to_sm89INS1_16FlashAttnFwdSm80INS1_25CollectiveMainloopFwdSm80ILi8ELi1ELb0EN4cute5tupleIJNS5_1CILi128EEENS7_ILi32EEENS7_ILi256EEEEEELi256ENS_10bfloat16_tEfNS_4arch4Sm80ELb0ELb1ELb0ELb1ELb1ELb1ELb1ELb1EEENS1_21CollectiveEpilogueFwdINS6_IJS8_SA_S9_EEENS6_IJNS7_ILi1EEESI_SI_EEESC_SE_Li256ELb1ELb1ELb1ELb0EEENS1_36VarlenDynamicPersistentTileSchedulerILi128ELi32ELi256ELi256ELb1ELb1ELb0ELb1ELb0ELb1EEEEEEEEEvNT_6ParamsE --------------------------
	.section	.nv.info._ZN7cutlass13device_kernelIN5flash19enable_sm80_to_sm89INS1_16FlashAttnFwdSm80INS1_25CollectiveMainloopFwdSm80ILi8ELi1ELb0EN4cute5tupleIJNS5_1CILi128EEENS7_ILi32EEENS7_ILi256EEEEEELi256ENS_10bfloat16_tEfNS_4arch4Sm80ELb0ELb1ELb0ELb1ELb1ELb1ELb1ELb1EEENS1_21CollectiveEpilogueFwdINS6_IJS8_SA_S9_EEENS6_IJNS7_ILi1EEESI_SI_EEESC_SE_Li256ELb1ELb1ELb1ELb0EEENS1_36VarlenDynamicPersistentTileSchedulerILi128ELi32ELi256ELi256ELb1ELb1ELb0ELb1ELb0ELb1EEEEEEEEEvNT_6ParamsE,"",@"SHT_CUDA_INFO"
	.sectionflags	@""
	.align	4


	//----- nvinfo : EIATTR_CUDA_API_VERSION
	.align		4
        /*0000*/ 	.byte	0x04, 0x37
        /*0002*/ 	.short	(.L_504 - .L_503)
.L_503:
        /*0004*/ 	.word	0x00000082


	//----- nvinfo : EIATTR_KPARAM_INFO
	.align		4
.L_504:
        /*0008*/ 	.byte	0x04, 0x17
        /*000a*/ 	.short	(.L_506 - .L_505)
.L_505:
        /*000c*/ 	.word	0x00000000
        /*0010*/ 	.short	0x0000
        /*0012*/ 	.short	0x0000
        /*0014*/ 	.byte	0x00, 0xf0, 0xe1, 0x10


	//----- nvinfo : EIATTR_SPARSE_MMA_MASK
	.align		4
.L_506:
        /*0018*/ 	.byte	0x03, 0x50
        /*001a*/ 	.short	0x0000


	//----- nvinfo : EIATTR_MAXREG_COUNT
	.align		4
        /*001c*/ 	.byte	0x03, 0x1b
        /*001e*/ 	.short	0x00ff


	//----- nvinfo : EIATTR_MERCURY_ISA_VERSION
	.align		4
        /*0020*/ 	.byte	0x03, 0x5f
        /*0022*/ 	.short	0x0101


	//----- nvinfo : EIATTR_EXIT_INSTR_OFFSETS
	.align		4
        /*0024*/ 	.byte	0x04, 0x1c
        /*0026*/ 	.short	(.L_508 - .L_507)


	//   ....[0]....
.L_507:
        /*0028*/ 	.word	0x00000010


	//----- nvinfo : EIATTR_MAX_THREADS
	.align		4
.L_508:
        /*002c*/ 	.byte	0x04, 0x05
        /*002e*/ 	.short	(.L_510 - .L_509)
.L_509:
        /*0030*/ 	.word	0x00000100
        /*0034*/ 	.word	0x00000001
        /*0038*/ 	.word	0x00000001


	//----- nvinfo : EIATTR_CBANK_PARAM_SIZE
	.align		4
.L_510:
        /*003c*/ 	.byte	0x03, 0x19
        /*003e*/ 	.short	0x0438


	//----- nvinfo : EIATTR_PARAM_CBANK
	.align		4
        /*0040*/ 	.byte	0x04, 0x0a
        /*0042*/ 	.short	(.L_512 - .L_511)
	.align		4
.L_511:
        /*0044*/ 	.word	index@(.nv.constant0._ZN7cutlass13device_kernelIN5flash19enable_sm80_to_sm89INS1_16FlashAttnFwdSm80INS1_25CollectiveMainloopFwdSm80ILi8ELi1ELb0EN4cute5tupleIJNS5_1CILi128EEENS7_ILi32EEENS7_ILi256EEEEEELi256ENS_10bfloat16_tEfNS_4arch4Sm80ELb0ELb1ELb0ELb1ELb1ELb1ELb1ELb1EEENS1_21CollectiveEpilogueFwdINS6_IJS8_SA_S9_EEENS6_IJNS7_ILi1EEESI_SI_EEESC_SE_Li256ELb1ELb1ELb1ELb0EEENS1_36VarlenDynamicPersistentTileSchedulerILi128ELi32ELi256ELi256ELb1ELb1ELb0ELb1ELb0ELb1EEEEEEEEEvNT_6ParamsE)
        /*0048*/ 	.short	0x0210
        /*004a*/ 	.short	0x0438


	//----- nvinfo : EIATTR_SW_WAR
	.align		4
.L_512:
        /*004c*/ 	.byte	0x04, 0x36
        /*004e*/ 	.short	(.L_514 - .L_513)
.L_513:
        /*0050*/ 	.word	0x00000008
.L_514:


//--------------------- .nv.info._ZN7cutlass13device_kernelIN5flash19enable_sm80_to_sm89INS1_16FlashAttnFwdSm80INS1_25CollectiveMainloopFwdSm80ILi8ELi1ELb1EN4cute5tupleIJNS5_1CILi128EEENS7_ILi64EEENS7_ILi256EEEEEELi256ENS_10bfloat16_tEfNS_4arch4Sm80ELb1ELb0ELb0ELb0ELb1ELb0ELb1ELb1EEENS1_21CollectiveEpilogueFwdINS6_IJS8_SA_S9_EEENS6_IJNS7_ILi1EEESI_SI_EEESC_SE_Li256ELb0ELb1ELb1ELb0EEENS1_30DynamicPersistentTileSchedulerILi256ELi256ELb1ELb1ELb0EEEEEEEEEvNT_6ParamsE --------------------------
	.section	.nv.info._ZN7cutlass13device_kernelIN5flash19enable_sm80_to_sm89INS1_16FlashAttnFwdSm80INS1_25CollectiveMainloopFwdSm80ILi8ELi1ELb1EN4cute5tupleIJNS5_1CILi128EEENS7_ILi64EEENS7_ILi256EEEEEELi256ENS_10bfloat16_tEfNS_4arch4Sm80ELb1ELb0ELb0ELb0ELb1ELb0ELb1ELb1EEENS1_21CollectiveEpilogueFwdINS6_IJS8_SA_S9_EEENS6_IJNS7_ILi1EEESI_SI_EEESC_SE_Li256ELb0ELb1ELb1ELb0EEENS1_30DynamicPersistentTileSchedulerILi256ELi256ELb1ELb1ELb0EEEEEEEEEvNT_6ParamsE,"",@"SHT_CUDA_INFO"
	.sectionflags	@""
	.align	4


	//----- nvinfo : EIATTR_CUDA_API_VERSION
	.align		4
        /*0000*/ 	.byte	0x04, 0x37
        /*0002*/ 	.short	(.L_516 - .L_515)
.L_515:
        /*0004*/ 	.word	0x00000082


	//----- nvinfo : EIATTR_KPARAM_INFO
	.align		4
.L_516:
        /*0008*/ 	.byte	0x04, 0x17
        /*000a*/ 	.short	(.L_518 - .L_517)
.L_517:
        /*000c*/ 	.word	0x00000000
        /*0010*/ 	.short	0x0000
        /*0012*/ 	.short	0x0000
        /*0014*/ 	.byte	0x00, 0xf0, 0xa1, 0x10


	//----- nvinfo : EIATTR_SPARSE_MMA_MASK
	.align		4
.L_518:
        /*0018*/ 	.byte	0x03, 0x50
        /*001a*/ 	.short	0x0000


	//----- nvinfo : EIATTR_MAXREG_COUNT
	.align		4
        /*001c*/ 	.byte	0x03, 0x1b
        /*001e*/ 	.short	0x00ff


	//----- nvinfo : EIATTR_MERCURY_ISA_VERSION
	.align		4
        /*0020*/ 	.byte	0x03, 0x5f
        /*0022*/ 	.short	0x0101


	//----- nvinfo : EIATTR_EXIT_INSTR_OFFSETS
	.align		4
        /*0024*/ 	.byte	0x04, 0x1c
        /*0026*/ 	.short	(.L_520 - .L_519)


	//   ....[0]....
.L_519:
        /*0028*/ 	.word	0x00000010


	//----- nvinfo : EIATTR_MAX_THREADS
	.align		4
.L_520:
        /*002c*/ 	.byte	0x04, 0x05
        /*002e*/ 	.short	(.L_522 - .L_521)
.L_521:
        /*0030*/ 	.word	0x00000100
        /*0034*/ 	.word	0x00000001
        /*0038*/ 	.word	0x00000001


	//----- nvinfo : EIATTR_CBANK_PARAM_SIZE
	.align		4
.L_522:
        /*003c*/ 	.byte	0x03, 0x19
        /*003e*/ 	.short	0x0428


	//----- nvinfo : EIATTR_PARAM_CBANK
	.align		4
        /*0040*/ 	.byte	0x04, 0x0a
        /*0042*/ 	.short	(.L_524 - .L_523)
	.align		4
.L_523:
        /*0044*/ 	.word	index@(.nv.constant0._ZN7cutlass13device_kernelIN5flash19enable_sm80_to_sm89INS1_16FlashAttnFwdSm80INS1_25CollectiveMainloopFwdSm80ILi8ELi1ELb1EN4cute5tupleIJNS5_1CILi128EEENS7_ILi64EEENS7_ILi256EEEEEELi256ENS_10bfloat16_tEfNS_4arch4Sm80ELb1ELb0ELb0ELb0ELb1ELb0ELb1ELb1EEENS1_21CollectiveEpilogueFwdINS6_IJS8_SA_S9_EEENS6_IJNS7_ILi1EEESI_SI_EEESC_SE_Li256ELb0ELb1ELb1ELb0EEENS1_30DynamicPersistentTileSchedulerILi256ELi256ELb1ELb1ELb0EEEEEEEEEvNT_6ParamsE)
        /*0048*/ 	.short	0x0210
        /*004a*/ 	.short	0x0428


	//----- nvinfo : EIATTR_SW_WAR
	.align		4
.L_524:
        /*004c*/ 	.byte	0x04, 0x36
        /*004e*/ 	.short	(.L_526 - .L_525)
.L_525:
        /*0050*/ 	.word	0x00000008
.L_526:


//--------------------- .nv.info._ZN7cutlass13device_kernelIN5flash19enable_sm80_to_sm89INS1_16FlashAttnFwdSm80INS1_25CollectiveMainloopFwdSm80ILi8ELi1ELb1EN4cute5tupleIJNS5_1CILi128EEENS7_ILi48EEENS7_ILi256EEEEEELi256ENS_10bfloat16_tEfNS_4arch4Sm80ELb1ELb0ELb0ELb1ELb1ELb0ELb1ELb1EEENS1_21CollectiveEpilogueFwdINS6_IJS8_SA_S9_EEENS6_IJNS7_ILi1EEESI_SI_EEESC_SE_Li256ELb1ELb1ELb1ELb0EEENS1_36VarlenDynamicPersistentTileSchedulerILi128ELi48ELi256ELi256ELb1ELb1ELb0ELb1ELb1ELb1EEEEEEEEEvNT_6ParamsE --------------------------
	.section	.nv.info._ZN7cutlass13device_kernelIN5flash19enable_sm80_to_sm89INS1_16FlashAttnFwdSm80INS1_25CollectiveMainloopFwdSm80ILi8ELi1ELb1EN4cute5tupleIJNS5_1CILi128EEENS7_ILi48EEENS7_ILi256EEEEEELi256ENS_10bfloat16_tEfNS_4arch4Sm80ELb1ELb0ELb0ELb1ELb1ELb0ELb1ELb1EEENS1_21CollectiveEpilogueFwdINS6_IJS8_SA_S9_EEENS6_IJNS7_ILi1EEESI_SI_EEESC_SE_Li256ELb1ELb1ELb1ELb0EEENS1_36VarlenDynamicPersistentTileSchedulerILi128ELi48ELi256ELi256ELb1ELb1ELb0ELb1ELb1ELb1EEEEEEEEEvNT_6ParamsE,"",@"SHT_CUDA_INFO"
	.sectionflags	@""
	.align	4


	//----- nvinfo : EIATTR_CUDA_API_VERSION
	.align		4
        /*0000*/ 	.byte	0x04, 0x37
        /*0002*/ 	.short	(.L_528 - .L_527)
.L_527:
        /*0004*/ 	.word	0x00000082


	//----- nvinfo : EIATTR_KPARAM_INFO
	.align		4
.L_528:
        /*0008*/ 	.byte	0x04, 0x17
        /*000a*/ 	.short	(.L_530 - .L_529)
.L_529:
        /*000c*/ 	.word	0x00000000
        /*0010*/ 	.short	0x0000
        /*0012*/ 	.short	0x0000
        /*0014*/ 	.byte	0x00, 0xf0, 0xe1, 0x10


	//----- nvinfo : EIATTR_SPARSE_MMA_MASK
	.align		4
.L_530:
        /*0018*/ 	.byte	0x03, 0x50
        /*001a*/ 	.short	0x0000


	//----- nvinfo : EIATTR_MAXREG_COUNT
	.align		4
        /*001c*/ 	.byte	0x03, 0x1b
        /*001e*/ 	.short	0x00ff


	//----- nvinfo : EIATTR_MERCURY_ISA_VERSION
	.align		4
        /*0020*/ 	.byte	0x03, 0x5f
        /*0022*/ 	.short	0x0101


	//----- nvinfo : EIATTR_EXIT_INSTR_OFFSETS
	.align		4
        /*0024*/ 	.byte	0x04, 0x1c
        /*0026*/ 	.short	(.L_532 - .L_531)


	//   ....[0]....
.L_531:
        /*0028*/ 	.word	0x00000010


	//----- nvinfo : EIATTR_MAX_THREADS
	.align		4
.L_532:
        /*002c*/ 	.byte	0x04, 0x05
        /*002e*/ 	.short	(.L_534 - .L_533)
.L_533:
        /*0030*/ 	.word	0x00000100
        /*0034*/ 	.word	0x00000001
        /*0038*/ 	.word	0x00000001


	//----- nvinfo : EIATTR_CBANK_PARAM_SIZE
	.align		4
.L_534:
        /*003c*/ 	.byte	0x03, 0x19
        /*003e*/ 	.short	0x0438


	//----- nvinfo : EIATTR_PARAM_CBANK
	.align		4
        /*0040*/ 	.byte	0x04, 0x0a
        /*0042*/ 	.short	(.L_536 - .L_535)
	.align		4
.L_535:
        /*0044*/ 	.word	index@(.nv.constant0._ZN7cutlass13device_kernelIN5flash19enable_sm80_to_sm89INS1_16FlashAttnFwdSm80INS1_25CollectiveMainloopFwdSm80ILi8ELi1ELb1EN4cute5tupleIJNS5_1CILi128EEENS7_ILi48EEENS7_ILi256EEEEEELi256ENS_10bfloat16_tEfNS_4arch4Sm80ELb1ELb0ELb0ELb1ELb1ELb0ELb1ELb1EEENS1_21CollectiveEpilogueFwdINS6_IJS8_SA_S9_EEENS6_IJNS7_ILi1EEESI_SI_EEESC_SE_Li256ELb1ELb1ELb1ELb0EEENS1_36VarlenDynamicPersistentTileSchedulerILi128ELi48ELi256ELi256ELb1ELb1ELb0ELb1ELb1ELb1EEEEEEEEEvNT_6ParamsE)
        /*0048*/ 	.short	0x0210
        /*004a*/ 	.short	0x0438


	//----- nvinfo : EIATTR_SW_WAR
	.align		4
.L_536:
        /*004c*/ 	.byte	0x04, 0x36
        /*004e*/ 	.short	(.L_538 - .L_537)
.L_537:
        /*0050*/ 	.word	0x00000008
.L_538:


//--------------------- .nv.info._ZN7cutlass13device_kernelIN5flash19enable_sm80_to_sm89INS1_16FlashAttnFwdSm80INS1_25CollectiveMainloopFwdSm80ILi8ELi1ELb0EN4cute5tupleIJNS5_1CILi128EEENS7_ILi32EEENS7_ILi256EEEEEELi256ENS_10bfloat16_tEfNS_4arch4Sm80ELb1ELb0ELb0ELb1ELb1ELb1ELb1ELb1EEENS1_21CollectiveEpilogueFwdINS6_IJS8_SA_S9_EEENS6_IJNS7_ILi1EEESI_SI_EEESC_SE_Li256ELb1ELb1ELb1ELb0EEENS1_36VarlenDynamicPersistentTileSchedulerILi128ELi32ELi256ELi256ELb1ELb1ELb0ELb1ELb1ELb1EEEEEEEEEvNT_6ParamsE --------------------------
	.section	.nv.info._ZN7cutlass13device_kernelIN5flash19enable_sm80_to_sm89INS1_16FlashAttnFwdSm80INS1_25CollectiveMainloopFwdSm80ILi8ELi1ELb0EN4cute5tupleIJNS5_1CILi128EEENS7_ILi32EEENS7_ILi256EEEEEELi256ENS_10bfloat16_tEfNS_4arch4Sm80ELb1ELb0ELb0ELb1ELb1ELb1ELb1ELb1EEENS1_21CollectiveEpilogueFwdINS6_IJS8_SA_S9_EEENS6_IJNS7_ILi1EEESI_SI_EEESC_SE_Li256ELb1ELb1ELb1ELb0EEENS1_36VarlenDynamicPersistentTileSchedulerILi128ELi32ELi256ELi256ELb1ELb1ELb0ELb1ELb1ELb1EEEEEEEEEvNT_6ParamsE,"",@"SHT_CUDA_INFO"
	.sectionflags	@""
	.align	4


	//----- nvinfo : EIATTR_CUDA_API_VERSION
	.align		4
        /*0000*/ 	.byte	0x04, 0x37
        /*0002*/ 	.short	(.L_540 - .L_539)
.L_539:
        /*0004*/ 	.word	0x00000082


	//----- nvinfo : EIATTR_KPARAM_INFO
	.align		4
.L_540:
        /*0008*/ 	.byte	0x04, 0x17
        /*000a*/ 	.short	(.L_542 - .L_541)
.L_541:
        /*000c*/ 	.word	0x00000000
        /*0010*/ 	.short	0x0000
        /*0012*/ 	.short	0x0000
        /*0014*/ 	.byte	0x00, 0xf0, 0xe1, 0x10


	//----- nvinfo : EIATTR_SPARSE_MMA_MASK
	.align		4
.L_542:
        /*0018*/ 	.byte	0x03, 0x50
        /*001a*/ 	.short	0x0000


	//----- nvinfo : EIATTR_MAXREG_COUNT
	.align		4
        /*001c*/ 	.byte	0x03, 0x1b
        /*001e*/ 	.short	0x00ff


	//----- nvinfo : EIATTR_MERCURY_ISA_VERSION
	.align		4
        /*0020*/ 	.byte	0x03, 0x5f
        /*0022*/ 	.short	0x0101


	//----- nvinfo : EIATTR_EXIT_INSTR_OFFSETS
	.align		4
        /*0024*/ 	.byte	0x04, 0x1c
        /*0026*/ 	.short	(.L_544 - .L_543)


	//   ....[0]....
.L_543:
        /*0028*/ 	.word	0x00000010


	//----- nvinfo : EIATTR_MAX_THREADS
	.align		4
.L_544:
        /*002c*/ 	.byte	0x04, 0x05
        /*002e*/ 	.short	(.L_546 - .L_545)
.L_545:
        /*0030*/ 	.word	0x00000100
        /*0034*/ 	.word	0x00000001
        /*0038*/ 	.word	0x00000001


	//----- nvinfo : EIATTR_CBANK_PARAM_SIZE
	.align		4
.L_546:
        /*003c*/ 	.byte	0x03, 0x19
        /*003e*/ 	.short	0x0438


	//----- nvinfo : EIATTR_PARAM_CBANK
	.align		4
        /*0040*/ 	.byte	0x04, 0x0a
        /*0042*/ 	.short	(.L_548 - .L_547)
	.align		4
.L_547:
        /*0044*/ 	.word	index@(.nv.constant0._ZN7cutlass13device_kernelIN5flash19enable_sm80_to_sm89INS1_16FlashAttnFwdSm80INS1_25CollectiveMainloopFwdSm80ILi8ELi1ELb0EN4cute5tupleIJNS5_1CILi128EEENS7_ILi32EEENS7_ILi256EEEEEELi256ENS_10bfloat16_tEfNS_4arch4Sm80ELb1ELb0ELb0ELb1ELb1ELb1ELb1ELb1EEENS1_21CollectiveEpilogueFwdINS6_IJS8_SA_S9_EEENS6_IJNS7_ILi1EEESI_SI_EEESC_SE_Li256ELb1ELb1ELb1ELb0EEENS1_36VarlenDynamicPersistentTileSchedulerILi128ELi32ELi256ELi256ELb1ELb1ELb0ELb1ELb1ELb1EEEEEEEEEvNT_6ParamsE)
        /*0048*/ 	.short	0x0210
        /*004a*/ 	.short	0x0438


	//----- nvinfo : EIATTR_SW_WAR
	.align		4
.L_548:
        /*004c*/ 	.byte	0x04, 0x36
        /*004e*/ 	.short	(.L_550 - .L_549)
.L_549:
        /*0050*/ 	.word	0x00000008
.L_550:


//--------------------- .nv.info._ZN7cutlass13device_kernelIN5flash19enable_sm80_to_sm89INS1_16FlashAttnFwdSm80INS1_25CollectiveMainloopFwdSm80ILi8ELi1ELb0EN4cute5tupleIJNS5_1CILi128EEENS7_ILi96EEENS7_ILi256EEEEEELi256ENS_10bfloat16_tEfNS_4arch4Sm80ELb0ELb0ELb0ELb0ELb1ELb0ELb1ELb1EEENS1_21CollectiveEpilogueFwdINS6_IJS8_SA_S9_EEENS6_IJNS7_ILi1EEESI_SI_EEESC_SE_Li256ELb0ELb1ELb1ELb0EEENS1_19SingleTileSchedulerILb0ELb1ELb1ELi128EEEEEEEEEvNT_6ParamsE --------------------------
	.section	.nv.info._ZN7cutlass13device_kernelIN5flash19enable_sm80_to_sm89INS1_16FlashAttnFwdSm80INS1_25CollectiveMainloopFwdSm80ILi8ELi1ELb0EN4cute5tupleIJNS5_1CILi128EEENS7_ILi96EEENS7_ILi256EEEEEELi256ENS_10bfloat16_tEfNS_4arch4Sm80ELb0ELb0ELb0ELb0ELb1ELb0ELb1ELb1EEENS1_21CollectiveEpilogueFwdINS6_IJS8_SA_S9_EEENS6_IJNS7_ILi1EEESI_SI_EEESC_SE_Li256ELb0ELb1ELb1ELb0EEENS1_19SingleTileSchedulerILb0ELb1ELb1ELi128EEEEEEEEEvNT_6ParamsE,"",@"SHT_CUDA_INFO"
	.sectionflags	@""
	.align	4


	//----- nvinfo : EIATTR_CUDA_API_VERSION
	.align		4
        /*0000*/ 	.byte	0x04, 0x37
        /*0002*/ 	.short	(.L_552 - .L_551)
.L_551:
        /*0004*/ 	.word	0x00000082


	//----- nvinfo : EIATTR_KPARAM_INFO
	.align		4
.L_552:
        /*0008*/ 	.byte	0x04, 0x17
        /*000a*/ 	.short	(.L_554 - .L_553)
.L_553:
        /*000c*/ 	.word	0x00000000
        /*0010*/ 	.short	0x0000
        /*0012*/ 	.short	0x0000
        /*0014*/ 	.byte	0x00, 0xf0, 0x61, 0x10


	//----- nvinfo : EIATTR_SPARSE_MMA_MASK
	.align		4
.L_554:
        /*0018*/ 	.byte	0x03, 0x50
        /*001a*/ 	.short	0x0000


	//----- nvinfo : EIATTR_MAXREG_COUNT
	.align		4
        /*001c*/ 	.byte	0x03, 0x1b
        /*001e*/ 	.short	0x00ff


	//----- nvinfo : EIATTR_MERCURY_ISA_VERSION
	.align		4
        /*0020*/ 	.byte	0x03, 0x5f
        /*0022*/ 	.short	0x0101


	//----- nvinfo : EIATTR_EXIT_INSTR_OFFSETS
	.align		4
        /*0024*/ 	.byte	0x04, 0x1c
        /*0026*/ 	.short	(.L_556 - .L_555)


	//   ....[0]....
.L_555:
        /*0028*/ 	.word	0x00000010


	//----- nvinfo : EIATTR_MAX_THREADS
	.align		4
.L_556:
        /*002c*/ 	.byte	0x04, 0x05
        /*002e*/ 	.short	(.L_558 - .L_557)
.L_557:
        /*0030*/ 	.word	0x00000100
        /*0034*/ 	.word	0x00000001
        /*0038*/ 	.word	0x00000001


	//----- nvinfo : EIATTR_CBANK_PARAM_SIZE
	.align		4
.L_558:
        /*003c*/ 	.byte	0x03, 0x19
        /*003e*/ 	.short	0x0418


	//----- nvinfo : EIATTR_PARAM_CBANK
	.align		4
        /*0040*/ 	.byte	0x04, 0x0a
        /*0042*/ 	.short	(.L_560 - .L_559)
	.align		4
.L_559:
        /*0044*/ 	.word	index@(.nv.constant0._ZN7cutlass13device_kernelIN5flash19enable_sm80_to_sm89INS1_16FlashAttnFwdSm80INS1_25CollectiveMainloopFwdSm80ILi8ELi1ELb0EN4cute5tupleIJNS5_1CILi128EEENS7_ILi96EEENS7_ILi256EEEEEELi256ENS_10bfloat16_tEfNS_4arch4Sm80ELb0ELb0ELb0ELb0ELb1ELb0ELb1ELb1EEENS1_21CollectiveEpilogueFwdINS6_IJS8_SA_S9_EEENS6_IJNS7_ILi1EEESI_SI_EEESC_SE_Li256ELb0ELb1ELb1ELb0EEENS1_19SingleTileSchedulerILb0ELb1ELb1ELi128EEEEEEEEEvNT_6ParamsE)
        /*0048*/ 	.short	0x0210
        /*004a*/ 	.short	0x0418


	//----- nvinfo : EIATTR_SW_WAR
	.align		4
.L_560:
        /*004c*/ 	.byte	0x04, 0x36
        /*004e*/ 	.short	(.L_562 - .L_561)
.L_561:
        /*0050*/ 	.word	0x00000008
.L_562:


//--------------------- .nv.info._ZN7cutlass13device_kernelIN5flash19enable_sm80_to_sm89INS1_16FlashAttnFwdSm80INS1_25CollectiveMainloopFwdSm80ILi8ELi1ELb0EN4cute5tupleIJNS5_1CILi128EEENS7_ILi64EEENS7_ILi256EEEEEELi256ENS_10bfloat16_tEfNS_4arch4Sm80ELb0ELb0ELb0ELb1ELb1ELb0ELb1ELb1EEENS1_21CollectiveEpilogueFwdINS6_IJS8_SA_S9_EEENS6_IJNS7_ILi1EEESI_SI_EEESC_SE_Li256ELb1ELb1ELb1ELb0EEENS1_36VarlenDynamicPersistentTileSchedulerILi128ELi64ELi256ELi256ELb1ELb1ELb0ELb0ELb1ELb1EEEEEEEEEvNT_6ParamsE --------------------------
	.section	.nv.info._ZN7cutlass13device_kernelIN5flash19enable_sm80_to_sm89INS1_16FlashAttnFwdSm80INS1_25CollectiveMainloopFwdSm80ILi8ELi1ELb0EN4cute5tupleIJNS5_1CILi128EEENS7_ILi64EEENS7_ILi256EEEEEELi256ENS_10bfloat16_tEfNS_4arch4Sm80ELb0ELb0ELb0ELb1ELb1ELb0ELb1ELb1EEENS1_21CollectiveEpilogueFwdINS6_IJS8_SA_S9_EEENS6_IJNS7_ILi1EEESI_SI_EEESC_SE_Li256ELb1ELb1ELb1ELb0EEENS1_36VarlenDynamicPersistentTileSchedulerILi128ELi64ELi256ELi256ELb1ELb1ELb0ELb0ELb1ELb1EEEEEEEEEvNT_6ParamsE,"",@"SHT_CUDA_INFO"
	.sectionflags	@""
	.align	4


	//----- nvinfo : EIATTR_CUDA_API_VERSION
	.align		4
        /*0000*/ 	.byte	0x04, 0x37
        /*0002*/ 	.short	(.L_564 - .L_563)
.L_563:
        /*0004*/ 	.word	0x00000082


	//----- nvinfo : EIATTR_KPARAM_INFO
	.align		4
.L_564:
        /*0008*/ 	.byte	0x04, 0x17
        /*000a*/ 	.short	(.L_566 - .L_565)
.L_565:
        /*000c*/ 	.word	0x00000000
        /*0010*/ 	.short	0x0000
        /*0012*/ 	.short	0x0000
        /*0014*/ 	.byte	0x00, 0xf0, 0xe1, 0x10


	//----- nvinfo : EIATTR_SPARSE_MMA_MASK
	.align		4
.L_566:
        /*0018*/ 	.byte	0x03, 0x50
        /*001a*/ 	.short	0x0000


	//----- nvinfo : EIATTR_MAXREG_COUNT
	.align		4
        /*001c*/ 	.byte	0x03, 0x1b
        /*001e*/ 	.short	0x00ff


	//----- nvinfo : EIATTR_MERCURY_ISA_VERSION
	.align		4
        /*0020*/ 	.byte	0x03, 0x5f
        /*0022*/ 	.short	0x0101


	//----- nvinfo : EIATTR_EXIT_INSTR_OFFSETS
	.align		4
        /*0024*/ 	.byte	0x04, 0x1c
        /*0026*/ 	.short	(.L_568 - .L_567)


	//   ....[0]....
.L_567:
        /*0028*/ 	.word	0x00000010


	//----- nvinfo : EIATTR_MAX_THREADS
	.align		4
.L_568:
        /*002c*/ 	.byte	0x04, 0x05
        /*002e*/ 	.short	(.L_570 - .L_569)
.L_569:
        /*0030*/ 	.word	0x00000100
        /*0034*/ 	.word	0x00000001
        /*0038*/ 	.word	0x00000001


	//----- nvinfo : EIATTR_CBANK_PARAM_SIZE
	.align		4
.L_570:
        /*003c*/ 	.byte	0x03, 0x19
        /*003e*/ 	.short	0x0438


	//----- nvinfo : EIATTR_PARAM_CBANK
	.align		4
        /*0040*/ 	.byte	0x04, 0x0a
        /*0042*/ 	.short	(.L_572 - .L_571)
	.align		4
.L_571:
        /*0044*/ 	.word	index@(.nv.constant0._ZN7cutlass13device_kernelIN5flash19enable_sm80_to_sm89INS1_16FlashAttnFwdSm80INS1_25CollectiveMainloopFwdSm80ILi8ELi1ELb0EN4cute5tupleIJNS5_1CILi128EEENS7_ILi64EEENS7_ILi256EEEEEELi256ENS_10bfloat16_tEfNS_4arch4Sm80ELb0ELb0ELb0ELb1ELb1ELb0ELb1ELb1EEENS1_21CollectiveEpilogueFwdINS6_IJS8_SA_S9_EEENS6_IJNS7_ILi1EEESI_SI_EEESC_SE_Li256ELb1ELb1ELb1ELb0EEENS1_36VarlenDynamicPersistentTileSchedulerILi128ELi64ELi256ELi256ELb1ELb1ELb0ELb0ELb1ELb1EEEEEEEEEvNT_6ParamsE)
        /*0048*/ 	.short	0x0210
        /*004a*/ 	.short	0x0438


	//----- nvinfo : EIATTR_SW_WAR
	.align		4
.L_572:
        /*004c*/ 	.byte	0x04, 0x36
        /*004e*/ 	.short	(.L_574 - .L_573)
.L_573:
        /*0050*/ 	.word	0x00000008
.L_574:


//--------------------- .nv.info._ZN7cutlass13device_kernelIN5flash19enable_sm80_to_sm89INS1_16FlashAttnFwdSm80INS1_25CollectiveMainloopFwdSm80ILi8ELi1ELb0EN4cute5tupleIJNS5_1CILi128EEENS7_ILi48EEENS7_ILi256EEEEEELi256ENS_10bfloat16_tEfNS_4arch4Sm80ELb0ELb0ELb0ELb1ELb1ELb1ELb1ELb1EEENS1_21CollectiveEpilogueFwdINS6_IJS8_SA_S9_EEENS6_IJNS7_ILi1EEESI_SI_EEESC_SE_Li256ELb1ELb1ELb1ELb0EEENS1_36VarlenDynamicPersistentTileSchedulerILi128ELi48ELi256ELi256ELb1ELb1ELb0ELb0ELb1ELb1EEEEEEEEEvNT_6ParamsE --------------------------
	.section	.nv.info._ZN7cutlass13device_kernelIN5flash19enable_sm80_to_sm89INS1_16FlashAttnFwdSm80INS1_25CollectiveMainloopFwdSm80ILi8ELi1ELb0EN4cute5tupleIJNS5_1CILi128EEENS7_ILi48EEENS7_ILi256EEEEEELi256ENS_10bfloat16_tEfNS_4arch4Sm80ELb0ELb0ELb0ELb1ELb1ELb1ELb1ELb1EEENS1_21CollectiveEpilogueFwdINS6_IJS8_SA_S9_EEENS6_IJNS7_ILi1EEESI_SI_EEESC_SE_Li256ELb1ELb1ELb1ELb0EEENS1_36VarlenDynamicPersistentTileSchedulerILi128ELi48ELi256ELi256ELb1ELb1ELb0ELb0ELb1ELb1EEEEEEEEEvNT_6ParamsE,"",@"SHT_CUDA_INFO"
	.sectionflags	@""
	.align	4


	//----- nvinfo : EIATTR_CUDA_API_VERSION
	.align		4
        /*0000*/ 	.byte	0x04, 0x37
        /*0002*/ 	.short	(.L_576 - .L_575)
.L_575:
        /*0004*/ 	.word	0x00000082


	//----- nvinfo : EIATTR_KPARAM_INFO
	.align		4
.L_576:
        /*0008*/ 	.byte	0x04, 0x17
        /*000a*/ 	.short	(.L_578 - .L_577)
.L_577:
        /*000c*/ 	.word	0x00000000
        /*0010*/ 	.short	0x0000
        /*0012*/ 	.short	0x0000
        /*0014*/ 	.byte	0x00, 0xf0, 0xe1, 0x10


	//----- nvinfo : EIATTR_SPARSE_MMA_MASK
	.align		4
.L_578:
        /*0018*/ 	.byte	0x03, 0x50
        /*001a*/ 	.short	0x0000


	//----- nvinfo : EIATTR_MAXREG_COUNT
	.align		4
        /*001c*/ 	.byte	0x03, 0x1b
        /*001e*/ 	.short	0x00ff


	//----- nvinfo : EIATTR_MERCURY_ISA_VERSION
	.align		4
        /*0020*/ 	.byte	0x03, 0x5f
        /*0022*/ 	.short	0x0101


	//----- nvinfo : EIATTR_EXIT_INSTR_OFFSETS
	.align		4
        /*0024*/ 	.byte	0x04, 0x1c
        /*0026*/ 	.short	(.L_580 - .L_579)


	//   ....[0]....
.L_579:
        /*0028*/ 	.word	0x00000010


	//----- nvinfo : EIATTR_MAX_THREADS
	.align		4
.L_580:
        /*002c*/ 	.byte	0x04, 0x05
        /*002e*/ 	.short	(.L_582 - .L_581)
.L_581:
        /*0030*/ 	.word	0x00000100
        /*0034*/ 	.word	0x00000001
        /*0038*/ 	.word	0x00000001


	//----- nvinfo : EIATTR_CBANK_PARAM_SIZE
	.align		4
.L_582:
        /*003c*/ 	.byte	0x03, 0x19
        /*003e*/ 	.short	0x0438


	//----- nvinfo : EIATTR_PARAM_CBANK
	.align		4
        /*0040*/ 	.byte	0x04, 0x0a
        /*0042*/ 	.short	(.L_584 - .L_583)
	.align		4
.L_583:
        /*0044*/ 	.word	index@(.nv.constant0._ZN7cutlass13device_kernelIN5flash19enable_sm80_to_sm89INS1_16FlashAttnFwdSm80INS1_25CollectiveMainloopFwdSm80ILi8ELi1ELb0EN4cute5tupleIJNS5_1CILi128EEENS7_ILi48EEENS7_ILi256EEEEEELi256ENS_10bfloat16_tEfNS_4arch4Sm80ELb0ELb0ELb0ELb1ELb1ELb1ELb1ELb1EEENS1_21CollectiveEpilogueFwdINS6_IJS8_SA_S9_EEENS6_IJNS7_ILi1EEESI_SI_EEESC_SE_Li256ELb1ELb1ELb1ELb0EEENS1_36VarlenDynamicPersistentTileSchedulerILi128ELi48ELi256ELi256ELb1ELb1ELb0ELb0ELb1ELb1EEEEEEEEEvNT_6ParamsE)
        /*0048*/ 	.short	0x0210
        /*004a*/ 	.short	0x0438


	//----- nvinfo : EIATTR_SW_WAR
	.align		4
.L_584:
        /*004c*/ 	.byte	0x04, 0x36
        /*004e*/ 	.short	(.L_586 - .L_585)
.L_585:
        /*0050*/ 	.word	0x00000008
.L_586:


//--------------------- .nv.info._ZN7cutlass13device_kernelIN5flash19enable_sm80_to_sm89INS1_16FlashAttnFwdSm80INS1_25CollectiveMainloopFwdSm80ILi8ELi1ELb0EN4cute5tupleIJNS5_1CILi128EEENS7_ILi64EEENS7_ILi256EEEEEELi256ENS_10bfloat16_tEfNS_4arch4Sm80ELb0ELb1ELb0ELb0ELb1ELb0ELb1ELb1EEENS1_21CollectiveEpilogueFwdINS6_IJS8_SA_S9_EEENS6_IJNS7_ILi1EEESI_SI_EEESC_SE_Li256ELb0ELb1ELb1ELb0EEENS1_19SingleTileSchedulerILb0ELb1ELb1ELi128EEEEEEEEEvNT_6ParamsE --------------------------
	.section	.nv.info._ZN7cutlass13device_kernelIN5flash19enable_sm80_to_sm89INS1_16FlashAttnFwdSm80INS1_25CollectiveMainloopFwdSm80ILi8ELi1ELb0EN4cute5tupleIJNS5_1CILi128EEENS7_ILi64EEENS7_ILi256EEEEEELi256ENS_10bfloat16_tEfNS_4arch4Sm80ELb0ELb1ELb0ELb0ELb1ELb0ELb1ELb1EEENS1_21CollectiveEpilogueFwdINS6_IJS8_SA_S9_EEENS6_IJNS7_ILi1EEESI_SI_EEESC_SE_Li256ELb0ELb1ELb1ELb0EEENS1_19SingleTileSchedulerILb0ELb1ELb1ELi128EEEEEEEEEvNT_6ParamsE,"",@"SHT_CUDA_INFO"
	.sectionflags	@""
	.align	4


	//----- nvinfo : EIATTR_CUDA_API_VERSION
	.align		4
        /*0000*/ 	.byte	0x04, 0x37
        /*0002*/ 	.short	(.L_588 - .L_587)
.L_587:
        /*0004*/ 	.word	0x00000082


	//----- nvinfo : EIATTR_KPARAM_INFO
	.align		4
.L_588:
        /*0008*/ 	.byte	0x04, 0x17
        /*000a*/ 	.short	(.L_590 - .L_589)
.L_589:
        /*000c*/ 	.word	0x00000000
        /*0010*/ 	.short	0x0000
        /*0012*/ 	.short	0x0000
        /*0014*/ 	.byte	0x00, 0xf0, 0x61, 0x10


	//----- nvinfo : EIATTR_SPARSE_MMA_MASK
	.align		4
.L_590:
        /*0018*/ 	.byte	0x03, 0x50
        /*001a*/ 	.short	0x0000


	//----- nvinfo : EIATTR_MAXREG_COUNT
	.align		4
        /*001c*/ 	.byte	0x03, 0x1b
        /*001e*/ 	.short	0x00ff


	//----- nvinfo : EIATTR_MERCURY_ISA_VERSION
	.align		4
        /*0020*/ 	.byte	0x03, 0x5f
        /*0022*/ 	.short	0x0101


	//----- nvinfo : EIATTR_EXIT_INSTR_OFFSETS
	.align		4
        /*0024*/ 	.byte	0x04, 0x1c
        /*0026*/ 	.short	(.L_592 - .L_591)


	//   ....[0]....
.L_591:
        /*0028*/ 	.word	0x00000010


	//----- nvinfo : EIATTR_MAX_THREADS
	.align		4
.L_592:
        /*002c*/ 	.byte	0x04, 0x05
        /*002e*/ 	.short	(.L_594 - .L_593)
.L_593:
        /*0030*/ 	.word	0x00000100
        /*0034*/ 	.word	0x00000001
        /*0038*/ 	.word	0x00000001


	//----- nvinfo : EIATTR_CBANK_PARAM_SIZE
	.align		4
.L_594:
        /*003c*/ 	.byte	0x03, 0x19
        /*003e*/ 	.short	0x0418


	//----- nvinfo : EIATTR_PARAM_CBANK
	.align		4
        /*0040*/ 	.byte	0x04, 0x0a
        /*0042*/ 	.short	(.L_596 - .L_595)
	.align		4
.L_595:
        /*0044*/ 	.word	index@(.nv.constant0._ZN7cutlass13device_kernelIN5flash19enable_sm80_to_sm89INS1_16FlashAttnFwdSm80INS1_25CollectiveMainloopFwdSm80ILi8ELi1ELb0EN4cute5tupleIJNS5_1CILi128EEENS7_ILi64EEENS7_ILi256EEEEEELi256ENS_10bfloat16_tEfNS_4arch4Sm80ELb0ELb1ELb0ELb0ELb1ELb0ELb1ELb1EEENS1_21CollectiveEpilogueFwdINS6_IJS8_SA_S9_EEENS6_IJNS7_ILi1EEESI_SI_EEESC_SE_Li256ELb0ELb1ELb1ELb0EEENS1_19SingleTileSchedulerILb0ELb1ELb1ELi128EEEEEEEEEvNT_6ParamsE)
        /*0048*/ 	.short	0x0210
        /*004a*/ 	.short	0x0418


	//----- nvinfo : EIATTR_SW_WAR
	.align		4
.L_596:
        /*004c*/ 	.byte	0x04, 0x36
        /*004e*/ 	.short	(.L_598 - .L_597)
.L_597:
        /*0050*/ 	.word	0x00000008
.L_598:


//--------------------- .nv.info._ZN7cutlass13device_kernelIN5flash19enable_sm80_to_sm89INS1_16FlashAttnFwdSm80INS1_25CollectiveMainloopFwdSm80ILi8ELi1ELb0EN4cute5tupleIJNS5_1CILi128EEENS7_ILi64EEENS7_ILi256EEEEEELi256ENS_10bfloat16_tEfNS_4arch4Sm80ELb0ELb1ELb0ELb1ELb1ELb0ELb1ELb1EEENS1_21CollectiveEpilogueFwdINS6_IJS8_SA_S9_EEENS6_IJNS7_ILi1EEESI_SI_EEESC_SE_Li256ELb1ELb1ELb1ELb0EEENS1_36VarlenDynamicPersistentTileSchedulerILi128ELi64ELi256ELi256ELb1ELb1ELb0ELb1ELb0ELb1EEEEEEEEEvNT_6ParamsE --------------------------
	.section	.nv.info._ZN7cutlass13device_kernelIN5flash19enable_sm80_to_sm89INS1_16FlashAttnFwdSm80INS1_25CollectiveMainloopFwdSm80ILi8ELi1ELb0EN4cute5tupleIJNS5_1CILi128EEENS7_ILi64EEENS7_ILi256EEEEEELi256ENS_10bfloat16_tEfNS_4arch4Sm80ELb0ELb1ELb0ELb1ELb1ELb0ELb1ELb1EEENS1_21CollectiveEpilogueFwdINS6_IJS8_SA_S9_EEENS6_IJNS7_ILi1EEESI_SI_EEESC_SE_Li256ELb1ELb1ELb1ELb0EEENS1_36VarlenDynamicPersistentTileSchedulerILi128ELi64ELi256ELi256ELb1ELb1ELb0ELb1ELb0ELb1EEEEEEEEEvNT_6ParamsE,"",@"SHT_CUDA_INFO"
	.sectionflags	@""
	.align	4


	//----- nvinfo : EIATTR_CUDA_API_VERSION
	.align		4
        /*0000*/ 	.byte	0x04, 0x37
        /*0002*/ 	.short	(.L_600 - .L_599)
.L_599:
        /*0004*/ 	.word	0x00000082


	//----- nvinfo : EIATTR_KPARAM_INFO
	.align		4
.L_600:
        /*0008*/ 	.byte	0x04, 0x17
        /*000a*/ 	.short	(.L_602 - .L_601)
.L_601:
        /*000c*/ 	.word	0x00000000
        /*0010*/ 	.short	0x0000
        /*0012*/ 	.short	0x0000
        /*0014*/ 	.byte	0x00, 0xf0, 0xe1, 0x10


	//----- nvinfo : EIATTR_SPARSE_MMA_MASK
	.align		4
.L_602:
        /*0018*/ 	.byte	0x03, 0x50
        /*001a*/ 	.short	0x0000


	//----- nvinfo : EIATTR_MAXREG_COUNT
	.align		4
        /*001c*/ 	.byte	0x03, 0x1b
        /*001e*/ 	.short	0x00ff


	//----- nvinfo : EIATTR_MERCURY_ISA_VERSION
	.align		4
        /*0020*/ 	.byte	0x03, 0x5f
        /*0022*/ 	.short	0x0101


	//----- nvinfo : EIATTR_EXIT_INSTR_OFFSETS
	.align		4
        /*0024*/ 	.byte	0x04, 0x1c
        /*0026*/ 	.short	(.L_604 - .L_603)


	//   ....[0]....
.L_603:
        /*0028*/ 	.word	0x00000010


	//----- nvinfo : EIATTR_MAX_THREADS
	.align		4
.L_604:
        /*002c*/ 	.byte	0x04, 0x05
        /*002e*/ 	.short	(.L_606 - .L_605)
.L_605:
        /*0030*/ 	.word	0x00000100
        /*0034*/ 	.word	0x00000001
        /*0038*/ 	.word	0x00000001


	//----- nvinfo : EIATTR_CBANK_PARAM_SIZE
	.align		4
.L_606:
        /*003c*/ 	.byte	0x03, 0x19
        /*003e*/ 	.short	0x0438


	//----- nvinfo : EIATTR_PARAM_CBANK
	.align		4
        /*0040*/ 	.byte	0x04, 0x0a
        /*0042*/ 	.short	(.L_608 - .L_607)
	.align		4
.L_607:
        /*0044*/ 	.word	index@(.nv.constant0._ZN7cutlass13device_kernelIN5flash19enable_sm80_to_sm89INS1_16FlashAttnFwdSm80INS1_25CollectiveMainloopFwdSm80ILi8ELi1ELb0EN4cute5tupleIJNS5_1CILi128EEENS7_ILi64EEENS7_ILi256EEEEEELi256ENS_10bfloat16_tEfNS_4arch4Sm80ELb0ELb1ELb0ELb1ELb1ELb0ELb1ELb1EEENS1_21CollectiveEpilogueFwdINS6_IJS8_SA_S9_EEENS6_IJNS7_ILi1EEESI_SI_EEESC_SE_Li256ELb1ELb1ELb1ELb0EEENS1_36VarlenDynamicPersistentTileSchedulerILi128ELi64ELi256ELi256ELb1ELb1ELb0ELb1ELb0ELb1EEEEEEEEEvNT_6ParamsE)
        /*0048*/ 	.short	0x0210
        /*004a*/ 	.short	0x0438


	//----- nvinfo : EIATTR_SW_WAR
	.align		4
.L_608:
        /*004c*/ 	.byte	0x04, 0x36
        /*004e*/ 	.short	(.L_610 - .L_609)
.L_609:
        /*0050*/ 	.word	0x00000008
.L_610:


//--------------------- .nv.info._ZN7cutlass13device_kernelIN5flash19enable_sm80_to_sm89INS1_16FlashAttnFwdSm80INS1_25CollectiveMainloopFwdSm80ILi8ELi1ELb0EN4cute5tupleIJNS5_1CILi128EEENS7_ILi48EEENS7_ILi256EEEEEELi256ENS_10bfloat16_tEfNS_4arch4Sm80ELb0ELb1ELb0ELb1ELb1ELb1ELb1ELb1EEENS1_21CollectiveEpilogueFwdINS6_IJS8_SA_S9_EEENS6_IJNS7_ILi1EEESI_SI_EEESC_SE_Li256ELb1ELb1ELb1ELb0EEENS1_36VarlenDynamicPersistentTileSchedulerILi128ELi48ELi256ELi256ELb1ELb1ELb0ELb1ELb0ELb1EEEEEEEEEvNT_6ParamsE --------------------------
	.section	.nv.info._ZN7cutlass13device_kernelIN5flash19enable_sm80_to_sm89INS1_16FlashAttnFwdSm80INS1_25CollectiveMainloopFwdSm80ILi8ELi1ELb0EN4cute5tupleIJNS5_1CILi128EEENS7_ILi48EEENS7_ILi256EEEEEELi256ENS_10bfloat16_tEfNS_4arch4Sm80ELb0ELb1ELb0ELb1ELb1ELb1ELb1ELb1EEENS1_21CollectiveEpilogueFwdINS6_IJS8_SA_S9_EEENS6_IJNS7_ILi1EEESI_SI_EEESC_SE_Li256ELb1ELb1ELb1ELb0EEENS1_36VarlenDynamicPersistentTileSchedulerILi128ELi48ELi256ELi256ELb1ELb1ELb0ELb1ELb0ELb1EEEEEEEEEvNT_6ParamsE,"",@"SHT_CUDA_INFO"
	.sectionflags	@""
	.align	4


	//----- nvinfo : EIATTR_CUDA_API_VERSION
	.align		4
        /*0000*/ 	.byte	0x04, 0x37
        /*0002*/ 	.short	(.L_612 - .L_611)
.L_611:
        /*0004*/ 	.word	0x00000082


	//----- nvinfo : EIATTR_KPARAM_INFO
	.align		4
.L_612:
        /*0008*/ 	.byte	0x04, 0x17
        /*000a*/ 	.short	(.L_614 - .L_613)
.L_613:
        /*000c*/ 	.word	0x00000000
        /*0010*/ 	.short	0x0000
        /*0012*/ 	.short	0x0000
        /*0014*/ 	.byte	0x00, 0xf0, 0xe1, 0x10


	//----- nvinfo : EIATTR_SPARSE_MMA_MASK
	.align		4
.L_614:
        /*0018*/ 	.byte	0x03, 0x50
        /*001a*/ 	.short	0x0000


	//----- nvinfo : EIATTR_MAXREG_COUNT
	.align		4
        /*001c*/ 	.byte	0x03, 0x1b
        /*001e*/ 	.short	0x00ff


	//----- nvinfo : EIATTR_MERCURY_ISA_VERSION
	.align		4
        /*0020*/ 	.byte	0x03, 0x5f
        /*0022*/ 	.short	0x0101


	//----- nvinfo : EIATTR_EXIT_INSTR_OFFSETS
	.align		4
        /*0024*/ 	.byte	0x04, 0x1c
        /*0026*/ 	.short	(.L_616 - .L_615)


	//   ....[0]....
.L_615:
        /*0028*/ 	.word	0x00000010


	//----- nvinfo : EIATTR_MAX_THREADS
	.align		4
.L_616:
        /*002c*/ 	.byte	0x04, 0x05
        /*002e*/ 	.short	(.L_618 - .L_617)
.L_617:
        /*0030*/ 	.word	0x00000100
        /*0034*/ 	.word	0x00000001
        /*0038*/ 	.word	0x00000001


	//----- nvinfo : EIATTR_CBANK_PARAM_SIZE
	.align		4
.L_618:
        /*003c*/ 	.byte	0x03, 0x19
        /*003e*/ 	.short	0x0438


	//----- nvinfo : EIATTR_PARAM_CBANK
	.align		4
        /*0040*/ 	.byte	0x04, 0x0a
        /*0042*/ 	.short	(.L_620 - .L_619)
	.align		4
.L_619:
        /*0044*/ 	.word	index@(.nv.constant0._ZN7cutlass13device_kernelIN5flash19enable_sm80_to_sm89INS1_16FlashAttnFwdSm80INS1_25CollectiveMainloopFwdSm80ILi8ELi1ELb0EN4cute5tupleIJNS5_1CILi128EEENS7_ILi48EEENS7_ILi256EEEEEELi256ENS_10bfloat16_tEfNS_4arch4Sm80ELb0ELb1ELb0ELb1ELb1ELb1ELb1ELb1EEENS1_21CollectiveEpilogueFwdINS6_IJS8_SA_S9_EEENS6_IJNS7_ILi1EEESI_SI_EEESC_SE_Li256ELb1ELb1ELb1ELb0EEENS1_36VarlenDynamicPersistentTileSchedulerILi128ELi48ELi256ELi256ELb1ELb1ELb0ELb1ELb0ELb1EEEEEEEEEvNT_6ParamsE)
        /*0048*/ 	.short	0x0210
        /*004a*/ 	.short	0x0438


	//----- nvinfo : EIATTR_SW_WAR
	.align		4
.L_620:
        /*004c*/ 	.byte	0x04, 0x36
        /*004e*/ 	.short	(.L_622 - .L_621)
.L_621:
        /*0050*/ 	.word	0x00000008
.L_622:


//--------------------- .nv.info._ZN7cutlass13device_kernelIN5flash19enable_sm80_to_sm89INS1_16FlashAttnFwdSm80INS1_25CollectiveMainloopFwdSm80ILi8ELi1ELb0EN4cute5tupleIJNS5_1CILi128EEENS7_ILi96EEENS7_ILi256EEEEEELi256ENS_10bfloat16_tEfNS_4arch4Sm80ELb1ELb0ELb0ELb0ELb1ELb0ELb1ELb1EEENS1_21CollectiveEpilogueFwdINS6_IJS8_SA_S9_EEENS6_IJNS7_ILi1EEESI_SI_EEESC_SE_Li256ELb0ELb1ELb1ELb0EEENS1_30DynamicPersistentTileSchedulerILi256ELi256ELb1ELb1ELb0EEEEEEEEEvNT_6ParamsE --------------------------
	.section	.nv.info._ZN7cutlass13device_kernelIN5flash19enable_sm80_to_sm89INS1_16FlashAttnFwdSm80INS1_25CollectiveMainloopFwdSm80ILi8ELi1ELb0EN4cute5tupleIJNS5_1CILi128EEENS7_ILi96EEENS7_ILi256EEEEEELi256ENS_10bfloat16_tEfNS_4arch4Sm80ELb1ELb0ELb0ELb0ELb1ELb0ELb1ELb1EEENS1_21CollectiveEpilogueFwdINS6_IJS8_SA_S9_EEENS6_IJNS7_ILi1EEESI_SI_EEESC_SE_Li256ELb0ELb1ELb1ELb0EEENS1_30DynamicPersistentTileSchedulerILi256ELi256ELb1ELb1ELb0EEEEEEEEEvNT_6ParamsE,"",@"SHT_CUDA_INFO"
	.sectionflags	@""
	.align	4


	//----- nvinfo : EIATTR_CUDA_API_VERSION
	.align		4
        /*0000*/ 	.byte	0x04, 0x37
        /*0002*/ 	.short	(.L_624 - .L_623)
.L_623:
        /*0004*/ 	.word	0x00000082


	//----- nvinfo : EIATTR_KPARAM_INFO
	.align		4
.L_624:
        /*0008*/ 	.byte	0x04, 0x17
        /*000a*/ 	.short	(.L_626 - .L_625)
.L_625:
        /*000c*/ 	.word	0x00000000
        /*0010*/ 	.short	0x0000
        /*0012*/ 	.short	0x0000
        /*0014*/ 	.byte	0x00, 0xf0, 0xa1, 0x10


	//----- nvinfo : EIATTR_SPARSE_MMA_MASK
	.align		4
.L_626:
        /*0018*/ 	.byte	0x03, 0x50
        /*001a*/ 	.short	0x0000


	//----- nvinfo : EIATTR_MAXREG_COUNT
	.align		4
        /*001c*/ 	.byte	0x03, 0x1b
        /*001e*/ 	.short	0x00ff


	//----- nvinfo : EIATTR_MERCURY_ISA_VERSION
	.align		4
        /*0020*/ 	.byte	0x03, 0x5f
        /*0022*/ 	.short	0x0101


	//----- nvinfo : EIATTR_EXIT_INSTR_OFFSETS
	.align		4
        /*0024*/ 	.byte	0x04, 0x1c
        /*0026*/ 	.short	(.L_628 - .L_627)


	//   ....[0]....
.L_627:
        /*0028*/ 	.word	0x00000010


	//----- nvinfo : EIATTR_MAX_THREADS
	.align		4
.L_628:
        /*002c*/ 	.byte	0x04, 0x05
        /*002e*/ 	.short	(.L_630 - .L_629)
.L_629:
        /*0030*/ 	.word	0x00000100
        /*0034*/ 	.word	0x00000001
        /*0038*/ 	.word	0x00000001


	//----- nvinfo : EIATTR_CBANK_PARAM_SIZE
	.align		4
.L_630:
        /*003c*/ 	.byte	0x03, 0x19
        /*003e*/ 	.short	0x0428


	//----- nvinfo : EIATTR_PARAM_CBANK
	.align		4
        /*0040*/ 	.byte	0x04, 0x0a
        /*0042*/ 	.short	(.L_632 - .L_631)
	.align		4
.L_631:
        /*0044*/ 	.word	index@(.nv.constant0._ZN7cutlass13device_kernelIN5flash19enable_sm80_to_sm89INS1_16FlashAttnFwdSm80INS1_25CollectiveMainloopFwdSm80ILi8ELi1ELb0EN4cute5tupleIJNS5_1CILi128EEENS7_ILi96EEENS7_ILi256EEEEEELi256ENS_10bfloat16_tEfNS_4arch4Sm80ELb1ELb0ELb0ELb0ELb1ELb0ELb1ELb1EEENS1_21CollectiveEpilogueFwdINS6_IJS8_SA_S9_EEENS6_IJNS7_ILi1EEESI_SI_EEESC_SE_Li256ELb0ELb1ELb1ELb0EEENS1_30DynamicPersistentTileSchedulerILi256ELi256ELb1ELb1ELb0EEEEEEEEEvNT_6ParamsE)
        /*0048*/ 	.short	0x0210
        /*004a*/ 	.short	0x0428


	//----- nvinfo : EIATTR_SW_WAR
	.align		4
.L_632:
        /*004c*/ 	.byte	0x04, 0x36
        /*004e*/ 	.short	(.L_634 - .L_633)
.L_633:
        /*0050*/ 	.word	0x00000008
.L_634:


//--------------------- .nv.info._ZN7cutlass13device_kernelIN5flash19enable_sm80_to_sm89INS1_16FlashAttnFwdSm80INS1_25CollectiveMainloopFwdSm80ILi8ELi1ELb0EN4cute5tupleIJNS5_1CILi128EEENS7_ILi64EEENS7_ILi256EEEEEELi256ENS_10bfloat16_tEfNS_4arch4Sm80ELb1ELb0ELb0ELb1ELb1ELb0ELb1ELb1EEENS1_21CollectiveEpilogueFwdINS6_IJS8_SA_S9_EEENS6_IJNS7_ILi1EEESI_SI_EEESC_SE_Li256ELb1ELb1ELb1ELb0EEENS1_36VarlenDynamicPersistentTileSchedulerILi128ELi64ELi256ELi256ELb1ELb1ELb0ELb1ELb1ELb1EEEEEEEEEvNT_6ParamsE --------------------------
	.section	.nv.info._ZN7cutlass13device_kernelIN5flash19enable_sm80_to_sm89INS1_16FlashAttnFwdSm80INS1_25CollectiveMainloopFwdSm80ILi8ELi1ELb0EN4cute5tupleIJNS5_1CILi128EEENS7_ILi64EEENS7_ILi256EEEEEELi256ENS_10bfloat16_tEfNS_4arch4Sm80ELb1ELb0ELb0ELb1ELb1ELb0ELb1ELb1EEENS1_21CollectiveEpilogueFwdINS6_IJS8_SA_S9_EEENS6_IJNS7_ILi1EEESI_SI_EEESC_SE_Li256ELb1ELb1ELb1ELb0EEENS1_36VarlenDynamicPersistentTileSchedulerILi128ELi64ELi256ELi256ELb1ELb1ELb0ELb1ELb1ELb1EEEEEEEEEvNT_6ParamsE,"",@"SHT_CUDA_INFO"
	.sectionflags	@""
	.align	4


	//----- nvinfo : EIATTR_CUDA_API_VERSION
	.align		4
        /*0000*/ 	.byte	0x04, 0x37
        /*0002*/ 	.short	(.L_636 - .L_635)
.L_635:
        /*0004*/ 	.word	0x00000082


	//----- nvinfo : EIATTR_KPARAM_INFO
	.align		4
.L_636:
        /*0008*/ 	.byte	0x04, 0x17
        /*000a*/ 	.short	(.L_638 - .L_637)
.L_637:
        /*000c*/ 	.word	0x00000000
        /*0010*/ 	.short	0x0000
        /*0012*/ 	.short	0x0000
        /*0014*/ 	.byte	0x00, 0xf0, 0xe1, 0x10


	//----- nvinfo : EIATTR_SPARSE_MMA_MASK
	.align		4
.L_638:
        /*0018*/ 	.byte	0x03, 0x50
        /*001a*/ 	.short	0x0000


	//----- nvinfo : EIATTR_MAXREG_COUNT
	.align		4
        /*001c*/ 	.byte	0x03, 0x1b
        /*001e*/ 	.short	0x00ff


	//----- nvinfo : EIATTR_MERCURY_ISA_VERSION
	.align		4
        /*0020*/ 	.byte	0x03, 0x5f
        /*0022*/ 	.short	0x0101


	//----- nvinfo : EIATTR_EXIT_INSTR_OFFSETS
	.align		4
        /*0024*/ 	.byte	0x04, 0x1c
        /*0026*/ 	.short	(.L_640 - .L_639)


	//   ....[0]....
.L_639:
        /*0028*/ 	.word	0x00000010


	//----- nvinfo : EIATTR_MAX_THREADS
	.align		4
.L_640:
        /*002c*/ 	.byte	0x04, 0x05
        /*002e*/ 	.short	(.L_642 - .L_641)
.L_641:
        /*0030*/ 	.word	0x00000100
        /*0034*/ 	.word	0x00000001
        /*0038*/ 	.word	0x00000001


	//----- nvinfo : EIATTR_CBANK_PARAM_SIZE
	.align		4
.L_642:
        /*003c*/ 	.byte	0x03, 0x19
        /*003e*/ 	.short	0x0438


	//----- nvinfo : EIATTR_PARAM_CBANK
	.align		4
        /*0040*/ 	.byte	0x04, 0x0a
        /*0042*/ 	.short	(.L_644 - .L_643)
	.align		4
.L_643:
        /*0044*/ 	.word	index@(.nv.constant0._ZN7cutlass13device_kernelIN5flash19enable_sm80_to_sm89INS1_16FlashAttnFwdSm80INS1_25CollectiveMainloopFwdSm80ILi8ELi1ELb0EN4cute5tupleIJNS5_1CILi128EEENS7_ILi64EEENS7_ILi256EEEEEELi256ENS_10bfloat16_tEfNS_4arch4Sm80ELb1ELb0ELb0ELb1ELb1ELb0ELb1ELb1EEENS1_21CollectiveEpilogueFwdINS6_IJS8_SA_S9_EEENS6_IJNS7_ILi1EEESI_SI_EEESC_SE_Li256ELb1ELb1ELb1ELb0EEENS1_36VarlenDynamicPersistentTileSchedulerILi128ELi64ELi256ELi256ELb1ELb1ELb0ELb1ELb1ELb1EEEEEEEEEvNT_6ParamsE)
        /*0048*/ 	.short	0x0210
        /*004a*/ 	.short	0x0438


	//----- nvinfo : EIATTR_SW_WAR
	.align		4
.L_644:
        /*004c*/ 	.byte	0x04, 0x36
        /*004e*/ 	.short	(.L_646 - .L_645)
.L_645:
        /*0050*/ 	.word	0x00000008
.L_646:


//--------------------- .nv.info._ZN7cutlass13device_kernelIN5flash19enable_sm80_to_sm89INS1_16FlashAttnFwdSm80INS1_25CollectiveMainloopFwdSm80ILi8ELi1ELb0EN4cute5tupleIJNS5_1CILi128EEENS7_ILi48EEENS7_ILi256EEEEEELi256ENS_10bfloat16_tEfNS_4arch4Sm80ELb1ELb0ELb0ELb1ELb1ELb1ELb1ELb1EEENS1_21CollectiveEpilogueFwdINS6_IJS8_SA_S9_EEENS6_IJNS7_ILi1EEESI_SI_EEESC_SE_Li256ELb1ELb1ELb1ELb0EEENS1_36VarlenDynamicPersistentTileSchedulerILi128ELi48ELi256ELi256ELb1ELb1ELb0ELb1ELb1ELb1EEEEEEEEEvNT_6ParamsE --------------------------
	.section	.nv.info._ZN7cutlass13device_kernelIN5flash19enable_sm80_to_sm89INS1_16FlashAttnFwdSm80INS1_25CollectiveMainloopFwdSm80ILi8ELi1ELb0EN4cute5tupleIJNS5_1CILi128EEENS7_ILi48EEENS7_ILi256EEEEEELi256ENS_10bfloat16_tEfNS_4arch4Sm80ELb1ELb0ELb0ELb1ELb1ELb1ELb1ELb1EEENS1_21CollectiveEpilogueFwdINS6_IJS8_SA_S9_EEENS6_IJNS7_ILi1EEESI_SI_EEESC_SE_Li256ELb1ELb1ELb1ELb0EEENS1_36VarlenDynamicPersistentTileSchedulerILi128ELi48ELi256ELi256ELb1ELb1ELb0ELb1ELb1ELb1EEEEEEEEEvNT_6ParamsE,"",@"SHT_CUDA_INFO"
	.sectionflags	@""
	.align	4


	//----- nvinfo : EIATTR_CUDA_API_VERSION
	.align		4
        /*0000*/ 	.byte	0x04, 0x37
        /*0002*/ 	.short	(.L_648 - .L_647)
.L_647:
        /*0004*/ 	.word	0x00000082


	//----- nvinfo : EIATTR_KPARAM_INFO
	.align		4
.L_648:
        /*0008*/ 	.byte	0x04, 0x17
        /*000a*/ 	.short	(.L_650 - .L_649)
.L_649:
        /*000c*/ 	.word	0x00000000
        /*0010*/ 	.short	0x0000
        /*0012*/ 	.short	0x0000
        /*0014*/ 	.byte	0x00, 0xf0, 0xe1, 0x10


	//----- nvinfo : EIATTR_SPARSE_MMA_MASK
	.align		4
.L_650:
        /*0018*/ 	.byte	0x03, 0x50
        /*001a*/ 	.short	0x0000


	//----- nvinfo : EIATTR_MAXREG_COUNT
	.align		4
        /*001c*/ 	.byte	0x03, 0x1b
        /*001e*/ 	.short	0x00ff


	//----- nvinfo : EIATTR_MERCURY_ISA_VERSION
	.align		4
        /*0020*/ 	.byte	0x03, 0x5f
        /*0022*/ 	.short	0x0101


	//----- nvinfo : EIATTR_EXIT_INSTR_OFFSETS
	.align		4
        /*0024*/ 	.byte	0x04, 0x1c
        /*0026*/ 	.short	(.L_652 - .L_651)


	//   ....[0]....
.L_651:
        /*0028*/ 	.word	0x00000010


	//----- nvinfo : EIATTR_MAX_THREADS
	.align		4
.L_652:
        /*002c*/ 	.byte	0x04, 0x05
        /*002e*/ 	.short	(.L_654 - .L_653)
.L_653:
        /*0030*/ 	.word	0x00000100
        /*0034*/ 	.word	0x00000001
        /*0038*/ 	.word	0x00000001


	//----- nvinfo : EIATTR_CBANK_PARAM_SIZE
	.align		4
.L_654:
        /*003c*/ 	.byte	0x03, 0x19
        /*003e*/ 	.short	0x0438


	//----- nvinfo : EIATTR_PARAM_CBANK
	.align		4
        /*0040*/ 	.byte	0x04, 0x0a
        /*0042*/ 	.short	(.L_656 - .L_655)
	.align		4
.L_655:
        /*0044*/ 	.word	index@(.nv.constant0._ZN7cutlass13device_kernelIN5flash19enable_sm80_to_sm89INS1_16FlashAttnFwdSm80INS1_25CollectiveMainloopFwdSm80ILi8ELi1ELb0EN4cute5tupleIJNS5_1CILi128EEENS7_ILi48EEENS7_ILi256EEEEEELi256ENS_10bfloat16_tEfNS_4arch4Sm80ELb1ELb0ELb0ELb1ELb1ELb1ELb1ELb1EEENS1_21CollectiveEpilogueFwdINS6_IJS8_SA_S9_EEENS6_IJNS7_ILi1EEESI_SI_EEESC_SE_Li256ELb1ELb1ELb1ELb0EEENS1_36VarlenDynamicPersistentTileSchedulerILi128ELi48ELi256ELi256ELb1ELb1ELb0ELb1ELb1ELb1EEEEEEEEEvNT_6ParamsE)
        /*0048*/ 	.short	0x0210
        /*004a*/ 	.short	0x0438


	//----- nvinfo : EIATTR_SW_WAR
	.align		4
.L_656:
        /*004c*/ 	.byte	0x04, 0x36
        /*004e*/ 	.short	(.L_658 - .L_657)
.L_657:
        /*0050*/ 	.word	0x00000008
.L_658:


//--------------------- .nv.callgraph             --------------------------
	.section	.nv.callgraph,"",@"SHT_CUDA_CALLGRAPH"
	.align	4
	.sectionentsize	8
	.align		4
        /*0000*/ 	.word	0x00000000
	.align		4
        /*0004*/ 	.word	0xffffffff
	.align		4
        /*0008*/ 	.word	0x00000000
	.align		4
        /*000c*/ 	.word	0xfffffffe
	.align		4
        /*0010*/ 	.word	0x00000000
	.align		4
        /*0014*/ 	.word	0xfffffffd
	.align		4
        /*0018*/ 	.word	0x00000000
	.align		4
        /*001c*/ 	.word	0xfffffffc


//--------------------- .nv.constant4             --------------------------
	.section	.nv.constant4,"a",@progbits
	.align	8
	.align		8
.nv.constant4:
        /*0000*/ 	.dword	_ZN89_INTERNAL_0b48053f_53_flash_fwd_hdim256_bf16_paged_split_softcapall_sm80_cu_ceb34e2a_38474cuda3std3__45__cpo5beginE
	.align		8
        /*0008*/ 	.dword	_ZN89_INTERNAL_0b48053f_53_flash_fwd_hdim256_bf16_paged_split_softcapall_sm80_cu_ceb34e2a_38474cuda3std3__45__cpo3endE
	.align		8
        /*0010*/ 	.dword	_ZN89_INTERNAL_0b48053f_53_flash_fwd_hdim256_bf16_paged_split_softcapall_sm80_cu_ceb34e2a_38474cuda3std3__45__cpo6cbeginE
	.align		8
        /*0018*/ 	.dword	_ZN89_INTERNAL_0b48053f_53_flash_fwd_hdim256_bf16_paged_split_softcapall_sm80_cu_ceb34e2a_38474cuda3std3__45__cpo4cendE
	.align		8
        /*0020*/ 	.dword	_ZN89_INTERNAL_0b48053f_53_flash_fwd_hdim256_bf16_paged_split_softcapall_sm80_cu_ceb34e2a_38474cuda3std3__491_GLOBAL__N__0b48053f_53_flash_fwd_hdim256_bf16_paged_split_softcapall_sm80_cu_ceb34e2a_38476ignoreE
	.align		8
        /*0028*/ 	.dword	_ZN89_INTERNAL_0b48053f_53_flash_fwd_hdim256_bf16_paged_split_softcapall_sm80_cu_ceb34e2a_38474cuda3std3__419piecewise_constructE
	.align		8
        /*0030*/ 	.dword	_ZN89_INTERNAL_0b48053f_53_flash_fwd_hdim256_bf16_paged_split_softcapall_sm80_cu_ceb34e2a_38474cuda3std3__48in_placeE
	.align		8
        /*0038*/ 	.dword	_ZN89_INTERNAL_0b48053f_53_flash_fwd_hdim256_bf16_paged_split_softcapall_sm80_cu_ceb34e2a_38474cuda3std6ranges3__45__cpo4swapE
	.align		8
        /*0040*/ 	.dword	_ZN89_INTERNAL_0b48053f_53_flash_fwd_hdim256_bf16_paged_split_softcapall_sm80_cu_ceb34e2a_38474cuda3std6ranges3__45__cpo9iter_moveE
	.align		8
        /*0048*/ 	.dword	_ZN89_INTERNAL_0b48053f_53_flash_fwd_hdim256_bf16_paged_split_softcapall_sm80_cu_ceb34e2a_38474cute7productE
	.align		8
        /*0050*/ 	.dword	_ZN89_INTERNAL_0b48053f_53_flash_fwd_hdim256_bf16_paged_split_softcapall_sm80_cu_ceb34e2a_38474cute1_E


//--------------------- .text._ZN7cutlass13device_kernelIN5flash19enable_sm80_to_sm89INS1_16FlashAttnFwdSm80INS1_25CollectiveMainloopFwdSm80ILi8ELi1ELb1EN4cute5tupleIJNS5_1CILi128EEENS7_ILi64EEENS7_ILi256EEEEEELi256ENS_10bfloat16_tEfNS_4arch4Sm80ELb0ELb0ELb1ELb0ELb1ELb0ELb1ELb1EEENS1_21CollectiveEpilogueFwdINS6_IJS8_SA_S9_EEENS6_IJNS7_ILi1EEESI_SI_EEESC_SE_Li256ELb0ELb1ELb1ELb0EEENS1_19SingleTileSchedulerILb0ELb1ELb1ELi128EEEEEEEEEvNT_6ParamsE --------------------------
	.section	.text._ZN7cutlass13device_kernelIN5flash19enable_sm80_to_sm89INS1_16FlashAttnFwdSm80INS1_25CollectiveMainloopFwdSm80ILi8ELi1ELb1EN4cute5tupleIJNS5_1CILi128EEENS7_ILi64EEENS7_ILi256EEEEEELi256ENS_10bfloat16_tEfNS_4arch4Sm80ELb0ELb0ELb1ELb0ELb1ELb0ELb1ELb1EEENS1_21CollectiveEpilogueFwdINS6_IJS8_SA_S9_EEENS6_IJNS7_ILi1EEESI_SI_EEESC_SE_Li256ELb0ELb1ELb1ELb0EEENS1_19SingleTileSchedulerILb0ELb1ELb1ELi128EEEEEEEEEvNT_6ParamsE,"ax",@progbits
	.align	128
.text._ZN7cutlass13device_kernelIN5flash19enable_sm80_to_sm89INS1_16FlashAttnFwdSm80INS1_25CollectiveMainloopFwdSm80ILi8ELi1ELb1EN4cute5tupleIJNS5_1CILi128EEENS7_ILi64EEENS7_ILi256EEEEEELi256ENS_10bfloat16_tEfNS_4arch4Sm80ELb0ELb0ELb1ELb0ELb1ELb0ELb1ELb1EEENS1_21CollectiveEpilogueFwdINS6_IJS8_SA_S9_EEENS6_IJNS7_ILi1EEESI_SI_EEESC_SE_Li256ELb0ELb1ELb1ELb0EEENS1_19SingleTileSchedulerILb0ELb1ELb1ELi128EEEEEEEEEvNT_6ParamsE:
        .type           _ZN7cutlass13device_kernelIN5flash19enable_sm80_to_sm89INS1_16FlashAttnFwdSm80INS1_25CollectiveMainloopFwdSm80ILi8ELi1ELb1EN4cute5tupleIJNS5_1CILi128EEENS7_ILi64EEENS7_ILi256EEEEEELi256ENS_10bfloat16_tEfNS_4arch4Sm80ELb0ELb0ELb1ELb0ELb1ELb0ELb1ELb1EEENS1_21CollectiveEpilogueFwdINS6_IJS8_SA_S9_EEENS6_IJNS7_ILi1EEESI_SI_EEESC_SE_Li256ELb0ELb1ELb1ELb0EEENS1_19SingleTileSchedulerILb0ELb1ELb1ELi128EEEEEEEEEvNT_6ParamsE,@function
        .size           _ZN7cutlass13device_kernelIN5flash19enable_sm80_to_sm89INS1_16FlashAttnFwdSm80INS1_25CollectiveMainloopFwdSm80ILi8ELi1ELb1EN4cute5tupleIJNS5_1CILi128EEENS7_ILi64EEENS7_ILi256EEEEEELi256ENS_10bfloat16_tEfNS_4arch4Sm80ELb0ELb0ELb1ELb0ELb1ELb0ELb1ELb1EEENS1_21CollectiveEpilogueFwdINS6_IJS8_SA_S9_EEENS6_IJNS7_ILi1EEESI_SI_EEESC_SE_Li256ELb0ELb1ELb1ELb0EEENS1_19SingleTileSchedulerILb0ELb1ELb1ELi128EEEEEEEEEvNT_6ParamsE,(.L_x_36 - _ZN7cutlass13device_kernelIN5flash19enable_sm80_to_sm89INS1_16FlashAttnFwdSm80INS1_25CollectiveMainloopFwdSm80ILi8ELi1ELb1EN4cute5tupleIJNS5_1CILi128EEENS7_ILi64EEENS7_ILi256EEEEEELi256ENS_10bfloat16_tEfNS_4arch4Sm80ELb0ELb0ELb1ELb0ELb1ELb0ELb1ELb1EEENS1_21CollectiveEpilogueFwdINS6_IJS8_SA_S9_EEENS6_IJNS7_ILi1EEESI_SI_EEESC_SE_Li256ELb0ELb1ELb1ELb0EEENS1_19SingleTileSchedulerILb0ELb1ELb1ELi128EEEEEEEEEvNT_6ParamsE)
        .other          _ZN7cutlass13device_kernelIN5flash19enable_sm80_to_sm89INS1_16FlashAttnFwdSm80INS1_25CollectiveMainloopFwdSm80ILi8ELi1ELb1EN4cute5tupleIJNS5_1CILi128EEENS7_ILi64EEENS7_ILi256EEEEEELi256ENS_10bfloat16_tEfNS_4arch4Sm80ELb0ELb0ELb1ELb0ELb1ELb0ELb1ELb1EEENS1_21CollectiveEpilogueFwdINS6_IJS8_SA_S9_EEENS6_IJNS7_ILi1EEESI_SI_EEESC_SE_Li256ELb0ELb1ELb1ELb0EEENS1_19SingleTileSchedulerILb0ELb1ELb1ELi128EEEEEEEEEvNT_6ParamsE,@"STO_CUDA_ENTRY STV_DEFAULT"
_ZN7cutlass13device_kernelIN5flash19enable_sm80_to_sm89INS1_16FlashAttnFwdSm80INS1_25CollectiveMainloopFwdSm80ILi8ELi1ELb1EN4cute5tupleIJNS5_1CILi128EEENS7_ILi64EEENS7_ILi256EEEEEELi256ENS_10bfloat16_tEfNS_4arch4Sm80ELb0ELb0ELb1ELb0ELb1ELb0ELb1ELb1EEENS1_21CollectiveEpilogueFwdINS6_IJS8_SA_S9_EEENS6_IJNS7_ILi1EEESI_SI_EEESC_SE_Li256ELb0ELb1ELb1ELb0EEENS1_19SingleTileSchedulerILb0ELb1ELb1ELi128EEEEEEEEEvNT_6ParamsE:
[----:B------:R-:W-:Y:S01]  /*0000*/  LDC R1, c[0x0][0x28] ;  /* 0x00000a00ff017b82 */ /* 0x000fe20000000800 */
[----:B------:R-:W-:Y:S05]  /*0010*/  EXIT ;  /* 0x000000000000794d */ /* 0x000fea0003800000 */
.L_x_0:
[----:B------:R-:W-:-:S00]  /*0020*/  BRA `(.L_x_0) ;  /* 0xfffffffc00fc7947 */ /* 0x000fc0000383ffff */
[----:B------:R-:W-:-:S00]  /*0030*/  NOP ;  /* 0x0000000000007918 */ /* 0x000fc00000000000 */
        /* <DEDUP_REMOVED lines=12> */
.L_x_36:


//--------------------- .text._ZN7cutlass13device_kernelIN5flash19enable_sm80_to_sm89INS1_16FlashAttnFwdSm80INS1_25CollectiveMainloopFwdSm80ILi8ELi1ELb1EN4cute5tupleIJNS5_1CILi128EEENS7_ILi48EEENS7_ILi256EEEEEELi256ENS_10bfloat16_tEfNS_4arch4Sm80ELb0ELb0ELb1ELb1ELb1ELb0ELb1ELb1EEENS1_21CollectiveEpilogueFwdINS6_IJS8_SA_S9_EEENS6_IJNS7_ILi1EEESI_SI_EEESC_SE_Li256ELb1ELb1ELb1ELb0EEENS1_36VarlenDynamicPersistentTileSchedulerILi128ELi48ELi256ELi256ELb1ELb1ELb0ELb0ELb1ELb1EEEEEEEEEvNT_6ParamsE --------------------------
	.section	.text._ZN7cutlass13device_kernelIN5flash19enable_sm80_to_sm89INS1_16FlashAttnFwdSm80INS1_25CollectiveMainloopFwdSm80ILi8ELi1ELb1EN4cute5tupleIJNS5_1CILi128EEENS7_ILi48EEENS7_ILi256EEEEEELi256ENS_10bfloat16_tEfNS_4arch4Sm80ELb0ELb0ELb1ELb1ELb1ELb0ELb1ELb1EEENS1_21CollectiveEpilogueFwdINS6_IJS8_SA_S9_EEENS6_IJNS7_ILi1EEESI_SI_EEESC_SE_Li256ELb1ELb1ELb1ELb0EEENS1_36VarlenDynamicPersistentTileSchedulerILi128ELi48ELi256ELi256ELb1ELb1ELb0ELb0ELb1ELb1EEEEEEEEEvNT_6ParamsE,"ax",@progbits
	.align	128
.text._ZN7cutlass13device_kernelIN5flash19enable_sm80_to_sm89INS1_16FlashAttnFwdSm80INS1_25CollectiveMainloopFwdSm80ILi8ELi1ELb1EN4cute5tupleIJNS5_1CILi128EEENS7_ILi48EEENS7_ILi256EEEEEELi256ENS_10bfloat16_tEfNS_4arch4Sm80ELb0ELb0ELb1ELb1ELb1ELb0ELb1ELb1EEENS1_21CollectiveEpilogueFwdINS6_IJS8_SA_S9_EEENS6_IJNS7_ILi1EEESI_SI_EEESC_SE_Li256ELb1ELb1ELb1ELb0EEENS1_36VarlenDynamicPersistentTileSchedulerILi128ELi48ELi256ELi256ELb1ELb1ELb0ELb0ELb1ELb1EEEEEEEEEvNT_6ParamsE:
        .type           _ZN7cutlass13device_kernelIN5flash19enable_sm80_to_sm89INS1_16FlashAttnFwdSm80INS1_25CollectiveMainloopFwdSm80ILi8ELi1ELb1EN4cute5tupleIJNS5_1CILi128EEENS7_ILi48EEENS7_ILi256EEEEEELi256ENS_10bfloat16_tEfNS_4arch4Sm80ELb0ELb0ELb1ELb1ELb1ELb0ELb1ELb1EEENS1_21CollectiveEpilogueFwdINS6_IJS8_SA_S9_EEENS6_IJNS7_ILi1EEESI_SI_EEESC_SE_Li256ELb1ELb1ELb1ELb0EEENS1_36VarlenDynamicPersistentTileSchedulerILi128ELi48ELi256ELi256ELb1ELb1ELb0ELb0ELb1ELb1EEEEEEEEEvNT_6ParamsE,@function
        .size           _ZN7cutlass13device_kernelIN5flash19enable_sm80_to_sm89INS1_16FlashAttnFwdSm80INS1_25CollectiveMainloopFwdSm80ILi8ELi1ELb1EN4cute5tupleIJNS5_1CILi128EEENS7_ILi48EEENS7_ILi256EEEEEELi256ENS_10bfloat16_tEfNS_4arch4Sm80ELb0ELb0ELb1ELb1ELb1ELb0ELb1ELb1EEENS1_21CollectiveEpilogueFwdINS6_IJS8_SA_S9_EEENS6_IJNS7_ILi1EEESI_SI_EEESC_SE_Li256ELb1ELb1ELb1ELb0EEENS1_36VarlenDynamicPersistentTileSchedulerILi128ELi48ELi256ELi256ELb1ELb1ELb0ELb0ELb1ELb1EEEEEEEEEvNT_6ParamsE,(.L_x_37 - _ZN7cutlass13device_kernelIN5flash19enable_sm80_to_sm89INS1_16FlashAttnFwdSm80INS1_25CollectiveMainloopFwdSm80ILi8ELi1ELb1EN4cute5tupleIJNS5_1CILi128EEENS7_ILi48EEENS7_ILi256EEEEEELi256ENS_10bfloat16_tEfNS_4arch4Sm80ELb0ELb0ELb1ELb1ELb1ELb0ELb1ELb1EEENS1_21CollectiveEpilogueFwdINS6_IJS8_SA_S9_EEENS6_IJNS7_ILi1EEESI_SI_EEESC_SE_Li256ELb1ELb1ELb1ELb0EEENS1_36VarlenDynamicPersistentTileSchedulerILi128ELi48ELi256ELi256ELb1ELb1ELb0ELb0ELb1ELb1EEEEEEEEEvNT_6ParamsE)
        .other          _ZN7cutlass13device_kernelIN5flash19enable_sm80_to_sm89INS1_16FlashAttnFwdSm80INS1_25CollectiveMainloopFwdSm80ILi8ELi1ELb1EN4cute5tupleIJNS5_1CILi128EEENS7_ILi48EEENS7_ILi256EEEEEELi256ENS_10bfloat16_tEfNS_4arch4Sm80ELb0ELb0ELb1ELb1ELb1ELb0ELb1ELb1EEENS1_21CollectiveEpilogueFwdINS6_IJS8_SA_S9_EEENS6_IJNS7_ILi1EEESI_SI_EEESC_SE_Li256ELb1ELb1ELb1ELb0EEENS1_36VarlenDynamicPersistentTileSchedulerILi128ELi48ELi256ELi256ELb1ELb1ELb0ELb0ELb1ELb1EEEEEEEEEvNT_6ParamsE,@"STO_CUDA_ENTRY STV_DEFAULT"
_ZN7cutlass13device_kernelIN5flash19enable_sm80_to_sm89INS1_16FlashAttnFwdSm80INS1_25CollectiveMainloopFwdSm80ILi8ELi1ELb1EN4cute5tupleIJNS5_1CILi128EEENS7_ILi48EEENS7_ILi256EEEEEELi256ENS_10bfloat16_tEfNS_4arch4Sm80ELb0ELb0ELb1ELb1ELb1ELb0ELb1ELb1EEENS1_21CollectiveEpilogueFwdINS6_IJS8_SA_S9_EEENS6_IJNS7_ILi1EEESI_SI_EEESC_SE_Li256ELb1ELb1ELb1ELb0EEENS1_36VarlenDynamicPersistentTileSchedulerILi128ELi48ELi256ELi256ELb1ELb1ELb0ELb0ELb1ELb1EEEEEEEEEvNT_6ParamsE:
[----:B------:R-:W-:Y:S01]  /*0000*/  LDC R1, c[0x0][0x28] ;  /* 0x00000a00ff017b82 */ /* 0x000fe20000000800 */
[----:B------:R-:W-:Y:S05]  /*0010*/  EXIT ;  /* 0x000000000000794d */ /* 0x000fea0003800000 */
.L_x_1:
        /* <DEDUP_REMOVED lines=14> */
.L_x_37:


//--------------------- .text._ZN7cutlass13device_kernelIN5flash19enable_sm80_to_sm89INS1_16FlashAttnFwdSm80INS1_25CollectiveMainloopFwdSm80ILi8ELi1ELb0EN4cute5tupleIJNS5_1CILi128EEENS7_ILi32EEENS7_ILi256EEEEEELi256ENS_10bfloat16_tEfNS_4arch4Sm80ELb0ELb0ELb1ELb1ELb1ELb1ELb1ELb1EEENS1_21CollectiveEpilogueFwdINS6_IJS8_SA_S9_EEENS6_IJNS7_ILi1EEESI_SI_EEESC_SE_Li256ELb1ELb1ELb1ELb0EEENS1_36VarlenDynamicPersistentTileSchedulerILi128ELi32ELi256ELi256ELb1ELb1ELb0ELb0ELb1ELb1EEEEEEEEEvNT_6ParamsE --------------------------
	.section	.text._ZN7cutlass13device_kernelIN5flash19enable_sm80_to_sm89INS1_16FlashAttnFwdSm80INS1_25CollectiveMainloopFwdSm80ILi8ELi1ELb0EN4cute5tupleIJNS5_1CILi128EEENS7_ILi32EEENS7_ILi256EEEEEELi256ENS_10bfloat16_tEfNS_4arch4Sm80ELb0ELb0ELb1ELb1ELb1ELb1ELb1ELb1EEENS1_21CollectiveEpilogueFwdINS6_IJS8_SA_S9_EEENS6_IJNS7_ILi1EEESI_SI_EEESC_SE_Li256ELb1ELb1ELb1ELb0EEENS1_36VarlenDynamicPersistentTileSchedulerILi128ELi32ELi256ELi256ELb1ELb1ELb0ELb0ELb1ELb1EEEEEEEEEvNT_6ParamsE,"ax",@progbits
	.align	128
.text._ZN7cutlass13device_kernelIN5flash19enable_sm80_to_sm89INS1_16FlashAttnFwdSm80INS1_25CollectiveMainloopFwdSm80ILi8ELi1ELb0EN4cute5tupleIJNS5_1CILi128EEENS7_ILi32EEENS7_ILi256EEEEEELi256ENS_10bfloat16_tEfNS_4arch4Sm80ELb0ELb0ELb1ELb1ELb1ELb1ELb1ELb1EEENS1_21CollectiveEpilogueFwdINS6_IJS8_SA_S9_EEENS6_IJNS7_ILi1EEESI_SI_EEESC_SE_Li256ELb1ELb1ELb1ELb0EEENS1_36VarlenDynamicPersistentTileSchedulerILi128ELi32ELi256ELi256ELb1ELb1ELb0ELb0ELb1ELb1EEEEEEEEEvNT_6ParamsE:
        .type           _ZN7cutlass13device_kernelIN5flash19enable_sm80_to_sm89INS1_16FlashAttnFwdSm80INS1_25CollectiveMainloopFwdSm80ILi8ELi1ELb0EN4cute5tupleIJNS5_1CILi128EEENS7_ILi32EEENS7_ILi256EEEEEELi256ENS_10bfloat16_tEfNS_4arch4Sm80ELb0ELb0ELb1ELb1ELb1ELb1ELb1ELb1EEENS1_21CollectiveEpilogueFwdINS6_IJS8_SA_S9_EEENS6_IJNS7_ILi1EEESI_SI_EEESC_SE_Li256ELb1ELb1ELb1ELb0EEENS1_36VarlenDynamicPersistentTileSchedulerILi128ELi32ELi256ELi256ELb1ELb1ELb0ELb0ELb1ELb1EEEEEEEEEvNT_6ParamsE,@function
        .size           _ZN7cutlass13device_kernelIN5flash19enable_sm80_to_sm89INS1_16FlashAttnFwdSm80INS1_25CollectiveMainloopFwdSm80ILi8ELi1ELb0EN4cute5tupleIJNS5_1CILi128EEENS7_ILi32EEENS7_ILi256EEEEEELi256ENS_10bfloat16_tEfNS_4arch4Sm80ELb0ELb0ELb1ELb1ELb1ELb1ELb1ELb1EEENS1_21CollectiveEpilogueFwdINS6_IJS8_SA_S9_EEENS6_IJNS7_ILi1EEESI_SI_EEESC_SE_Li256ELb1ELb1ELb1ELb0EEENS1_36VarlenDynamicPersistentTileSchedulerILi128ELi32ELi256ELi256ELb1ELb1ELb0ELb0ELb1ELb1EEEEEEEEEvNT_6ParamsE,(.L_x_38 - _ZN7cutlass13device_kernelIN5flash19enable_sm80_to_sm89INS1_16FlashAttnFwdSm80INS1_25CollectiveMainloopFwdSm80ILi8ELi1ELb0EN4cute5tupleIJNS5_1CILi128EEENS7_ILi32EEENS7_ILi256EEEEEELi256ENS_10bfloat16_tEfNS_4arch4Sm80ELb0ELb0ELb1ELb1ELb1ELb1ELb1ELb1EEENS1_21CollectiveEpilogueFwdINS6_IJS8_SA_S9_EEENS6_IJNS7_ILi1EEESI_SI_EEESC_SE_Li256ELb1ELb1ELb1ELb0EEENS1_36VarlenDynamicPersistentTileSchedulerILi128ELi32ELi256ELi256ELb1ELb1ELb0ELb0ELb1ELb1EEEEEEEEEvNT_6ParamsE)
        .other          _ZN7cutlass13device_kernelIN5flash19enable_sm80_to_sm89INS1_16FlashAttnFwdSm80INS1_25CollectiveMainloopFwdSm80ILi8ELi1ELb0EN4cute5tupleIJNS5_1CILi128EEENS7_ILi32EEENS7_ILi256EEEEEELi256ENS_10bfloat16_tEfNS_4arch4Sm80ELb0ELb0ELb1ELb1ELb1ELb1ELb1ELb1EEENS1_21CollectiveEpilogueFwdINS6_IJS8_SA_S9_EEENS6_IJNS7_ILi1EEESI_SI_EEESC_SE_Li256ELb1ELb1ELb1ELb0EEENS1_36VarlenDynamicPersistentTileSchedulerILi128ELi32ELi256ELi256ELb1ELb1ELb0ELb0ELb1ELb1EEEEEEEEEvNT_6ParamsE,@"STO_CUDA_ENTRY STV_DEFAULT"
_ZN7cutlass13device_kernelIN5flash19enable_sm80_to_sm89INS1_16FlashAttnFwdSm80INS1_25CollectiveMainloopFwdSm80ILi8ELi1ELb0EN4cute5tupleIJNS5_1CILi128EEENS7_ILi32EEENS7_ILi256EEEEEELi256ENS_10bfloat16_tEfNS_4arch4Sm80ELb0ELb0ELb1ELb1ELb1ELb1ELb1ELb1EEENS1_21CollectiveEpilogueFwdINS6_IJS8_SA_S9_EEENS6_IJNS7_ILi1EEESI_SI_EEESC_SE_Li256ELb1ELb1ELb1ELb0EEENS1_36VarlenDynamicPersistentTileSchedulerILi128ELi32ELi256ELi256ELb1ELb1ELb0ELb0ELb1ELb1EEEEEEEEEvNT_6ParamsE:
[----:B------:R-:W-:Y:S01]  /*0000*/  LDC R1, c[0x0][0x28] ;  /* 0x00000a00ff017b82 */ /* 0x000fe20000000800 */
[----:B------:R-:W-:Y:S05]  /*0010*/  EXIT ;  /* 0x000000000000794d */ /* 0x000fea0003800000 */
.L_x_2:
        /* <DEDUP_REMOVED lines=14> */
.L_x_38:


//--------------------- .text._ZN7cutlass13device_kernelIN5flash19enable_sm80_to_sm89INS1_16FlashAttnFwdSm80INS1_25CollectiveMainloopFwdSm80ILi8ELi1ELb1EN4cute5tupleIJNS5_1CILi128EEENS7_ILi48EEENS7_ILi256EEEEEELi256ENS_10bfloat16_tEfNS_4arch4Sm80ELb0ELb1ELb1ELb0ELb1ELb0ELb1ELb1EEENS1_21CollectiveEpilogueFwdINS6_IJS8_SA_S9_EEENS6_IJNS7_ILi1EEESI_SI_EEESC_SE_Li256ELb0ELb1ELb1ELb0EEENS1_19SingleTileSchedulerILb0ELb1ELb1ELi128EEEEEEEEEvNT_6ParamsE --------------------------
	.section	.text._ZN7cutlass13device_kernelIN5flash19enable_sm80_to_sm89INS1_16FlashAttnFwdSm80INS1_25CollectiveMainloopFwdSm80ILi8ELi1ELb1EN4cute5tupleIJNS5_1CILi128EEENS7_ILi48EEENS7_ILi256EEEEEELi256ENS_10bfloat16_tEfNS_4arch4Sm80ELb0ELb1ELb1ELb0ELb1ELb0ELb1ELb1EEENS1_21CollectiveEpilogueFwdINS6_IJS8_SA_S9_EEENS6_IJNS7_ILi1EEESI_SI_EEESC_SE_Li256ELb0ELb1ELb1ELb0EEENS1_19SingleTileSchedulerILb0ELb1ELb1ELi128EEEEEEEEEvNT_6ParamsE,"ax",@progbits
	.align	128
.text._ZN7cutlass13device_kernelIN5flash19enable_sm80_to_sm89INS1_16FlashAttnFwdSm80INS1_25CollectiveMainloopFwdSm80ILi8ELi1ELb1EN4cute5tupleIJNS5_1CILi128EEENS7_ILi48EEENS7_ILi256EEEEEELi256ENS_10bfloat16_tEfNS_4arch4Sm80ELb0ELb1ELb1ELb0ELb1ELb0ELb1ELb1EEENS1_21CollectiveEpilogueFwdINS6_IJS8_SA_S9_EEENS6_IJNS7_ILi1EEESI_SI_EEESC_SE_Li256ELb0ELb1ELb1ELb0EEENS1_19SingleTileSchedulerILb0ELb1ELb1ELi128EEEEEEEEEvNT_6ParamsE:
        .type           _ZN7cutlass13device_kernelIN5flash19enable_sm80_to_sm89INS1_16FlashAttnFwdSm80INS1_25CollectiveMainloopFwdSm80ILi8ELi1ELb1EN4cute5tupleIJNS5_1CILi128EEENS7_ILi48EEENS7_ILi256EEEEEELi256ENS_10bfloat16_tEfNS_4arch4Sm80ELb0ELb1ELb1ELb0ELb1ELb0ELb1ELb1EEENS1_21CollectiveEpilogueFwdINS6_IJS8_SA_S9_EEENS6_IJNS7_ILi1EEESI_SI_EEESC_SE_Li256ELb0ELb1ELb1ELb0EEENS1_19SingleTileSchedulerILb0ELb1ELb1ELi128EEEEEEEEEvNT_6ParamsE,@function
        .size           _ZN7cutlass13device_kernelIN5flash19enable_sm80_to_sm89INS1_16FlashAttnFwdSm80INS1_25CollectiveMainloopFwdSm80ILi8ELi1ELb1EN4cute5tupleIJNS5_1CILi128EEENS7_ILi48EEENS7_ILi256EEEEEELi256ENS_10bfloat16_tEfNS_4arch4Sm80ELb0ELb1ELb1ELb0ELb1ELb0ELb1ELb1EEENS1_21CollectiveEpilogueFwdINS6_IJS8_SA_S9_EEENS6_IJNS7_ILi1EEESI_SI_EEESC_SE_Li256ELb0ELb1ELb1ELb0EEENS1_19SingleTileSchedulerILb0ELb1ELb1ELi128EEEEEEEEEvNT_6ParamsE,(.L_x_39 - _ZN7cutlass13device_kernelIN5flash19enable_sm80_to_sm89INS1_16FlashAttnFwdSm80INS1_25CollectiveMainloopFwdSm80ILi8ELi1ELb1EN4cute5tupleIJNS5_1CILi128EEENS7_ILi48EEENS7_ILi256EEEEEELi256ENS_10bfloat16_tEfNS_4arch4Sm80ELb0ELb1ELb1ELb0ELb1ELb0ELb1ELb1EEENS1_21CollectiveEpilogueFwdINS6_IJS8_SA_S9_EEENS6_IJNS7_ILi1EEESI_SI_EEESC_SE_Li256ELb0ELb1ELb1ELb0EEENS1_19SingleTileSchedulerILb0ELb1ELb1ELi128EEEEEEEEEvNT_6ParamsE)
        .other          _ZN7cutlass13device_kernelIN5flash19enable_sm80_to_sm89INS1_16FlashAttnFwdSm80INS1_25CollectiveMainloopFwdSm80ILi8ELi1ELb1EN4cute5tupleIJNS5_1CILi128EEENS7_ILi48EEENS7_ILi256EEEEEELi256ENS_10bfloat16_tEfNS_4arch4Sm80ELb0ELb1ELb1ELb0ELb1ELb0ELb1ELb1EEENS1_21CollectiveEpilogueFwdINS6_IJS8_SA_S9_EEENS6_IJNS7_ILi1EEESI_SI_EEESC_SE_Li256ELb0ELb1ELb1ELb0EEENS1_19SingleTileSchedulerILb0ELb1ELb1ELi128EEEEEEEEEvNT_6ParamsE,@"STO_CUDA_ENTRY STV_DEFAULT"
_ZN7cutlass13device_kernelIN5flash19enable_sm80_to_sm89INS1_16FlashAttnFwdSm80INS1_25CollectiveMainloopFwdSm80ILi8ELi1ELb1EN4cute5tupleIJNS5_1CILi128EEENS7_ILi48EEENS7_ILi256EEEEEELi256ENS_10bfloat16_tEfNS_4arch4Sm80ELb0ELb1ELb1ELb0ELb1ELb0ELb1ELb1EEENS1_21CollectiveEpilogueFwdINS6_IJS8_SA_S9_EEENS6_IJNS7_ILi1EEESI_SI_EEESC_SE_Li256ELb0ELb1ELb1ELb0EEENS1_19SingleTileSchedulerILb0ELb1ELb1ELi128EEEEEEEEEvNT_6ParamsE:
[----:B------:R-:W-:Y:S01]  /*0000*/  LDC R1, c[0x0][0x28] ;  /* 0x00000a00ff017b82 */ /* 0x000fe20000000800 */
[----:B------:R-:W-:Y:S05]  /*0010*/  EXIT ;  /* 0x000000000000794d */ /* 0x000fea0003800000 */
.L_x_3:
        /* <DEDUP_REMOVED lines=14> */
.L_x_39:


//--------------------- .text._ZN7cutlass13device_kernelIN5flash19enable_sm80_to_sm89INS1_16FlashAttnFwdSm80INS1_25CollectiveMainloopFwdSm80ILi8ELi1ELb1EN4cute5tupleIJNS5_1CILi128EEENS7_ILi48EEENS7_ILi256EEEEEELi256ENS_10bfloat16_tEfNS_4arch4Sm80ELb0ELb1ELb1ELb1ELb1ELb0ELb1ELb1EEENS1_21CollectiveEpilogueFwdINS6_IJS8_SA_S9_EEENS6_IJNS7_ILi1EEESI_SI_EEESC_SE_Li256ELb1ELb1ELb1ELb0EEENS1_36VarlenDynamicPersistentTileSchedulerILi128ELi48ELi256ELi256ELb1ELb1ELb0ELb1ELb0ELb1EEEEEEEEEvNT_6ParamsE --------------------------
	.section	.text._ZN7cutlass13device_kernelIN5flash19enable_sm80_to_sm89INS1_16FlashAttnFwdSm80INS1_25CollectiveMainloopFwdSm80ILi8ELi1ELb1EN4cute5tupleIJNS5_1CILi128EEENS7_ILi48EEENS7_ILi256EEEEEELi256ENS_10bfloat16_tEfNS_4arch4Sm80ELb0ELb1ELb1ELb1ELb1ELb0ELb1ELb1EEENS1_21CollectiveEpilogueFwdINS6_IJS8_SA_S9_EEENS6_IJNS7_ILi1EEESI_SI_EEESC_SE_Li256ELb1ELb1ELb1ELb0EEENS1_36VarlenDynamicPersistentTileSchedulerILi128ELi48ELi256ELi256ELb1ELb1ELb0ELb1ELb0ELb1EEEEEEEEEvNT_6ParamsE,"ax",@progbits
	.align	128
.text._ZN7cutlass13device_kernelIN5flash19enable_sm80_to_sm89INS1_16FlashAttnFwdSm80INS1_25CollectiveMainloopFwdSm80ILi8ELi1ELb1EN4cute5tupleIJNS5_1CILi128EEENS7_ILi48EEENS7_ILi256EEEEEELi256ENS_10bfloat16_tEfNS_4arch4Sm80ELb0ELb1ELb1ELb1ELb1ELb0ELb1ELb1EEENS1_21CollectiveEpilogueFwdINS6_IJS8_SA_S9_EEENS6_IJNS7_ILi1EEESI_SI_EEESC_SE_Li256ELb1ELb1ELb1ELb0EEENS1_36VarlenDynamicPersistentTileSchedulerILi128ELi48ELi256ELi256ELb1ELb1ELb0ELb1ELb0ELb1EEEEEEEEEvNT_6ParamsE:
        .type           _ZN7cutlass13device_kernelIN5flash19enable_sm80_to_sm89INS1_16FlashAttnFwdSm80INS1_25CollectiveMainloopFwdSm80ILi8ELi1ELb1EN4cute5tupleIJNS5_1CILi128EEENS7_ILi48EEENS7_ILi256EEEEEELi256ENS_10bfloat16_tEfNS_4arch4Sm80ELb0ELb1ELb1ELb1ELb1ELb0ELb1ELb1EEENS1_21CollectiveEpilogueFwdINS6_IJS8_SA_S9_EEENS6_IJNS7_ILi1EEESI_SI_EEESC_SE_Li256ELb1ELb1ELb1ELb0EEENS1_36VarlenDynamicPersistentTileSchedulerILi128ELi48ELi256ELi256ELb1ELb1ELb0ELb1ELb0ELb1EEEEEEEEEvNT_6ParamsE,@function
        .size           _ZN7cutlass13device_kernelIN5flash19enable_sm80_to_sm89INS1_16FlashAttnFwdSm80INS1_25CollectiveMainloopFwdSm80ILi8ELi1ELb1EN4cute5tupleIJNS5_1CILi128EEENS7_ILi48EEENS7_ILi256EEEEEELi256ENS_10bfloat16_tEfNS_4arch4Sm80ELb0ELb1ELb1ELb1ELb1ELb0ELb1ELb1EEENS1_21CollectiveEpilogueFwdINS6_IJS8_SA_S9_EEENS6_IJNS7_ILi1EEESI_SI_EEESC_SE_Li256ELb1ELb1ELb1ELb0EEENS1_36VarlenDynamicPersistentTileSchedulerILi128ELi48ELi256ELi256ELb1ELb1ELb0ELb1ELb0ELb1EEEEEEEEEvNT_6ParamsE,(.L_x_40 - _ZN7cutlass13device_kernelIN5flash19enable_sm80_to_sm89INS1_16FlashAttnFwdSm80INS1_25CollectiveMainloopFwdSm80ILi8ELi1ELb1EN4cute5tupleIJNS5_1CILi128EEENS7_ILi48EEENS7_ILi256EEEEEELi256ENS_10bfloat16_tEfNS_4arch4Sm80ELb0ELb1ELb1ELb1ELb1ELb0ELb1ELb1EEENS1_21CollectiveEpilogueFwdINS6_IJS8_SA_S9_EEENS6_IJNS7_ILi1EEESI_SI_EEESC_SE_Li256ELb1ELb1ELb1ELb0EEENS1_36VarlenDynamicPersistentTileSchedulerILi128ELi48ELi256ELi256ELb1ELb1ELb0ELb1ELb0ELb1EEEEEEEEEvNT_6ParamsE)
        .other          _ZN7cutlass13device_kernelIN5flash19enable_sm80_to_sm89INS1_16FlashAttnFwdSm80INS1_25CollectiveMainloopFwdSm80ILi8ELi1ELb1EN4cute5tupleIJNS5_1CILi128EEENS7_ILi48EEENS7_ILi256EEEEEELi256ENS_10bfloat16_tEfNS_4arch4Sm80ELb0ELb1ELb1ELb1ELb1ELb0ELb1ELb1EEENS1_21CollectiveEpilogueFwdINS6_IJS8_SA_S9_EEENS6_IJNS7_ILi1EEESI_SI_EEESC_SE_Li256ELb1ELb1ELb1ELb0EEENS1_36VarlenDynamicPersistentTileSchedulerILi128ELi48ELi256ELi256ELb1ELb1ELb0ELb1ELb0ELb1EEEEEEEEEvNT_6ParamsE,@"STO_CUDA_ENTRY STV_DEFAULT"
_ZN7cutlass13device_kernelIN5flash19enable_sm80_to_sm89INS1_16FlashAttnFwdSm80INS1_25CollectiveMainloopFwdSm80ILi8ELi1ELb1EN4cute5tupleIJNS5_1CILi128EEENS7_ILi48EEENS7_ILi256EEEEEELi256ENS_10bfloat16_tEfNS_4arch4Sm80ELb0ELb1ELb1ELb1ELb1ELb0ELb1ELb1EEENS1_21CollectiveEpilogueFwdINS6_IJS8_SA_S9_EEENS6_IJNS7_ILi1EEESI_SI_EEESC_SE_Li256ELb1ELb1ELb1ELb0EEENS1_36VarlenDynamicPersistentTileSchedulerILi128ELi48ELi256ELi256ELb1ELb1ELb0ELb1ELb0ELb1EEEEEEEEEvNT_6ParamsE:
[----:B------:R-:W-:Y:S01]  /*0000*/  LDC R1, c[0x0][0x28] ;  /* 0x00000a00ff017b82 */ /* 0x000fe20000000800 */
[----:B------:R-:W-:Y:S05]  /*0010*/  EXIT ;  /* 0x000000000000794d */ /* 0x000fea0003800000 */
.L_x_4:
        /* <DEDUP_REMOVED lines=14> */
.L_x_40:


//--------------------- .text._ZN7cutlass13device_kernelIN5flash19enable_sm80_to_sm89INS1_16FlashAttnFwdSm80INS1_25CollectiveMainloopFwdSm80ILi8ELi1ELb0EN4cute5tupleIJNS5_1CILi128EEENS7_ILi32EEENS7_ILi256EEEEEELi256ENS_10bfloat16_tEfNS_4arch4Sm80ELb0ELb1ELb1ELb1ELb1ELb1ELb1ELb1EEENS1_21CollectiveEpilogueFwdINS6_IJS8_SA_S9_EEENS6_IJNS7_ILi1EEESI_SI_EEESC_SE_Li256ELb1ELb1ELb1ELb0EEENS1_36VarlenDynamicPersistentTileSchedulerILi128ELi32ELi256ELi256ELb1ELb1ELb0ELb1ELb0ELb1EEEEEEEEEvNT_6ParamsE --------------------------
	.section	.text._ZN7cutlass13device_kernelIN5flash19enable_sm80_to_sm89INS1_16FlashAttnFwdSm80INS1_25CollectiveMainloopFwdSm80ILi8ELi1ELb0EN4cute5tupleIJNS5_1CILi128EEENS7_ILi32EEENS7_ILi256EEEEEELi256ENS_10bfloat16_tEfNS_4arch4Sm80ELb0ELb1ELb1ELb1ELb1ELb1ELb1ELb1EEENS1_21CollectiveEpilogueFwdINS6_IJS8_SA_S9_EEENS6_IJNS7_ILi1EEESI_SI_EEESC_SE_Li256ELb1ELb1ELb1ELb0EEENS1_36VarlenDynamicPersistentTileSchedulerILi128ELi32ELi256ELi256ELb1ELb1ELb0ELb1ELb0ELb1EEEEEEEEEvNT_6ParamsE,"ax",@progbits
	.align	128
.text._ZN7cutlass13device_kernelIN5flash19enable_sm80_to_sm89INS1_16FlashAttnFwdSm80INS1_25CollectiveMainloopFwdSm80ILi8ELi1ELb0EN4cute5tupleIJNS5_1CILi128EEENS7_ILi32EEENS7_ILi256EEEEEELi256ENS_10bfloat16_tEfNS_4arch4Sm80ELb0ELb1ELb1ELb1ELb1ELb1ELb1ELb1EEENS1_21CollectiveEpilogueFwdINS6_IJS8_SA_S9_EEENS6_IJNS7_ILi1EEESI_SI_EEESC_SE_Li256ELb1ELb1ELb1ELb0EEENS1_36VarlenDynamicPersistentTileSchedulerILi128ELi32ELi256ELi256ELb1ELb1ELb0ELb1ELb0ELb1EEEEEEEEEvNT_6ParamsE:
        .type           _ZN7cutlass13device_kernelIN5flash19enable_sm80_to_sm89INS1_16FlashAttnFwdSm80INS1_25CollectiveMainloopFwdSm80ILi8ELi1ELb0EN4cute5tupleIJNS5_1CILi128EEENS7_ILi32EEENS7_ILi256EEEEEELi256ENS_10bfloat16_tEfNS_4arch4Sm80ELb0ELb1ELb1ELb1ELb1ELb1ELb1ELb1EEENS1_21CollectiveEpilogueFwdINS6_IJS8_SA_S9_EEENS6_IJNS7_ILi1EEESI_SI_EEESC_SE_Li256ELb1ELb1ELb1ELb0EEENS1_36VarlenDynamicPersistentTileSchedulerILi128ELi32ELi256ELi256ELb1ELb1ELb0ELb1ELb0ELb1EEEEEEEEEvNT_6ParamsE,@function
        .size           _ZN7cutlass13device_kernelIN5flash19enable_sm80_to_sm89INS1_16FlashAttnFwdSm80INS1_25CollectiveMainloopFwdSm80ILi8ELi1ELb0EN4cute5tupleIJNS5_1CILi128EEENS7_ILi32EEENS7_ILi256EEEEEELi256ENS_10bfloat16_tEfNS_4arch4Sm80ELb0ELb1ELb1ELb1ELb1ELb1ELb1ELb1EEENS1_21CollectiveEpilogueFwdINS6_IJS8_SA_S9_EEENS6_IJNS7_ILi1EEESI_SI_EEESC_SE_Li256ELb1ELb1ELb1ELb0EEENS1_36VarlenDynamicPersistentTileSchedulerILi128ELi32ELi256ELi256ELb1ELb1ELb0ELb1ELb0ELb1EEEEEEEEEvNT_6ParamsE,(.L_x_41 - _ZN7cutlass13device_kernelIN5flash19enable_sm80_to_sm89INS1_16FlashAttnFwdSm80INS1_25CollectiveMainloopFwdSm80ILi8ELi1ELb0EN4cute5tupleIJNS5_1CILi128EEENS7_ILi32EEENS7_ILi256EEEEEELi256ENS_10bfloat16_tEfNS_4arch4Sm80ELb0ELb1ELb1ELb1ELb1ELb1ELb1ELb1EEENS1_21CollectiveEpilogueFwdINS6_IJS8_SA_S9_EEENS6_IJNS7_ILi1EEESI_SI_EEESC_SE_Li256ELb1ELb1ELb1ELb0EEENS1_36VarlenDynamicPersistentTileSchedulerILi128ELi32ELi256ELi256ELb1ELb1ELb0ELb1ELb0ELb1EEEEEEEEEvNT_6ParamsE)
        .other          _ZN7cutlass13device_kernelIN5flash19enable_sm80_to_sm89INS1_16FlashAttnFwdSm80INS1_25CollectiveMainloopFwdSm80ILi8ELi1ELb0EN4cute5tupleIJNS5_1CILi128EEENS7_ILi32EEENS7_ILi256EEEEEELi256ENS_10bfloat16_tEfNS_4arch4Sm80ELb0ELb1ELb1ELb1ELb1ELb1ELb1ELb1EEENS1_21CollectiveEpilogueFwdINS6_IJS8_SA_S9_EEENS6_IJNS7_ILi1EEESI_SI_EEESC_SE_Li256ELb1ELb1ELb1ELb0EEENS1_36VarlenDynamicPersistentTileSchedulerILi128ELi32ELi256ELi256ELb1ELb1ELb0ELb1ELb0ELb1EEEEEEEEEvNT_6ParamsE,@"STO_CUDA_ENTRY STV_DEFAULT"
_ZN7cutlass13device_kernelIN5flash19enable_sm80_to_sm89INS1_16FlashAttnFwdSm80INS1_25CollectiveMainloopFwdSm80ILi8ELi1ELb0EN4cute5tupleIJNS5_1CILi128EEENS7_ILi32EEENS7_ILi256EEEEEELi256ENS_10bfloat16_tEfNS_4arch4Sm80ELb0ELb1ELb1ELb1ELb1ELb1ELb1ELb1EEENS1_21CollectiveEpilogueFwdINS6_IJS8_SA_S9_EEENS6_IJNS7_ILi1EEESI_SI_EEESC_SE_Li256ELb1ELb1ELb1ELb0EEENS1_36VarlenDynamicPersistentTileSchedulerILi128ELi32ELi256ELi256ELb1ELb1ELb0ELb1ELb0ELb1EEEEEEEEEvNT_6ParamsE:
[----:B------:R-:W-:Y:S01]  /*0000*/  LDC R1, c[0x0][0x28] ;  /* 0x00000a00ff017b82 */ /* 0x000fe20000000800 */
[----:B------:R-:W-:Y:S05]  /*0010*/  EXIT ;  /* 0x000000000000794d */ /* 0x000fea0003800000 */
.L_x_5:
        /* <DEDUP_REMOVED lines=14> */
.L_x_41:


//--------------------- .text._ZN7cutlass13device_kernelIN5flash19enable_sm80_to_sm89INS1_16FlashAttnFwdSm80INS1_25CollectiveMainloopFwdSm80ILi8ELi1ELb1EN4cute5tupleIJNS5_1CILi128EEENS7_ILi64EEENS7_ILi256EEEEEELi256ENS_10bfloat16_tEfNS_4arch4Sm80ELb1ELb0ELb1ELb0ELb1ELb0ELb1ELb1EEENS1_21CollectiveEpilogueFwdINS6_IJS8_SA_S9_EEENS6_IJNS7_ILi1EEESI_SI_EEESC_SE_Li256ELb0ELb1ELb1ELb0EEENS1_30DynamicPersistentTileSchedulerILi256ELi256ELb1ELb1ELb0EEEEEEEEEvNT_6ParamsE --------------------------
	.section	.text._ZN7cutlass13device_kernelIN5flash19enable_sm80_to_sm89INS1_16FlashAttnFwdSm80INS1_25CollectiveMainloopFwdSm80ILi8ELi1ELb1EN4cute5tupleIJNS5_1CILi128EEENS7_ILi64EEENS7_ILi256EEEEEELi256ENS_10bfloat16_tEfNS_4arch4Sm80ELb1ELb0ELb1ELb0ELb1ELb0ELb1ELb1EEENS1_21CollectiveEpilogueFwdINS6_IJS8_SA_S9_EEENS6_IJNS7_ILi1EEESI_SI_EEESC_SE_Li256ELb0ELb1ELb1ELb0EEENS1_30DynamicPersistentTileSchedulerILi256ELi256ELb1ELb1ELb0EEEEEEEEEvNT_6ParamsE,"ax",@progbits
	.align	128
.text._ZN7cutlass13device_kernelIN5flash19enable_sm80_to_sm89INS1_16FlashAttnFwdSm80INS1_25CollectiveMainloopFwdSm80ILi8ELi1ELb1EN4cute5tupleIJNS5_1CILi128EEENS7_ILi64EEENS7_ILi256EEEEEELi256ENS_10bfloat16_tEfNS_4arch4Sm80ELb1ELb0ELb1ELb0ELb1ELb0ELb1ELb1EEENS1_21CollectiveEpilogueFwdINS6_IJS8_SA_S9_EEENS6_IJNS7_ILi1EEESI_SI_EEESC_SE_Li256ELb0ELb1ELb1ELb0EEENS1_30DynamicPersistentTileSchedulerILi256ELi256ELb1ELb1ELb0EEEEEEEEEvNT_6ParamsE:
        .type           _ZN7cutlass13device_kernelIN5flash19enable_sm80_to_sm89INS1_16FlashAttnFwdSm80INS1_25CollectiveMainloopFwdSm80ILi8ELi1ELb1EN4cute5tupleIJNS5_1CILi128EEENS7_ILi64EEENS7_ILi256EEEEEELi256ENS_10bfloat16_tEfNS_4arch4Sm80ELb1ELb0ELb1ELb0ELb1ELb0ELb1ELb1EEENS1_21CollectiveEpilogueFwdINS6_IJS8_SA_S9_EEENS6_IJNS7_ILi1EEESI_SI_EEESC_SE_Li256ELb0ELb1ELb1ELb0EEENS1_30DynamicPersistentTileSchedulerILi256ELi256ELb1ELb1ELb0EEEEEEEEEvNT_6ParamsE,@function
        .size           _ZN7cutlass13device_kernelIN5flash19enable_sm80_to_sm89INS1_16FlashAttnFwdSm80INS1_25CollectiveMainloopFwdSm80ILi8ELi1ELb1EN4cute5tupleIJNS5_1CILi128EEENS7_ILi64EEENS7_ILi256EEEEEELi256ENS_10bfloat16_tEfNS_4arch4Sm80ELb1ELb0ELb1ELb0ELb1ELb0ELb1ELb1EEENS1_21CollectiveEpilogueFwdINS6_IJS8_SA_S9_EEENS6_IJNS7_ILi1EEESI_SI_EEESC_SE_Li256ELb0ELb1ELb1ELb0EEENS1_30DynamicPersistentTileSchedulerILi256ELi256ELb1ELb1ELb0EEEEEEEEEvNT_6ParamsE,(.L_x_42 - _ZN7cutlass13device_kernelIN5flash19enable_sm80_to_sm89INS1_16FlashAttnFwdSm80INS1_25CollectiveMainloopFwdSm80ILi8ELi1ELb1EN4cute5tupleIJNS5_1CILi128EEENS7_ILi64EEENS7_ILi256EEEEEELi256ENS_10bfloat16_tEfNS_4arch4Sm80ELb1ELb0ELb1ELb0ELb1ELb0ELb1ELb1EEENS1_21CollectiveEpilogueFwdINS6_IJS8_SA_S9_EEENS6_IJNS7_ILi1EEESI_SI_EEESC_SE_Li256ELb0ELb1ELb1ELb0EEENS1_30DynamicPersistentTileSchedulerILi256ELi256ELb1ELb1ELb0EEEEEEEEEvNT_6ParamsE)
        .other          _ZN7cutlass13device_kernelIN5flash19enable_sm80_to_sm89INS1_16FlashAttnFwdSm80INS1_25CollectiveMainloopFwdSm80ILi8ELi1ELb1EN4cute5tupleIJNS5_1CILi128EEENS7_ILi64EEENS7_ILi256EEEEEELi256ENS_10bfloat16_tEfNS_4arch4Sm80ELb1ELb0ELb1ELb0ELb1ELb0ELb1ELb1EEENS1_21CollectiveEpilogueFwdINS6_IJS8_SA_S9_EEENS6_IJNS7_ILi1EEESI_SI_EEESC_SE_Li256ELb0ELb1ELb1ELb0EEENS1_30DynamicPersistentTileSchedulerILi256ELi256ELb1ELb1ELb0EEEEEEEEEvNT_6ParamsE,@"STO_CUDA_ENTRY STV_DEFAULT"
_ZN7cutlass13device_kernelIN5flash19enable_sm80_to_sm89INS1_16FlashAttnFwdSm80INS1_25CollectiveMainloopFwdSm80ILi8ELi1ELb1EN4cute5tupleIJNS5_1CILi128EEENS7_ILi64EEENS7_ILi256EEEEEELi256ENS_10bfloat16_tEfNS_4arch4Sm80ELb1ELb0ELb1ELb0ELb1ELb0ELb1ELb1EEENS1_21CollectiveEpilogueFwdINS6_IJS8_SA_S9_EEENS6_IJNS7_ILi1EEESI_SI_EEESC_SE_Li256ELb0ELb1ELb1ELb0EEENS1_30DynamicPersistentTileSchedulerILi256ELi256ELb1ELb1ELb0EEEEEEEEEvNT_6ParamsE:
[----:B------:R-:W-:Y:S01]  /*0000*/  LDC R1, c[0x0][0x28] ;  /* 0x00000a00ff017b82 */ /* 0x000fe20000000800 */
[----:B------:R-:W-:Y:S05]  /*0010*/  EXIT ;  /* 0x000000000000794d */ /* 0x000fea0003800000 */
.L_x_6:
        /* <DEDUP_REMOVED lines=14> */
.L_x_42:


//--------------------- .text._ZN7cutlass13device_kernelIN5flash19enable_sm80_to_sm89INS1_16FlashAttnFwdSm80INS1_25CollectiveMainloopFwdSm80ILi8ELi1ELb1EN4cute5tupleIJNS5_1CILi128EEENS7_ILi48EEENS7_ILi256EEEEEELi256ENS_10bfloat16_tEfNS_4arch4Sm80ELb1ELb0ELb1ELb1ELb1ELb0ELb1ELb1EEENS1_21CollectiveEpilogueFwdINS6_IJS8_SA_S9_EEENS6_IJNS7_ILi1EEESI_SI_EEESC_SE_Li256ELb1ELb1ELb1ELb0EEENS1_36VarlenDynamicPersistentTileSchedulerILi128ELi48ELi256ELi256ELb1ELb1ELb0ELb1ELb1ELb1EEEEEEEEEvNT_6ParamsE --------------------------
	.section	.text._ZN7cutlass13device_kernelIN5flash19enable_sm80_to_sm89INS1_16FlashAttnFwdSm80INS1_25CollectiveMainloopFwdSm80ILi8ELi1ELb1EN4cute5tupleIJNS5_1CILi128EEENS7_ILi48EEENS7_ILi256EEEEEELi256ENS_10bfloat16_tEfNS_4arch4Sm80ELb1ELb0ELb1ELb1ELb1ELb0ELb1ELb1EEENS1_21CollectiveEpilogueFwdINS6_IJS8_SA_S9_EEENS6_IJNS7_ILi1EEESI_SI_EEESC_SE_Li256ELb1ELb1ELb1ELb0EEENS1_36VarlenDynamicPersistentTileSchedulerILi128ELi48ELi256ELi256ELb1ELb1ELb0ELb1ELb1ELb1EEEEEEEEEvNT_6ParamsE,"ax",@progbits
	.align	128
.text._ZN7cutlass13device_kernelIN5flash19enable_sm80_to_sm89INS1_16FlashAttnFwdSm80INS1_25CollectiveMainloopFwdSm80ILi8ELi1ELb1EN4cute5tupleIJNS5_1CILi128EEENS7_ILi48EEENS7_ILi256EEEEEELi256ENS_10bfloat16_tEfNS_4arch4Sm80ELb1ELb0ELb1ELb1ELb1ELb0ELb1ELb1EEENS1_21CollectiveEpilogueFwdINS6_IJS8_SA_S9_EEENS6_IJNS7_ILi1EEESI_SI_EEESC_SE_Li256ELb1ELb1ELb1ELb0EEENS1_36VarlenDynamicPersistentTileSchedulerILi128ELi48ELi256ELi256ELb1ELb1ELb0ELb1ELb1ELb1EEEEEEEEEvNT_6ParamsE:
        .type           _ZN7cutlass13device_kernelIN5flash19enable_sm80_to_sm89INS1_16FlashAttnFwdSm80INS1_25CollectiveMainloopFwdSm80ILi8ELi1ELb1EN4cute5tupleIJNS5_1CILi128EEENS7_ILi48EEENS7_ILi256EEEEEELi256ENS_10bfloat16_tEfNS_4arch4Sm80ELb1ELb0ELb1ELb1ELb1ELb0ELb1ELb1EEENS1_21CollectiveEpilogueFwdINS6_IJS8_SA_S9_EEENS6_IJNS7_ILi1EEESI_SI_EEESC_SE_Li256ELb1ELb1ELb1ELb0EEENS1_36VarlenDynamicPersistentTileSchedulerILi128ELi48ELi256ELi256ELb1ELb1ELb0ELb1ELb1ELb1EEEEEEEEEvNT_6ParamsE,@function
        .size           _ZN7cutlass13device_kernelIN5flash19enable_sm80_to_sm89INS1_16FlashAttnFwdSm80INS1_25CollectiveMainloopFwdSm80ILi8ELi1ELb1EN4cute5tupleIJNS5_1CILi128EEENS7_ILi48EEENS7_ILi256EEEEEELi256ENS_10bfloat16_tEfNS_4arch4Sm80ELb1ELb0ELb1ELb1ELb1ELb0ELb1ELb1EEENS1_21CollectiveEpilogueFwdINS6_IJS8_SA_S9_EEENS6_IJNS7_ILi1EEESI_SI_EEESC_SE_Li256ELb1ELb1ELb1ELb0EEENS1_36VarlenDynamicPersistentTileSchedulerILi128ELi48ELi256ELi256ELb1ELb1ELb0ELb1ELb1ELb1EEEEEEEEEvNT_6ParamsE,(.L_x_43 - _ZN7cutlass13device_kernelIN5flash19enable_sm80_to_sm89INS1_16FlashAttnFwdSm80INS1_25CollectiveMainloopFwdSm80ILi8ELi1ELb1EN4cute5tupleIJNS5_1CILi128EEENS7_ILi48EEENS7_ILi256EEEEEELi256ENS_10bfloat16_tEfNS_4arch4Sm80ELb1ELb0ELb1ELb1ELb1ELb0ELb1ELb1EEENS1_21CollectiveEpilogueFwdINS6_IJS8_SA_S9_EEENS6_IJNS7_ILi1EEESI_SI_EEESC_SE_Li256ELb1ELb1ELb1ELb0EEENS1_36VarlenDynamicPersistentTileSchedulerILi128ELi48ELi256ELi256ELb1ELb1ELb0ELb1ELb1ELb1EEEEEEEEEvNT_6ParamsE)
        .other          _ZN7cutlass13device_kernelIN5flash19enable_sm80_to_sm89INS1_16FlashAttnFwdSm80INS1_25CollectiveMainloopFwdSm80ILi8ELi1ELb1EN4cute5tupleIJNS5_1CILi128EEENS7_ILi48EEENS7_ILi256EEEEEELi256ENS_10bfloat16_tEfNS_4arch4Sm80ELb1ELb0ELb1ELb1ELb1ELb0ELb1ELb1EEENS1_21CollectiveEpilogueFwdINS6_IJS8_SA_S9_EEENS6_IJNS7_ILi1EEESI_SI_EEESC_SE_Li256ELb1ELb1ELb1ELb0EEENS1_36VarlenDynamicPersistentTileSchedulerILi128ELi48ELi256ELi256ELb1ELb1ELb0ELb1ELb1ELb1EEEEEEEEEvNT_6ParamsE,@"STO_CUDA_ENTRY STV_DEFAULT"
_ZN7cutlass13device_kernelIN5flash19enable_sm80_to_sm89INS1_16FlashAttnFwdSm80INS1_25CollectiveMainloopFwdSm80ILi8ELi1ELb1EN4cute5tupleIJNS5_1CILi128EEENS7_ILi48EEENS7_ILi256EEEEEELi256ENS_10bfloat16_tEfNS_4arch4Sm80ELb1ELb0ELb1ELb1ELb1ELb0ELb1ELb1EEENS1_21CollectiveEpilogueFwdINS6_IJS8_SA_S9_EEENS6_IJNS7_ILi1EEESI_SI_EEESC_SE_Li256ELb1ELb1ELb1ELb0EEENS1_36VarlenDynamicPersistentTileSchedulerILi128ELi48ELi256ELi256ELb1ELb1ELb0ELb1ELb1ELb1EEEEEEEEEvNT_6ParamsE:
[----:B------:R-:W-:Y:S01]  /*0000*/  LDC R1, c[0x0][0x28] ;  /* 0x00000a00ff017b82 */ /* 0x000fe20000000800 */
[----:B------:R-:W-:Y:S05]  /*0010*/  EXIT ;  /* 0x000000000000794d */ /* 0x000fea0003800000 */
.L_x_7:
        /* <DEDUP_REMOVED lines=14> */
.L_x_43:


//--------------------- .text._ZN7cutlass13device_kernelIN5flash19enable_sm80_to_sm89INS1_16FlashAttnFwdSm80INS1_25CollectiveMainloopFwdSm80ILi8ELi1ELb0EN4cute5tupleIJNS5_1CILi128EEENS7_ILi32EEENS7_ILi256EEEEEELi256ENS_10bfloat16_tEfNS_4arch4Sm80ELb1ELb0ELb1ELb1ELb1ELb1ELb1ELb1EEENS1_21CollectiveEpilogueFwdINS6_IJS8_SA_S9_EEENS6_IJNS7_ILi1EEESI_SI_EEESC_SE_Li256ELb1ELb1ELb1ELb0EEENS1_36VarlenDynamicPersistentTileSchedulerILi128ELi32ELi256ELi256ELb1ELb1ELb0ELb1ELb1ELb1EEEEEEEEEvNT_6ParamsE --------------------------
	.section	.text._ZN7cutlass13device_kernelIN5flash19enable_sm80_to_sm89INS1_16FlashAttnFwdSm80INS1_25CollectiveMainloopFwdSm80ILi8ELi1ELb0EN4cute5tupleIJNS5_1CILi128EEENS7_ILi32EEENS7_ILi256EEEEEELi256ENS_10bfloat16_tEfNS_4arch4Sm80ELb1ELb0ELb1ELb1ELb1ELb1ELb1ELb1EEENS1_21CollectiveEpilogueFwdINS6_IJS8_SA_S9_EEENS6_IJNS7_ILi1EEESI_SI_EEESC_SE_Li256ELb1ELb1ELb1ELb0EEENS1_36VarlenDynamicPersistentTileSchedulerILi128ELi32ELi256ELi256ELb1ELb1ELb0ELb1ELb1ELb1EEEEEEEEEvNT_6ParamsE,"ax",@progbits
	.align	128
.text._ZN7cutlass13device_kernelIN5flash19enable_sm80_to_sm89INS1_16FlashAttnFwdSm80INS1_25CollectiveMainloopFwdSm80ILi8ELi1ELb0EN4cute5tupleIJNS5_1CILi128EEENS7_ILi32EEENS7_ILi256EEEEEELi256ENS_10bfloat16_tEfNS_4arch4Sm80ELb1ELb0ELb1ELb1ELb1ELb1ELb1ELb1EEENS1_21CollectiveEpilogueFwdINS6_IJS8_SA_S9_EEENS6_IJNS7_ILi1EEESI_SI_EEESC_SE_Li256ELb1ELb1ELb1ELb0EEENS1_36VarlenDynamicPersistentTileSchedulerILi128ELi32ELi256ELi256ELb1ELb1ELb0ELb1ELb1ELb1EEEEEEEEEvNT_6ParamsE:
        .type           _ZN7cutlass13device_kernelIN5flash19enable_sm80_to_sm89INS1_16FlashAttnFwdSm80INS1_25CollectiveMainloopFwdSm80ILi8ELi1ELb0EN4cute5tupleIJNS5_1CILi128EEENS7_ILi32EEENS7_ILi256EEEEEELi256ENS_10bfloat16_tEfNS_4arch4Sm80ELb1ELb0ELb1ELb1ELb1ELb1ELb1ELb1EEENS1_21CollectiveEpilogueFwdINS6_IJS8_SA_S9_EEENS6_IJNS7_ILi1EEESI_SI_EEESC_SE_Li256ELb1ELb1ELb1ELb0EEENS1_36VarlenDynamicPersistentTileSchedulerILi128ELi32ELi256ELi256ELb1ELb1ELb0ELb1ELb1ELb1EEEEEEEEEvNT_6ParamsE,@function
        .size           _ZN7cutlass13device_kernelIN5flash19enable_sm80_to_sm89INS1_16FlashAttnFwdSm80INS1_25CollectiveMainloopFwdSm80ILi8ELi1ELb0EN4cute5tupleIJNS5_1CILi128EEENS7_ILi32EEENS7_ILi256EEEEEELi256ENS_10bfloat16_tEfNS_4arch4Sm80ELb1ELb0ELb1ELb1ELb1ELb1ELb1ELb1EEENS1_21CollectiveEpilogueFwdINS6_IJS8_SA_S9_EEENS6_IJNS7_ILi1EEESI_SI_EEESC_SE_Li256ELb1ELb1ELb1ELb0EEENS1_36VarlenDynamicPersistentTileSchedulerILi128ELi32ELi256ELi256ELb1ELb1ELb0ELb1ELb1ELb1EEEEEEEEEvNT_6ParamsE,(.L_x_44 - _ZN7cutlass13device_kernelIN5flash19enable_sm80_to_sm89INS1_16FlashAttnFwdSm80INS1_25CollectiveMainloopFwdSm80ILi8ELi1ELb0EN4cute5tupleIJNS5_1CILi128EEENS7_ILi32EEENS7_ILi256EEEEEELi256ENS_10bfloat16_tEfNS_4arch4Sm80ELb1ELb0ELb1ELb1ELb1ELb1ELb1ELb1EEENS1_21CollectiveEpilogueFwdINS6_IJS8_SA_S9_EEENS6_IJNS7_ILi1EEESI_SI_EEESC_SE_Li256ELb1ELb1ELb1ELb0EEENS1_36VarlenDynamicPersistentTileSchedulerILi128ELi32ELi256ELi256ELb1ELb1ELb0ELb1ELb1ELb1EEEEEEEEEvNT_6ParamsE)
        .other          _ZN7cutlass13device_kernelIN5flash19enable_sm80_to_sm89INS1_16FlashAttnFwdSm80INS1_25CollectiveMainloopFwdSm80ILi8ELi1ELb0EN4cute5tupleIJNS5_1CILi128EEENS7_ILi32EEENS7_ILi256EEEEEELi256ENS_10bfloat16_tEfNS_4arch4Sm80ELb1ELb0ELb1ELb1ELb1ELb1ELb1ELb1EEENS1_21CollectiveEpilogueFwdINS6_IJS8_SA_S9_EEENS6_IJNS7_ILi1EEESI_SI_EEESC_SE_Li256ELb1ELb1ELb1ELb0EEENS1_36VarlenDynamicPersistentTileSchedulerILi128ELi32ELi256ELi256ELb1ELb1ELb0ELb1ELb1ELb1EEEEEEEEEvNT_6ParamsE,@"STO_CUDA_ENTRY STV_DEFAULT"
_ZN7cutlass13device_kernelIN5flash19enable_sm80_to_sm89INS1_16FlashAttnFwdSm80INS1_25CollectiveMainloopFwdSm80ILi8ELi1ELb0EN4cute5tupleIJNS5_1CILi128EEENS7_ILi32EEENS7_ILi256EEEEEELi256ENS_10bfloat16_tEfNS_4arch4Sm80ELb1ELb0ELb1ELb1ELb1ELb1ELb1ELb1EEENS1_21CollectiveEpilogueFwdINS6_IJS8_SA_S9_EEENS6_IJNS7_ILi1EEESI_SI_EEESC_SE_Li256ELb1ELb1ELb1ELb0EEENS1_36VarlenDynamicPersistentTileSchedulerILi128ELi32ELi256ELi256ELb1ELb1ELb0ELb1ELb1ELb1EEEEEEEEEvNT_6ParamsE:
[----:B------:R-:W-:Y:S01]  /*0000*/  LDC R1, c[0x0][0x28] ;  /* 0x00000a00ff017b82 */ /* 0x000fe20000000800 */
[----:B------:R-:W-:Y:S05]  /*0010*/  EXIT ;  /* 0x000000000000794d */ /* 0x000fea0003800000 */
.L_x_8:
        /* <DEDUP_REMOVED lines=14> */
.L_x_44:


//--------------------- .text._ZN7cutlass13device_kernelIN5flash19enable_sm80_to_sm89INS1_16FlashAttnFwdSm80INS1_25CollectiveMainloopFwdSm80ILi8ELi1ELb0EN4cute5tupleIJNS5_1CILi128EEENS7_ILi96EEENS7_ILi256EEEEEELi256ENS_10bfloat16_tEfNS_4arch4Sm80ELb0ELb0ELb1ELb0ELb1ELb0ELb1ELb1EEENS1_21CollectiveEpilogueFwdINS6_IJS8_SA_S9_EEENS6_IJNS7_ILi1EEESI_SI_EEESC_SE_Li256ELb0ELb1ELb1ELb0EEENS1_19SingleTileSchedulerILb0ELb1ELb1ELi128EEEEEEEEEvNT_6ParamsE --------------------------
	.section	.text._ZN7cutlass13device_kernelIN5flash19enable_sm80_to_sm89INS1_16FlashAttnFwdSm80INS1_25CollectiveMainloopFwdSm80ILi8ELi1ELb0EN4cute5tupleIJNS5_1CILi128EEENS7_ILi96EEENS7_ILi256EEEEEELi256ENS_10bfloat16_tEfNS_4arch4Sm80ELb0ELb0ELb1ELb0ELb1ELb0ELb1ELb1EEENS1_21CollectiveEpilogueFwdINS6_IJS8_SA_S9_EEENS6_IJNS7_ILi1EEESI_SI_EEESC_SE_Li256ELb0ELb1ELb1ELb0EEENS1_19SingleTileSchedulerILb0ELb1ELb1ELi128EEEEEEEEEvNT_6ParamsE,"ax",@progbits
	.align	128
.text._ZN7cutlass13device_kernelIN5flash19enable_sm80_to_sm89INS1_16FlashAttnFwdSm80INS1_25CollectiveMainloopFwdSm80ILi8ELi1ELb0EN4cute5tupleIJNS5_1CILi128EEENS7_ILi96EEENS7_ILi256EEEEEELi256ENS_10bfloat16_tEfNS_4arch4Sm80ELb0ELb0ELb1ELb0ELb1ELb0ELb1ELb1EEENS1_21CollectiveEpilogueFwdINS6_IJS8_SA_S9_EEENS6_IJNS7_ILi1EEESI_SI_EEESC_SE_Li256ELb0ELb1ELb1ELb0EEENS1_19SingleTileSchedulerILb0ELb1ELb1ELi128EEEEEEEEEvNT_6ParamsE:
        .type           _ZN7cutlass13device_kernelIN5flash19enable_sm80_to_sm89INS1_16FlashAttnFwdSm80INS1_25CollectiveMainloopFwdSm80ILi8ELi1ELb0EN4cute5tupleIJNS5_1CILi128EEENS7_ILi96EEENS7_ILi256EEEEEELi256ENS_10bfloat16_tEfNS_4arch4Sm80ELb0ELb0ELb1ELb0ELb1ELb0ELb1ELb1EEENS1_21CollectiveEpilogueFwdINS6_IJS8_SA_S9_EEENS6_IJNS7_ILi1EEESI_SI_EEESC_SE_Li256ELb0ELb1ELb1ELb0EEENS1_19SingleTileSchedulerILb0ELb1ELb1ELi128EEEEEEEEEvNT_6ParamsE,@function
        .size           _ZN7cutlass13device_kernelIN5flash19enable_sm80_to_sm89INS1_16FlashAttnFwdSm80INS1_25CollectiveMainloopFwdSm80ILi8ELi1ELb0EN4cute5tupleIJNS5_1CILi128EEENS7_ILi96EEENS7_ILi256EEEEEELi256ENS_10bfloat16_tEfNS_4arch4Sm80ELb0ELb0ELb1ELb0ELb1ELb0ELb1ELb1EEENS1_21CollectiveEpilogueFwdINS6_IJS8_SA_S9_EEENS6_IJNS7_ILi1EEESI_SI_EEESC_SE_Li256ELb0ELb1ELb1ELb0EEENS1_19SingleTileSchedulerILb0ELb1ELb1ELi128EEEEEEEEEvNT_6ParamsE,(.L_x_45 - _ZN7cutlass13device_kernelIN5flash19enable_sm80_to_sm89INS1_16FlashAttnFwdSm80INS1_25CollectiveMainloopFwdSm80ILi8ELi1ELb0EN4cute5tupleIJNS5_1CILi128EEENS7_ILi96EEENS7_ILi256EEEEEELi256ENS_10bfloat16_tEfNS_4arch4Sm80ELb0ELb0ELb1ELb0ELb1ELb0ELb1ELb1EEENS1_21CollectiveEpilogueFwdINS6_IJS8_SA_S9_EEENS6_IJNS7_ILi1EEESI_SI_EEESC_SE_Li256ELb0ELb1ELb1ELb0EEENS1_19SingleTileSchedulerILb0ELb1ELb1ELi128EEEEEEEEEvNT_6ParamsE)
        .other          _ZN7cutlass13device_kernelIN5flash19enable_sm80_to_sm89INS1_16FlashAttnFwdSm80INS1_25CollectiveMainloopFwdSm80ILi8ELi1ELb0EN4cute5tupleIJNS5_1CILi128EEENS7_ILi96EEENS7_ILi256EEEEEELi256ENS_10bfloat16_tEfNS_4arch4Sm80ELb0ELb0ELb1ELb0ELb1ELb0ELb1ELb1EEENS1_21CollectiveEpilogueFwdINS6_IJS8_SA_S9_EEENS6_IJNS7_ILi1EEESI_SI_EEESC_SE_Li256ELb0ELb1ELb1ELb0EEENS1_19SingleTileSchedulerILb0ELb1ELb1ELi128EEEEEEEEEvNT_6ParamsE,@"STO_CUDA_ENTRY STV_DEFAULT"
_ZN7cutlass13device_kernelIN5flash19enable_sm80_to_sm89INS1_16FlashAttnFwdSm80INS1_25CollectiveMainloopFwdSm80ILi8ELi1ELb0EN4cute5tupleIJNS5_1CILi128EEENS7_ILi96EEENS7_ILi256EEEEEELi256ENS_10bfloat16_tEfNS_4arch4Sm80ELb0ELb0ELb1ELb0ELb1ELb0ELb1ELb1EEENS1_21CollectiveEpilogueFwdINS6_IJS8_SA_S9_EEENS6_IJNS7_ILi1EEESI_SI_EEESC_SE_Li256ELb0ELb1ELb1ELb0EEENS1_19SingleTileSchedulerILb0ELb1ELb1ELi128EEEEEEEEEvNT_6ParamsE:
[----:B------:R-:W-:Y:S01]  /*0000*/  LDC R1, c[0x0][0x28] ;  /* 0x00000a00ff017b82 */ /* 0x000fe20000000800 */
[----:B------:R-:W-:Y:S05]  /*0010*/  EXIT ;  /* 0x000000000000794d */ /* 0x000fea0003800000 */
.L_x_9:
        /* <DEDUP_REMOVED lines=14> */
.L_x_45:


//--------------------- .text._ZN7cutlass13device_kernelIN5flash19enable_sm80_to_sm89INS1_16FlashAttnFwdSm80INS1_25CollectiveMainloopFwdSm80ILi8ELi1ELb0EN4cute5tupleIJNS5_1CILi128EEENS7_ILi64EEENS7_ILi256EEEEEELi256ENS_10bfloat16_tEfNS_4arch4Sm80ELb0ELb0ELb1ELb1ELb1ELb0ELb1ELb1EEENS1_21CollectiveEpilogueFwdINS6_IJS8_SA_S9_EEENS6_IJNS7_ILi1EEESI_SI_EEESC_SE_Li256ELb1ELb1ELb1ELb0EEENS1_36VarlenDynamicPersistentTileSchedulerILi128ELi64ELi256ELi256ELb1ELb1ELb0ELb0ELb1ELb1EEEEEEEEEvNT_6ParamsE --------------------------
	.section	.text._ZN7cutlass13device_kernelIN5flash19enable_sm80_to_sm89INS1_16FlashAttnFwdSm80INS1_25CollectiveMainloopFwdSm80ILi8ELi1ELb0EN4cute5tupleIJNS5_1CILi128EEENS7_ILi64EEENS7_ILi256EEEEEELi256ENS_10bfloat16_tEfNS_4arch4Sm80ELb0ELb0ELb1ELb1ELb1ELb0ELb1ELb1EEENS1_21CollectiveEpilogueFwdINS6_IJS8_SA_S9_EEENS6_IJNS7_ILi1EEESI_SI_EEESC_SE_Li256ELb1ELb1ELb1ELb0EEENS1_36VarlenDynamicPersistentTileSchedulerILi128ELi64ELi256ELi256ELb1ELb1ELb0ELb0ELb1ELb1EEEEEEEEEvNT_6ParamsE,"ax",@progbits
	.align	128
.text._ZN7cutlass13device_kernelIN5flash19enable_sm80_to_sm89INS1_16FlashAttnFwdSm80INS1_25CollectiveMainloopFwdSm80ILi8ELi1ELb0EN4cute5tupleIJNS5_1CILi128EEENS7_ILi64EEENS7_ILi256EEEEEELi256ENS_10bfloat16_tEfNS_4arch4Sm80ELb0ELb0ELb1ELb1ELb1ELb0ELb1ELb1EEENS1_21CollectiveEpilogueFwdINS6_IJS8_SA_S9_EEENS6_IJNS7_ILi1EEESI_SI_EEESC_SE_Li256ELb1ELb1ELb1ELb0EEENS1_36VarlenDynamicPersistentTileSchedulerILi128ELi64ELi256ELi256ELb1ELb1ELb0ELb0ELb1ELb1EEEEEEEEEvNT_6ParamsE:
        .type           _ZN7cutlass13device_kernelIN5flash19enable_sm80_to_sm89INS1_16FlashAttnFwdSm80INS1_25CollectiveMainloopFwdSm80ILi8ELi1ELb0EN4cute5tupleIJNS5_1CILi128EEENS7_ILi64EEENS7_ILi256EEEEEELi256ENS_10bfloat16_tEfNS_4arch4Sm80ELb0ELb0ELb1ELb1ELb1ELb0ELb1ELb1EEENS1_21CollectiveEpilogueFwdINS6_IJS8_SA_S9_EEENS6_IJNS7_ILi1EEESI_SI_EEESC_SE_Li256ELb1ELb1ELb1ELb0EEENS1_36VarlenDynamicPersistentTileSchedulerILi128ELi64ELi256ELi256ELb1ELb1ELb0ELb0ELb1ELb1EEEEEEEEEvNT_6ParamsE,@function
        .size           _ZN7cutlass13device_kernelIN5flash19enable_sm80_to_sm89INS1_16FlashAttnFwdSm80INS1_25CollectiveMainloopFwdSm80ILi8ELi1ELb0EN4cute5tupleIJNS5_1CILi128EEENS7_ILi64EEENS7_ILi256EEEEEELi256ENS_10bfloat16_tEfNS_4arch4Sm80ELb0ELb0ELb1ELb1ELb1ELb0ELb1ELb1EEENS1_21CollectiveEpilogueFwdINS6_IJS8_SA_S9_EEENS6_IJNS7_ILi1EEESI_SI_EEESC_SE_Li256ELb1ELb1ELb1ELb0EEENS1_36VarlenDynamicPersistentTileSchedulerILi128ELi64ELi256ELi256ELb1ELb1ELb0ELb0ELb1ELb1EEEEEEEEEvNT_6ParamsE,(.L_x_46 - _ZN7cutlass13device_kernelIN5flash19enable_sm80_to_sm89INS1_16FlashAttnFwdSm80INS1_25CollectiveMainloopFwdSm80ILi8ELi1ELb0EN4cute5tupleIJNS5_1CILi128EEENS7_ILi64EEENS7_ILi256EEEEEELi256ENS_10bfloat16_tEfNS_4arch4Sm80ELb0ELb0ELb1ELb1ELb1ELb0ELb1ELb1EEENS1_21CollectiveEpilogueFwdINS6_IJS8_SA_S9_EEENS6_IJNS7_ILi1EEESI_SI_EEESC_SE_Li256ELb1ELb1ELb1ELb0EEENS1_36VarlenDynamicPersistentTileSchedulerILi128ELi64ELi256ELi256ELb1ELb1ELb0ELb0ELb1ELb1EEEEEEEEEvNT_6ParamsE)
        .other          _ZN7cutlass13device_kernelIN5flash19enable_sm80_to_sm89INS1_16FlashAttnFwdSm80INS1_25CollectiveMainloopFwdSm80ILi8ELi1ELb0EN4cute5tupleIJNS5_1CILi128EEENS7_ILi64EEENS7_ILi256EEEEEELi256ENS_10bfloat16_tEfNS_4arch4Sm80ELb0ELb0ELb1ELb1ELb1ELb0ELb1ELb1EEENS1_21CollectiveEpilogueFwdINS6_IJS8_SA_S9_EEENS6_IJNS7_ILi1EEESI_SI_EEESC_SE_Li256ELb1ELb1ELb1ELb0EEENS1_36VarlenDynamicPersistentTileSchedulerILi128ELi64ELi256ELi256ELb1ELb1ELb0ELb0ELb1ELb1EEEEEEEEEvNT_6ParamsE,@"STO_CUDA_ENTRY STV_DEFAULT"
_ZN7cutlass13device_kernelIN5flash19enable_sm80_to_sm89INS1_16FlashAttnFwdSm80INS1_25CollectiveMainloopFwdSm80ILi8ELi1ELb0EN4cute5tupleIJNS5_1CILi128EEENS7_ILi64EEENS7_ILi256EEEEEELi256ENS_10bfloat16_tEfNS_4arch4Sm80ELb0ELb0ELb1ELb1ELb1ELb0ELb1ELb1EEENS1_21CollectiveEpilogueFwdINS6_IJS8_SA_S9_EEENS6_IJNS7_ILi1EEESI_SI_EEESC_SE_Li256ELb1ELb1ELb1ELb0EEENS1_36VarlenDynamicPersistentTileSchedulerILi128ELi64ELi256ELi256ELb1ELb1ELb0ELb0ELb1ELb1EEEEEEEEEvNT_6ParamsE:
[----:B------:R-:W-:Y:S01]  /*0000*/  LDC R1, c[0x0][0x28] ;  /* 0x00000a00ff017b82 */ /* 0x000fe20000000800 */
[----:B------:R-:W-:Y:S05]  /*0010*/  EXIT ;  /* 0x000000000000794d */ /* 0x000fea0003800000 */
.L_x_10:
        /* <DEDUP_REMOVED lines=14> */
.L_x_46:


//--------------------- .text._ZN7cutlass13device_kernelIN5flash19enable_sm80_to_sm89INS1_16FlashAttnFwdSm80INS1_25CollectiveMainloopFwdSm80ILi8ELi1ELb0EN4cute5tupleIJNS5_1CILi128EEENS7_ILi48EEENS7_ILi256EEEEEELi256ENS_10bfloat16_tEfNS_4arch4Sm80ELb0ELb0ELb1ELb1ELb1ELb1ELb1ELb1EEENS1_21CollectiveEpilogueFwdINS6_IJS8_SA_S9_EEENS6_IJNS7_ILi1EEESI_SI_EEESC_SE_Li256ELb1ELb1ELb1ELb0EEENS1_36VarlenDynamicPersistentTileSchedulerILi128ELi48ELi256ELi256ELb1ELb1ELb0ELb0ELb1ELb1EEEEEEEEEvNT_6ParamsE --------------------------
	.section	.text._ZN7cutlass13device_kernelIN5flash19enable_sm80_to_sm89INS1_16FlashAttnFwdSm80INS1_25CollectiveMainloopFwdSm80ILi8ELi1ELb0EN4cute5tupleIJNS5_1CILi128EEENS7_ILi48EEENS7_ILi256EEEEEELi256ENS_10bfloat16_tEfNS_4arch4Sm80ELb0ELb0ELb1ELb1ELb1ELb1ELb1ELb1EEENS1_21CollectiveEpilogueFwdINS6_IJS8_SA_S9_EEENS6_IJNS7_ILi1EEESI_SI_EEESC_SE_Li256ELb1ELb1ELb1ELb0EEENS1_36VarlenDynamicPersistentTileSchedulerILi128ELi48ELi256ELi256ELb1ELb1ELb0ELb0ELb1ELb1EEEEEEEEEvNT_6ParamsE,"ax",@progbits
	.align	128
.text._ZN7cutlass13device_kernelIN5flash19enable_sm80_to_sm89INS1_16FlashAttnFwdSm80INS1_25CollectiveMainloopFwdSm80ILi8ELi1ELb0EN4cute5tupleIJNS5_1CILi128EEENS7_ILi48EEENS7_ILi256EEEEEELi256ENS_10bfloat16_tEfNS_4arch4Sm80ELb0ELb0ELb1ELb1ELb1ELb1ELb1ELb1EEENS1_21CollectiveEpilogueFwdINS6_IJS8_SA_S9_EEENS6_IJNS7_ILi1EEESI_SI_EEESC_SE_Li256ELb1ELb1ELb1ELb0EEENS1_36VarlenDynamicPersistentTileSchedulerILi128ELi48ELi256ELi256ELb1ELb1ELb0ELb0ELb1ELb1EEEEEEEEEvNT_6ParamsE:
        .type           _ZN7cutlass13device_kernelIN5flash19enable_sm80_to_sm89INS1_16FlashAttnFwdSm80INS1_25CollectiveMainloopFwdSm80ILi8ELi1ELb0EN4cute5tupleIJNS5_1CILi128EEENS7_ILi48EEENS7_ILi256EEEEEELi256ENS_10bfloat16_tEfNS_4arch4Sm80ELb0ELb0ELb1ELb1ELb1ELb1ELb1ELb1EEENS1_21CollectiveEpilogueFwdINS6_IJS8_SA_S9_EEENS6_IJNS7_ILi1EEESI_SI_EEESC_SE_Li256ELb1ELb1ELb1ELb0EEENS1_36VarlenDynamicPersistentTileSchedulerILi128ELi48ELi256ELi256ELb1ELb1ELb0ELb0ELb1ELb1EEEEEEEEEvNT_6ParamsE,@function
        .size           _ZN7cutlass13device_kernelIN5flash19enable_sm80_to_sm89INS1_16FlashAttnFwdSm80INS1_25CollectiveMainloopFwdSm80ILi8ELi1ELb0EN4cute5tupleIJNS5_1CILi128EEENS7_ILi48EEENS7_ILi256EEEEEELi256ENS_10bfloat16_tEfNS_4arch4Sm80ELb0ELb0ELb1ELb1ELb1ELb1ELb1ELb1EEENS1_21CollectiveEpilogueFwdINS6_IJS8_SA_S9_EEENS6_IJNS7_ILi1EEESI_SI_EEESC_SE_Li256ELb1ELb1ELb1ELb0EEENS1_36VarlenDynamicPersistentTileSchedulerILi128ELi48ELi256ELi256ELb1ELb1ELb0ELb0ELb1ELb1EEEEEEEEEvNT_6ParamsE,(.L_x_47 - _ZN7cutlass13device_kernelIN5flash19enable_sm80_to_sm89INS1_16FlashAttnFwdSm80INS1_25CollectiveMainloopFwdSm80ILi8ELi1ELb0EN4cute5tupleIJNS5_1CILi128EEENS7_ILi48EEENS7_ILi256EEEEEELi256ENS_10bfloat16_tEfNS_4arch4Sm80ELb0ELb0ELb1ELb1ELb1ELb1ELb1ELb1EEENS1_21CollectiveEpilogueFwdINS6_IJS8_SA_S9_EEENS6_IJNS7_ILi1EEESI_SI_EEESC_SE_Li256ELb1ELb1ELb1ELb0EEENS1_36VarlenDynamicPersistentTileSchedulerILi128ELi48ELi256ELi256ELb1ELb1ELb0ELb0ELb1ELb1EEEEEEEEEvNT_6ParamsE)
        .other          _ZN7cutlass13device_kernelIN5flash19enable_sm80_to_sm89INS1_16FlashAttnFwdSm80INS1_25CollectiveMainloopFwdSm80ILi8ELi1ELb0EN4cute5tupleIJNS5_1CILi128EEENS7_ILi48EEENS7_ILi256EEEEEELi256ENS_10bfloat16_tEfNS_4arch4Sm80ELb0ELb0ELb1ELb1ELb1ELb1ELb1ELb1EEENS1_21CollectiveEpilogueFwdINS6_IJS8_SA_S9_EEENS6_IJNS7_ILi1EEESI_SI_EEESC_SE_Li256ELb1ELb1ELb1ELb0EEENS1_36VarlenDynamicPersistentTileSchedulerILi128ELi48ELi256ELi256ELb1ELb1ELb0ELb0ELb1ELb1EEEEEEEEEvNT_6ParamsE,@"STO_CUDA_ENTRY STV_DEFAULT"
_ZN7cutlass13device_kernelIN5flash19enable_sm80_to_sm89INS1_16FlashAttnFwdSm80INS1_25CollectiveMainloopFwdSm80ILi8ELi1ELb0EN4cute5tupleIJNS5_1CILi128EEENS7_ILi48EEENS7_ILi256EEEEEELi256ENS_10bfloat16_tEfNS_4arch4Sm80ELb0ELb0ELb1ELb1ELb1ELb1ELb1ELb1EEENS1_21CollectiveEpilogueFwdINS6_IJS8_SA_S9_EEENS6_IJNS7_ILi1EEESI_SI_EEESC_SE_Li256ELb1ELb1ELb1ELb0EEENS1_36VarlenDynamicPersistentTileSchedulerILi128ELi48ELi256ELi256ELb1ELb1ELb0ELb0ELb1ELb1EEEEEEEEEvNT_6ParamsE:
[----:B------:R-:W-:Y:S01]  /*0000*/  LDC R1, c[0x0][0x28] ;  /* 0x00000a00ff017b82 */ /* 0x000fe20000000800 */
[----:B------:R-:W-:Y:S05]  /*0010*/  EXIT ;  /* 0x000000000000794d */ /* 0x000fea0003800000 */
.L_x_11:
        /* <DEDUP_REMOVED lines=14> */
.L_x_47:


//--------------------- .text._ZN7cutlass13device_kernelIN5flash19enable_sm80_to_sm89INS1_16FlashAttnFwdSm80INS1_25CollectiveMainloopFwdSm80ILi8ELi1ELb0EN4cute5tupleIJNS5_1CILi128EEENS7_ILi64EEENS7_ILi256EEEEEELi256ENS_10bfloat16_tEfNS_4arch4Sm80ELb0ELb1ELb1ELb0ELb1ELb0ELb1ELb1EEENS1_21CollectiveEpilogueFwdINS6_IJS8_SA_S9_EEENS6_IJNS7_ILi1EEESI_SI_EEESC_SE_Li256ELb0ELb1ELb1ELb0EEENS1_19SingleTileSchedulerILb0ELb1ELb1ELi128EEEEEEEEEvNT_6ParamsE --------------------------
	.section	.text._ZN7cutlass13device_kernelIN5flash19enable_sm80_to_sm89INS1_16FlashAttnFwdSm80INS1_25CollectiveMainloopFwdSm80ILi8ELi1ELb0EN4cute5tupleIJNS5_1CILi128EEENS7_ILi64EEENS7_ILi256EEEEEELi256ENS_10bfloat16_tEfNS_4arch4Sm80ELb0ELb1ELb1ELb0ELb1ELb0ELb1ELb1EEENS1_21CollectiveEpilogueFwdINS6_IJS8_SA_S9_EEENS6_IJNS7_ILi1EEESI_SI_EEESC_SE_Li256ELb0ELb1ELb1ELb0EEENS1_19SingleTileSchedulerILb0ELb1ELb1ELi128EEEEEEEEEvNT_6ParamsE,"ax",@progbits
	.align	128
.text._ZN7cutlass13device_kernelIN5flash19enable_sm80_to_sm89INS1_16FlashAttnFwdSm80INS1_25CollectiveMainloopFwdSm80ILi8ELi1ELb0EN4cute5tupleIJNS5_1CILi128EEENS7_ILi64EEENS7_ILi256EEEEEELi256ENS_10bfloat16_tEfNS_4arch4Sm80ELb0ELb1ELb1ELb0ELb1ELb0ELb1ELb1EEENS1_21CollectiveEpilogueFwdINS6_IJS8_SA_S9_EEENS6_IJNS7_ILi1EEESI_SI_EEESC_SE_Li256ELb0ELb1ELb1ELb0EEENS1_19SingleTileSchedulerILb0ELb1ELb1ELi128EEEEEEEEEvNT_6ParamsE:
        .type           _ZN7cutlass13device_kernelIN5flash19enable_sm80_to_sm89INS1_16FlashAttnFwdSm80INS1_25CollectiveMainloopFwdSm80ILi8ELi1ELb0EN4cute5tupleIJNS5_1CILi128EEENS7_ILi64EEENS7_ILi256EEEEEELi256ENS_10bfloat16_tEfNS_4arch4Sm80ELb0ELb1ELb1ELb0ELb1ELb0ELb1ELb1EEENS1_21CollectiveEpilogueFwdINS6_IJS8_SA_S9_EEENS6_IJNS7_ILi1EEESI_SI_EEESC_SE_Li256ELb0ELb1ELb1ELb0EEENS1_19SingleTileSchedulerILb0ELb1ELb1ELi128EEEEEEEEEvNT_6ParamsE,@function
        .size           _ZN7cutlass13device_kernelIN5flash19enable_sm80_to_sm89INS1_16FlashAttnFwdSm80INS1_25CollectiveMainloopFwdSm80ILi8ELi1ELb0EN4cute5tupleIJNS5_1CILi128EEENS7_ILi64EEENS7_ILi256EEEEEELi256ENS_10bfloat16_tEfNS_4arch4Sm80ELb0ELb1ELb1ELb0ELb1ELb0ELb1ELb1EEENS1_21CollectiveEpilogueFwdINS6_IJS8_SA_S9_EEENS6_IJNS7_ILi1EEESI_SI_EEESC_SE_Li256ELb0ELb1ELb1ELb0EEENS1_19SingleTileSchedulerILb0ELb1ELb1ELi128EEEEEEEEEvNT_6ParamsE,(.L_x_48 - _ZN7cutlass13device_kernelIN5flash19enable_sm80_to_sm89INS1_16FlashAttnFwdSm80INS1_25CollectiveMainloopFwdSm80ILi8ELi1ELb0EN4cute5tupleIJNS5_1CILi128EEENS7_ILi64EEENS7_ILi256EEEEEELi256ENS_10bfloat16_tEfNS_4arch4Sm80ELb0ELb1ELb1ELb0ELb1ELb0ELb1ELb1EEENS1_21CollectiveEpilogueFwdINS6_IJS8_SA_S9_EEENS6_IJNS7_ILi1EEESI_SI_EEESC_SE_Li256ELb0ELb1ELb1ELb0EEENS1_19SingleTileSchedulerILb0ELb1ELb1ELi128EEEEEEEEEvNT_6ParamsE)
        .other          _ZN7cutlass13device_kernelIN5flash19enable_sm80_to_sm89INS1_16FlashAttnFwdSm80INS1_25CollectiveMainloopFwdSm80ILi8ELi1ELb0EN4cute5tupleIJNS5_1CILi128EEENS7_ILi64EEENS7_ILi256EEEEEELi256ENS_10bfloat16_tEfNS_4arch4Sm80ELb0ELb1ELb1ELb0ELb1ELb0ELb1ELb1EEENS1_21CollectiveEpilogueFwdINS6_IJS8_SA_S9_EEENS6_IJNS7_ILi1EEESI_SI_EEESC_SE_Li256ELb0ELb1ELb1ELb0EEENS1_19SingleTileSchedulerILb0ELb1ELb1ELi128EEEEEEEEEvNT_6ParamsE,@"STO_CUDA_ENTRY STV_DEFAULT"
_ZN7cutlass13device_kernelIN5flash19enable_sm80_to_sm89INS1_16FlashAttnFwdSm80INS1_25CollectiveMainloopFwdSm80ILi8ELi1ELb0EN4cute5tupleIJNS5_1CILi128EEENS7_ILi64EEENS7_ILi256EEEEEELi256ENS_10bfloat16_tEfNS_4arch4Sm80ELb0ELb1ELb1ELb0ELb1ELb0ELb1ELb1EEENS1_21CollectiveEpilogueFwdINS6_IJS8_SA_S9_EEENS6_IJNS7_ILi1EEESI_SI_EEESC_SE_Li256ELb0ELb1ELb1ELb0EEENS1_19SingleTileSchedulerILb0ELb1ELb1ELi128EEEEEEEEEvNT_6ParamsE:
[----:B------:R-:W-:Y:S01]  /*0000*/  LDC R1, c[0x0][0x28] ;  /* 0x00000a00ff017b82 */ /* 0x000fe20000000800 */
[----:B------:R-:W-:Y:S05]  /*0010*/  EXIT ;  /* 0x000000000000794d */ /* 0x000fea0003800000 */
.L_x_12:
        /* <DEDUP_REMOVED lines=14> */
.L_x_48:


//--------------------- .text._ZN7cutlass13device_kernelIN5flash19enable_sm80_to_sm89INS1_16FlashAttnFwdSm80INS1_25CollectiveMainloopFwdSm80ILi8ELi1ELb0EN4cute5tupleIJNS5_1CILi128EEENS7_ILi64EEENS7_ILi256EEEEEELi256ENS_10bfloat16_tEfNS_4arch4Sm80ELb0ELb1ELb1ELb1ELb1ELb0ELb1ELb1EEENS1_21CollectiveEpilogueFwdINS6_IJS8_SA_S9_EEENS6_IJNS7_ILi1EEESI_SI_EEESC_SE_Li256ELb1ELb1ELb1ELb0EEENS1_36VarlenDynamicPersistentTileSchedulerILi128ELi64ELi256ELi256ELb1ELb1ELb0ELb1ELb0ELb1EEEEEEEEEvNT_6ParamsE --------------------------
	.section	.text._ZN7cutlass13device_kernelIN5flash19enable_sm80_to_sm89INS1_16FlashAttnFwdSm80INS1_25CollectiveMainloopFwdSm80ILi8ELi1ELb0EN4cute5tupleIJNS5_1CILi128EEENS7_ILi64EEENS7_ILi256EEEEEELi256ENS_10bfloat16_tEfNS_4arch4Sm80ELb0ELb1ELb1ELb1ELb1ELb0ELb1ELb1EEENS1_21CollectiveEpilogueFwdINS6_IJS8_SA_S9_EEENS6_IJNS7_ILi1EEESI_SI_EEESC_SE_Li256ELb1ELb1ELb1ELb0EEENS1_36VarlenDynamicPersistentTileSchedulerILi128ELi64ELi256ELi256ELb1ELb1ELb0ELb1ELb0ELb1EEEEEEEEEvNT_6ParamsE,"ax",@progbits
	.align	128
.text._ZN7cutlass13device_kernelIN5flash19enable_sm80_to_sm89INS1_16FlashAttnFwdSm80INS1_25CollectiveMainloopFwdSm80ILi8ELi1ELb0EN4cute5tupleIJNS5_1CILi128EEENS7_ILi64EEENS7_ILi256EEEEEELi256ENS_10bfloat16_tEfNS_4arch4Sm80ELb0ELb1ELb1ELb1ELb1ELb0ELb1ELb1EEENS1_21CollectiveEpilogueFwdINS6_IJS8_SA_S9_EEENS6_IJNS7_ILi1EEESI_SI_EEESC_SE_Li256ELb1ELb1ELb1ELb0EEENS1_36VarlenDynamicPersistentTileSchedulerILi128ELi64ELi256ELi256ELb1ELb1ELb0ELb1ELb0ELb1EEEEEEEEEvNT_6ParamsE:
        .type           _ZN7cutlass13device_kernelIN5flash19enable_sm80_to_sm89INS1_16FlashAttnFwdSm80INS1_25CollectiveMainloopFwdSm80ILi8ELi1ELb0EN4cute5tupleIJNS5_1CILi128EEENS7_ILi64EEENS7_ILi256EEEEEELi256ENS_10bfloat16_tEfNS_4arch4Sm80ELb0ELb1ELb1ELb1ELb1ELb0ELb1ELb1EEENS1_21CollectiveEpilogueFwdINS6_IJS8_SA_S9_EEENS6_IJNS7_ILi1EEESI_SI_EEESC_SE_Li256ELb1ELb1ELb1ELb0EEENS1_36VarlenDynamicPersistentTileSchedulerILi128ELi64ELi256ELi256ELb1ELb1ELb0ELb1ELb0ELb1EEEEEEEEEvNT_6ParamsE,@function
        .size           _ZN7cutlass13device_kernelIN5flash19enable_sm80_to_sm89INS1_16FlashAttnFwdSm80INS1_25CollectiveMainloopFwdSm80ILi8ELi1ELb0EN4cute5tupleIJNS5_1CILi128EEENS7_ILi64EEENS7_ILi256EEEEEELi256ENS_10bfloat16_tEfNS_4arch4Sm80ELb0ELb1ELb1ELb1ELb1ELb0ELb1ELb1EEENS1_21CollectiveEpilogueFwdINS6_IJS8_SA_S9_EEENS6_IJNS7_ILi1EEESI_SI_EEESC_SE_Li256ELb1ELb1ELb1ELb0EEENS1_36VarlenDynamicPersistentTileSchedulerILi128ELi64ELi256ELi256ELb1ELb1ELb0ELb1ELb0ELb1EEEEEEEEEvNT_6ParamsE,(.L_x_49 - _ZN7cutlass13device_kernelIN5flash19enable_sm80_to_sm89INS1_16FlashAttnFwdSm80INS1_25CollectiveMainloopFwdSm80ILi8ELi1ELb0EN4cute5tupleIJNS5_1CILi128EEENS7_ILi64EEENS7_ILi256EEEEEELi256ENS_10bfloat16_tEfNS_4arch4Sm80ELb0ELb1ELb1ELb1ELb1ELb0ELb1ELb1EEENS1_21CollectiveEpilogueFwdINS6_IJS8_SA_S9_EEENS6_IJNS7_ILi1EEESI_SI_EEESC_SE_Li256ELb1ELb1ELb1ELb0EEENS1_36VarlenDynamicPersistentTileSchedulerILi128ELi64ELi256ELi256ELb1ELb1ELb0ELb1ELb0ELb1EEEEEEEEEvNT_6ParamsE)
        .other          _ZN7cutlass13device_kernelIN5flash19enable_sm80_to_sm89INS1_16FlashAttnFwdSm80INS1_25CollectiveMainloopFwdSm80ILi8ELi1ELb0EN4cute5tupleIJNS5_1CILi128EEENS7_ILi64EEENS7_ILi256EEEEEELi256ENS_10bfloat16_tEfNS_4arch4Sm80ELb0ELb1ELb1ELb1ELb1ELb0ELb1ELb1EEENS1_21CollectiveEpilogueFwdINS6_IJS8_SA_S9_EEENS6_IJNS7_ILi1EEESI_SI_EEESC_SE_Li256ELb1ELb1ELb1ELb0EEENS1_36VarlenDynamicPersistentTileSchedulerILi128ELi64ELi256ELi256ELb1ELb1ELb0ELb1ELb0ELb1EEEEEEEEEvNT_6ParamsE,@"STO_CUDA_ENTRY STV_DEFAULT"
_ZN7cutlass13device_kernelIN5flash19enable_sm80_to_sm89INS1_16FlashAttnFwdSm80INS1_25CollectiveMainloopFwdSm80ILi8ELi1ELb0EN4cute5tupleIJNS5_1CILi128EEENS7_ILi64EEENS7_ILi256EEEEEELi256ENS_10bfloat16_tEfNS_4arch4Sm80ELb0ELb1ELb1ELb1ELb1ELb0ELb1ELb1EEENS1_21CollectiveEpilogueFwdINS6_IJS8_SA_S9_EEENS6_IJNS7_ILi1EEESI_SI_EEESC_SE_Li256ELb1ELb1ELb1ELb0EEENS1_36VarlenDynamicPersistentTileSchedulerILi128ELi64ELi256ELi256ELb1ELb1ELb0ELb1ELb0ELb1EEEEEEEEEvNT_6ParamsE:
[----:B------:R-:W-:Y:S01]  /*0000*/  LDC R1, c[0x0][0x28] ;  /* 0x00000a00ff017b82 */ /* 0x000fe20000000800 */
[----:B------:R-:W-:Y:S05]  /*0010*/  EXIT ;  /* 0x000000000000794d */ /* 0x000fea0003800000 */
.L_x_13:
        /* <DEDUP_REMOVED lines=14> */
.L_x_49:


//--------------------- .text._ZN7cutlass13device_kernelIN5flash19enable_sm80_to_sm89INS1_16FlashAttnFwdSm80INS1_25CollectiveMainloopFwdSm80ILi8ELi1ELb0EN4cute5tupleIJNS5_1CILi128EEENS7_ILi48EEENS7_ILi256EEEEEELi256ENS_10bfloat16_tEfNS_4arch4Sm80ELb0ELb1ELb1ELb1ELb1ELb1ELb1ELb1EEENS1_21CollectiveEpilogueFwdINS6_IJS8_SA_S9_EEENS6_IJNS7_ILi1EEESI_SI_EEESC_SE_Li256ELb1ELb1ELb1ELb0EEENS1_36VarlenDynamicPersistentTileSchedulerILi128ELi48ELi256ELi256ELb1ELb1ELb0ELb1ELb0ELb1EEEEEEEEEvNT_6ParamsE --------------------------
	.section	.text._ZN7cutlass13device_kernelIN5flash19enable_sm80_to_sm89INS1_16FlashAttnFwdSm80INS1_25CollectiveMainloopFwdSm80ILi8ELi1ELb0EN4cute5tupleIJNS5_1CILi128EEENS7_ILi48EEENS7_ILi256EEEEEELi256ENS_10bfloat16_tEfNS_4arch4Sm80ELb0ELb1ELb1ELb1ELb1ELb1ELb1ELb1EEENS1_21CollectiveEpilogueFwdINS6_IJS8_SA_S9_EEENS6_IJNS7_ILi1EEESI_SI_EEESC_SE_Li256ELb1ELb1ELb1ELb0EEENS1_36VarlenDynamicPersistentTileSchedulerILi128ELi48ELi256ELi256ELb1ELb1ELb0ELb1ELb0ELb1EEEEEEEEEvNT_6ParamsE,"ax",@progbits
	.align	128
.text._ZN7cutlass13device_kernelIN5flash19enable_sm80_to_sm89INS1_16FlashAttnFwdSm80INS1_25CollectiveMainloopFwdSm80ILi8ELi1ELb0EN4cute5tupleIJNS5_1CILi128EEENS7_ILi48EEENS7_ILi256EEEEEELi256ENS_10bfloat16_tEfNS_4arch4Sm80ELb0ELb1ELb1ELb1ELb1ELb1ELb1ELb1EEENS1_21CollectiveEpilogueFwdINS6_IJS8_SA_S9_EEENS6_IJNS7_ILi1EEESI_SI_EEESC_SE_Li256ELb1ELb1ELb1ELb0EEENS1_36VarlenDynamicPersistentTileSchedulerILi128ELi48ELi256ELi256ELb1ELb1ELb0ELb1ELb0ELb1EEEEEEEEEvNT_6ParamsE:
        .type           _ZN7cutlass13device_kernelIN5flash19enable_sm80_to_sm89INS1_16FlashAttnFwdSm80INS1_25CollectiveMainloopFwdSm80ILi8ELi1ELb0EN4cute5tupleIJNS5_1CILi128EEENS7_ILi48EEENS7_ILi256EEEEEELi256ENS_10bfloat16_tEfNS_4arch4Sm80ELb0ELb1ELb1ELb1ELb1ELb1ELb1ELb1EEENS1_21CollectiveEpilogueFwdINS6_IJS8_SA_S9_EEENS6_IJNS7_ILi1EEESI_SI_EEESC_SE_Li256ELb1ELb1ELb1ELb0EEENS1_36VarlenDynamicPersistentTileSchedulerILi128ELi48ELi256ELi256ELb1ELb1ELb0ELb1ELb0ELb1EEEEEEEEEvNT_6ParamsE,@function
        .size           _ZN7cutlass13device_kernelIN5flash19enable_sm80_to_sm89INS1_16FlashAttnFwdSm80INS1_25CollectiveMainloopFwdSm80ILi8ELi1ELb0EN4cute5tupleIJNS5_1CILi128EEENS7_ILi48EEENS7_ILi256EEEEEELi256ENS_10bfloat16_tEfNS_4arch4Sm80ELb0ELb1ELb1ELb1ELb1ELb1ELb1ELb1EEENS1_21CollectiveEpilogueFwdINS6_IJS8_SA_S9_EEENS6_IJNS7_ILi1EEESI_SI_EEESC_SE_Li256ELb1ELb1ELb1ELb0EEENS1_36VarlenDynamicPersistentTileSchedulerILi128ELi48ELi256ELi256ELb1ELb1ELb0ELb1ELb0ELb1EEEEEEEEEvNT_6ParamsE,(.L_x_50 - _ZN7cutlass13device_kernelIN5flash19enable_sm80_to_sm89INS1_16FlashAttnFwdSm80INS1_25CollectiveMainloopFwdSm80ILi8ELi1ELb0EN4cute5tupleIJNS5_1CILi128EEENS7_ILi48EEENS7_ILi256EEEEEELi256ENS_10bfloat16_tEfNS_4arch4Sm80ELb0ELb1ELb1ELb1ELb1ELb1ELb1ELb1EEENS1_21CollectiveEpilogueFwdINS6_IJS8_SA_S9_EEENS6_IJNS7_ILi1EEESI_SI_EEESC_SE_Li256ELb1ELb1ELb1ELb0EEENS1_36VarlenDynamicPersistentTileSchedulerILi128ELi48ELi256ELi256ELb1ELb1ELb0ELb1ELb0ELb1EEEEEEEEEvNT_6ParamsE)
        .other          _ZN7cutlass13device_kernelIN5flash19enable_sm80_to_sm89INS1_16FlashAttnFwdSm80INS1_25CollectiveMainloopFwdSm80ILi8ELi1ELb0EN4cute5tupleIJNS5_1CILi128EEENS7_ILi48EEENS7_ILi256EEEEEELi256ENS_10bfloat16_tEfNS_4arch4Sm80ELb0ELb1ELb1ELb1ELb1ELb1ELb1ELb1EEENS1_21CollectiveEpilogueFwdINS6_IJS8_SA_S9_EEENS6_IJNS7_ILi1EEESI_SI_EEESC_SE_Li256ELb1ELb1ELb1ELb0EEENS1_36VarlenDynamicPersistentTileSchedulerILi128ELi48ELi256ELi256ELb1ELb1ELb0ELb1ELb0ELb1EEEEEEEEEvNT_6ParamsE,@"STO_CUDA_ENTRY STV_DEFAULT"
_ZN7cutlass13device_kernelIN5flash19enable_sm80_to_sm89INS1_16FlashAttnFwdSm80INS1_25CollectiveMainloopFwdSm80ILi8ELi1ELb0EN4cute5tupleIJNS5_1CILi128EEENS7_ILi48EEENS7_ILi256EEEEEELi256ENS_10bfloat16_tEfNS_4arch4Sm80ELb0ELb1ELb1ELb1ELb1ELb1ELb1ELb1EEENS1_21CollectiveEpilogueFwdINS6_IJS8_SA_S9_EEENS6_IJNS7_ILi1EEESI_SI_EEESC_SE_Li256ELb1ELb1ELb1ELb0EEENS1_36VarlenDynamicPersistentTileSchedulerILi128ELi48ELi256ELi256ELb1ELb1ELb0ELb1ELb0ELb1EEEEEEEEEvNT_6ParamsE:
[----:B------:R-:W-:Y:S01]  /*0000*/  LDC R1, c[0x0][0x28] ;  /* 0x00000a00ff017b82 */ /* 0x000fe20000000800 */
[----:B------:R-:W-:Y:S05]  /*0010*/  EXIT ;  /* 0x000000000000794d */ /* 0x000fea0003800000 */
.L_x_14:
        /* <DEDUP_REMOVED lines=14> */
.L_x_50:


//--------------------- .text._ZN7cutlass13device_kernelIN5flash19enable_sm80_to_sm89INS1_16FlashAttnFwdSm80INS1_25CollectiveMainloopFwdSm80ILi8ELi1ELb0EN4cute5tupleIJNS5_1CILi128EEENS7_ILi96EEENS7_ILi256EEEEEELi256ENS_10bfloat16_tEfNS_4arch4Sm80ELb1ELb0ELb1ELb0ELb1ELb0ELb1ELb1EEENS1_21CollectiveEpilogueFwdINS6_IJS8_SA_S9_EEENS6_IJNS7_ILi1EEESI_SI_EEESC_SE_Li256ELb0ELb1ELb1ELb0EEENS1_30DynamicPersistentTileSchedulerILi256ELi256ELb1ELb1ELb0EEEEEEEEEvNT_6ParamsE --------------------------
	.section	.text._ZN7cutlass13device_kernelIN5flash19enable_sm80_to_sm89INS1_16FlashAttnFwdSm80INS1_25CollectiveMainloopFwdSm80ILi8ELi1ELb0EN4cute5tupleIJNS5_1CILi128EEENS7_ILi96EEENS7_ILi256EEEEEELi256ENS_10bfloat16_tEfNS_4arch4Sm80ELb1ELb0ELb1ELb0ELb1ELb0ELb1ELb1EEENS1_21CollectiveEpilogueFwdINS6_IJS8_SA_S9_EEENS6_IJNS7_ILi1EEESI_SI_EEESC_SE_Li256ELb0ELb1ELb1ELb0EEENS1_30DynamicPersistentTileSchedulerILi256ELi256ELb1ELb1ELb0EEEEEEEEEvNT_6ParamsE,"ax",@progbits
	.align	128
.text._ZN7cutlass13device_kernelIN5flash19enable_sm80_to_sm89INS1_16FlashAttnFwdSm80INS1_25CollectiveMainloopFwdSm80ILi8ELi1ELb0EN4cute5tupleIJNS5_1CILi128EEENS7_ILi96EEENS7_ILi256EEEEEELi256ENS_10bfloat16_tEfNS_4arch4Sm80ELb1ELb0ELb1ELb0ELb1ELb0ELb1ELb1EEENS1_21CollectiveEpilogueFwdINS6_IJS8_SA_S9_EEENS6_IJNS7_ILi1EEESI_SI_EEESC_SE_Li256ELb0ELb1ELb1ELb0EEENS1_30DynamicPersistentTileSchedulerILi256ELi256ELb1ELb1ELb0EEEEEEEEEvNT_6ParamsE:
        .type           _ZN7cutlass13device_kernelIN5flash19enable_sm80_to_sm89INS1_16FlashAttnFwdSm80INS1_25CollectiveMainloopFwdSm80ILi8ELi1ELb0EN4cute5tupleIJNS5_1CILi128EEENS7_ILi96EEENS7_ILi256EEEEEELi256ENS_10bfloat16_tEfNS_4arch4Sm80ELb1ELb0ELb1ELb0ELb1ELb0ELb1ELb1EEENS1_21CollectiveEpilogueFwdINS6_IJS8_SA_S9_EEENS6_IJNS7_ILi1EEESI_SI_EEESC_SE_Li256ELb0ELb1ELb1ELb0EEENS1_30DynamicPersistentTileSchedulerILi256ELi256ELb1ELb1ELb0EEEEEEEEEvNT_6ParamsE,@function
        .size           _ZN7cutlass13device_kernelIN5flash19enable_sm80_to_sm89INS1_16FlashAttnFwdSm80INS1_25CollectiveMainloopFwdSm80ILi8ELi1ELb0EN4cute5tupleIJNS5_1CILi128EEENS7_ILi96EEENS7_ILi256EEEEEELi256ENS_10bfloat16_tEfNS_4arch4Sm80ELb1ELb0ELb1ELb0ELb1ELb0ELb1ELb1EEENS1_21CollectiveEpilogueFwdINS6_IJS8_SA_S9_EEENS6_IJNS7_ILi1EEESI_SI_EEESC_SE_Li256ELb0ELb1ELb1ELb0EEENS1_30DynamicPersistentTileSchedulerILi256ELi256ELb1ELb1ELb0EEEEEEEEEvNT_6ParamsE,(.L_x_51 - _ZN7cutlass13device_kernelIN5flash19enable_sm80_to_sm89INS1_16FlashAttnFwdSm80INS1_25CollectiveMainloopFwdSm80ILi8ELi1ELb0EN4cute5tupleIJNS5_1CILi128EEENS7_ILi96EEENS7_ILi256EEEEEELi256ENS_10bfloat16_tEfNS_4arch4Sm80ELb1ELb0ELb1ELb0ELb1ELb0ELb1ELb1EEENS1_21CollectiveEpilogueFwdINS6_IJS8_SA_S9_EEENS6_IJNS7_ILi1EEESI_SI_EEESC_SE_Li256ELb0ELb1ELb1ELb0EEENS1_30DynamicPersistentTileSchedulerILi256ELi256ELb1ELb1ELb0EEEEEEEEEvNT_6ParamsE)
        .other          _ZN7cutlass13device_kernelIN5flash19enable_sm80_to_sm89INS1_16FlashAttnFwdSm80INS1_25CollectiveMainloopFwdSm80ILi8ELi1ELb0EN4cute5tupleIJNS5_1CILi128EEENS7_ILi96EEENS7_ILi256EEEEEELi256ENS_10bfloat16_tEfNS_4arch4Sm80ELb1ELb0ELb1ELb0ELb1ELb0ELb1ELb1EEENS1_21CollectiveEpilogueFwdINS6_IJS8_SA_S9_EEENS6_IJNS7_ILi1EEESI_SI_EEESC_SE_Li256ELb0ELb1ELb1ELb0EEENS1_30DynamicPersistentTileSchedulerILi256ELi256ELb1ELb1ELb0EEEEEEEEEvNT_6ParamsE,@"STO_CUDA_ENTRY STV_DEFAULT"
_ZN7cutlass13device_kernelIN5flash19enable_sm80_to_sm89INS1_16FlashAttnFwdSm80INS1_25CollectiveMainloopFwdSm80ILi8ELi1ELb0EN4cute5tupleIJNS5_1CILi128EEENS7_ILi96EEENS7_ILi256EEEEEELi256ENS_10bfloat16_tEfNS_4arch4Sm80ELb1ELb0ELb1ELb0ELb1ELb0ELb1ELb1EEENS1_21CollectiveEpilogueFwdINS6_IJS8_SA_S9_EEENS6_IJNS7_ILi1EEESI_SI_EEESC_SE_Li256ELb0ELb1ELb1ELb0EEENS1_30DynamicPersistentTileSchedulerILi256ELi256ELb1ELb1ELb0EEEEEEEEEvNT_6ParamsE:
[----:B------:R-:W-:Y:S01]  /*0000*/  LDC R1, c[0x0][0x28] ;  /* 0x00000a00ff017b82 */ /* 0x000fe20000000800 */
[----:B------:R-:W-:Y:S05]  /*0010*/  EXIT ;  /* 0x000000000000794d */ /* 0x000fea0003800000 */
.L_x_15:
        /* <DEDUP_REMOVED lines=14> */
.L_x_51:


//--------------------- .text._ZN7cutlass13device_kernelIN5flash19enable_sm80_to_sm89INS1_16FlashAttnFwdSm80INS1_25CollectiveMainloopFwdSm80ILi8ELi1ELb0EN4cute5tupleIJNS5_1CILi128EEENS7_ILi64EEENS7_ILi256EEEEEELi256ENS_10bfloat16_tEfNS_4arch4Sm80ELb1ELb0ELb1ELb1ELb1ELb0ELb1ELb1EEENS1_21CollectiveEpilogueFwdINS6_IJS8_SA_S9_EEENS6_IJNS7_ILi1EEESI_SI_EEESC_SE_Li256ELb1ELb1ELb1ELb0EEENS1_36VarlenDynamicPersistentTileSchedulerILi128ELi64ELi256ELi256ELb1ELb1ELb0ELb1ELb1ELb1EEEEEEEEEvNT_6ParamsE --------------------------
	.section	.text._ZN7cutlass13device_kernelIN5flash19enable_sm80_to_sm89INS1_16FlashAttnFwdSm80INS1_25CollectiveMainloopFwdSm80ILi8ELi1ELb0EN4cute5tupleIJNS5_1CILi128EEENS7_ILi64EEENS7_ILi256EEEEEELi256ENS_10bfloat16_tEfNS_4arch4Sm80ELb1ELb0ELb1ELb1ELb1ELb0ELb1ELb1EEENS1_21CollectiveEpilogueFwdINS6_IJS8_SA_S9_EEENS6_IJNS7_ILi1EEESI_SI_EEESC_SE_Li256ELb1ELb1ELb1ELb0EEENS1_36VarlenDynamicPersistentTileSchedulerILi128ELi64ELi256ELi256ELb1ELb1ELb0ELb1ELb1ELb1EEEEEEEEEvNT_6ParamsE,"ax",@progbits
	.align	128
.text._ZN7cutlass13device_kernelIN5flash19enable_sm80_to_sm89INS1_16FlashAttnFwdSm80INS1_25CollectiveMainloopFwdSm80ILi8ELi1ELb0EN4cute5tupleIJNS5_1CILi128EEENS7_ILi64EEENS7_ILi256EEEEEELi256ENS_10bfloat16_tEfNS_4arch4Sm80ELb1ELb0ELb1ELb1ELb1ELb0ELb1ELb1EEENS1_21CollectiveEpilogueFwdINS6_IJS8_SA_S9_EEENS6_IJNS7_ILi1EEESI_SI_EEESC_SE_Li256ELb1ELb1ELb1ELb0EEENS1_36VarlenDynamicPersistentTileSchedulerILi128ELi64ELi256ELi256ELb1ELb1ELb0ELb1ELb1ELb1EEEEEEEEEvNT_6ParamsE:
        .type           _ZN7cutlass13device_kernelIN5flash19enable_sm80_to_sm89INS1_16FlashAttnFwdSm80INS1_25CollectiveMainloopFwdSm80ILi8ELi1ELb0EN4cute5tupleIJNS5_1CILi128EEENS7_ILi64EEENS7_ILi256EEEEEELi256ENS_10bfloat16_tEfNS_4arch4Sm80ELb1ELb0ELb1ELb1ELb1ELb0ELb1ELb1EEENS1_21CollectiveEpilogueFwdINS6_IJS8_SA_S9_EEENS6_IJNS7_ILi1EEESI_SI_EEESC_SE_Li256ELb1ELb1ELb1ELb0EEENS1_36VarlenDynamicPersistentTileSchedulerILi128ELi64ELi256ELi256ELb1ELb1ELb0ELb1ELb1ELb1EEEEEEEEEvNT_6ParamsE,@function
        .size           _ZN7cutlass13device_kernelIN5flash19enable_sm80_to_sm89INS1_16FlashAttnFwdSm80INS1_25CollectiveMainloopFwdSm80ILi8ELi1ELb0EN4cute5tupleIJNS5_1CILi128EEENS7_ILi64EEENS7_ILi256EEEEEELi256ENS_10bfloat16_tEfNS_4arch4Sm80ELb1ELb0ELb1ELb1ELb1ELb0ELb1ELb1EEENS1_21CollectiveEpilogueFwdINS6_IJS8_SA_S9_EEENS6_IJNS7_ILi1EEESI_SI_EEESC_SE_Li256ELb1ELb1ELb1ELb0EEENS1_36VarlenDynamicPersistentTileSchedulerILi128ELi64ELi256ELi256ELb1ELb1ELb0ELb1ELb1ELb1EEEEEEEEEvNT_6ParamsE,(.L_x_52 - _ZN7cutlass13device_kernelIN5flash19enable_sm80_to_sm89INS1_16FlashAttnFwdSm80INS1_25CollectiveMainloopFwdSm80ILi8ELi1ELb0EN4cute5tupleIJNS5_1CILi128EEENS7_ILi64EEENS7_ILi256EEEEEELi256ENS_10bfloat16_tEfNS_4arch4Sm80ELb1ELb0ELb1ELb1ELb1ELb0ELb1ELb1EEENS1_21CollectiveEpilogueFwdINS6_IJS8_SA_S9_EEENS6_IJNS7_ILi1EEESI_SI_EEESC_SE_Li256ELb1ELb1ELb1ELb0EEENS1_36VarlenDynamicPersistentTileSchedulerILi128ELi64ELi256ELi256ELb1ELb1ELb0ELb1ELb1ELb1EEEEEEEEEvNT_6ParamsE)
        .other          _ZN7cutlass13device_kernelIN5flash19enable_sm80_to_sm89INS1_16FlashAttnFwdSm80INS1_25CollectiveMainloopFwdSm80ILi8ELi1ELb0EN4cute5tupleIJNS5_1CILi128EEENS7_ILi64EEENS7_ILi256EEEEEELi256ENS_10bfloat16_tEfNS_4arch4Sm80ELb1ELb0ELb1ELb1ELb1ELb0ELb1ELb1EEENS1_21CollectiveEpilogueFwdINS6_IJS8_SA_S9_EEENS6_IJNS7_ILi1EEESI_SI_EEESC_SE_Li256ELb1ELb1ELb1ELb0EEENS1_36VarlenDynamicPersistentTileSchedulerILi128ELi64ELi256ELi256ELb1ELb1ELb0ELb1ELb1ELb1EEEEEEEEEvNT_6ParamsE,@"STO_CUDA_ENTRY STV_DEFAULT"
_ZN7cutlass13device_kernelIN5flash19enable_sm80_to_sm89INS1_16FlashAttnFwdSm80INS1_25CollectiveMainloopFwdSm80ILi8ELi1ELb0EN4cute5tupleIJNS5_1CILi128EEENS7_ILi64EEENS7_ILi256EEEEEELi256ENS_10bfloat16_tEfNS_4arch4Sm80ELb1ELb0ELb1ELb1ELb1ELb0ELb1ELb1EEENS1_21CollectiveEpilogueFwdINS6_IJS8_SA_S9_EEENS6_IJNS7_ILi1EEESI_SI_EEESC_SE_Li256ELb1ELb1ELb1ELb0EEENS1_36VarlenDynamicPersistentTileSchedulerILi128ELi64ELi256ELi256ELb1ELb1ELb0ELb1ELb1ELb1EEEEEEEEEvNT_6ParamsE:
[----:B------:R-:W-:Y:S01]  /*0000*/  LDC R1, c[0x0][0x28] ;  /* 0x00000a00ff017b82 */ /* 0x000fe20000000800 */
[----:B------:R-:W-:Y:S05]  /*0010*/  EXIT ;  /* 0x000000000000794d */ /* 0x000fea0003800000 */
.L_x_16:
        /* <DEDUP_REMOVED lines=14> */
.L_x_52:


//--------------------- .text._ZN7cutlass13device_kernelIN5flash19enable_sm80_to_sm89INS1_16FlashAttnFwdSm80INS1_25CollectiveMainloopFwdSm80ILi8ELi1ELb0EN4cute5tupleIJNS5_1CILi128EEENS7_ILi48EEENS7_ILi256EEEEEELi256ENS_10bfloat16_tEfNS_4arch4Sm80ELb1ELb0ELb1ELb1ELb1ELb1ELb1ELb1EEENS1_21CollectiveEpilogueFwdINS6_IJS8_SA_S9_EEENS6_IJNS7_ILi1EEESI_SI_EEESC_SE_Li256ELb1ELb1ELb1ELb0EEENS1_36VarlenDynamicPersistentTileSchedulerILi128ELi48ELi256ELi256ELb1ELb1ELb0ELb1ELb1ELb1EEEEEEEEEvNT_6ParamsE --------------------------
	.section	.text._ZN7cutlass13device_kernelIN5flash19enable_sm80_to_sm89INS1_16FlashAttnFwdSm80INS1_25CollectiveMainloopFwdSm80ILi8ELi1ELb0EN4cute5tupleIJNS5_1CILi128EEENS7_ILi48EEENS7_ILi256EEEEEELi256ENS_10bfloat16_tEfNS_4arch4Sm80ELb1ELb0ELb1ELb1ELb1ELb1ELb1ELb1EEENS1_21CollectiveEpilogueFwdINS6_IJS8_SA_S9_EEENS6_IJNS7_ILi1EEESI_SI_EEESC_SE_Li256ELb1ELb1ELb1ELb0EEENS1_36VarlenDynamicPersistentTileSchedulerILi128ELi48ELi256ELi256ELb1ELb1ELb0ELb1ELb1ELb1EEEEEEEEEvNT_6ParamsE,"ax",@progbits
	.align	128
.text._ZN7cutlass13device_kernelIN5flash19enable_sm80_to_sm89INS1_16FlashAttnFwdSm80INS1_25CollectiveMainloopFwdSm80ILi8ELi1ELb0EN4cute5tupleIJNS5_1CILi128EEENS7_ILi48EEENS7_ILi256EEEEEELi256ENS_10bfloat16_tEfNS_4arch4Sm80ELb1ELb0ELb1ELb1ELb1ELb1ELb1ELb1EEENS1_21CollectiveEpilogueFwdINS6_IJS8_SA_S9_EEENS6_IJNS7_ILi1EEESI_SI_EEESC_SE_Li256ELb1ELb1ELb1ELb0EEENS1_36VarlenDynamicPersistentTileSchedulerILi128ELi48ELi256ELi256ELb1ELb1ELb0ELb1ELb1ELb1EEEEEEEEEvNT_6ParamsE:
        .type           _ZN7cutlass13device_kernelIN5flash19enable_sm80_to_sm89INS1_16FlashAttnFwdSm80INS1_25CollectiveMainloopFwdSm80ILi8ELi1ELb0EN4cute5tupleIJNS5_1CILi128EEENS7_ILi48EEENS7_ILi256EEEEEELi256ENS_10bfloat16_tEfNS_4arch4Sm80ELb1ELb0ELb1ELb1ELb1ELb1ELb1ELb1EEENS1_21CollectiveEpilogueFwdINS6_IJS8_SA_S9_EEENS6_IJNS7_ILi1EEESI_SI_EEESC_SE_Li256ELb1ELb1ELb1ELb0EEENS1_36VarlenDynamicPersistentTileSchedulerILi128ELi48ELi256ELi256ELb1ELb1ELb0ELb1ELb1ELb1EEEEEEEEEvNT_6ParamsE,@function
        .size           _ZN7cutlass13device_kernelIN5flash19enable_sm80_to_sm89INS1_16FlashAttnFwdSm80INS1_25CollectiveMainloopFwdSm80ILi8ELi1ELb0EN4cute5tupleIJNS5_1CILi128EEENS7_ILi48EEENS7_ILi256EEEEEELi256ENS_10bfloat16_tEfNS_4arch4Sm80ELb1ELb0ELb1ELb1ELb1ELb1ELb1ELb1EEENS1_21CollectiveEpilogueFwdINS6_IJS8_SA_S9_EEENS6_IJNS7_ILi1EEESI_SI_EEESC_SE_Li256ELb1ELb1ELb1ELb0EEENS1_36VarlenDynamicPersistentTileSchedulerILi128ELi48ELi256ELi256ELb1ELb1ELb0ELb1ELb1ELb1EEEEEEEEEvNT_6ParamsE,(.L_x_53 - _ZN7cutlass13device_kernelIN5flash19enable_sm80_to_sm89INS1_16FlashAttnFwdSm80INS1_25CollectiveMainloopFwdSm80ILi8ELi1ELb0EN4cute5tupleIJNS5_1CILi128EEENS7_ILi48EEENS7_ILi256EEEEEELi256ENS_10bfloat16_tEfNS_4arch4Sm80ELb1ELb0ELb1ELb1ELb1ELb1ELb1ELb1EEENS1_21CollectiveEpilogueFwdINS6_IJS8_SA_S9_EEENS6_IJNS7_ILi1EEESI_SI_EEESC_SE_Li256ELb1ELb1ELb1ELb0EEENS1_36VarlenDynamicPersistentTileSchedulerILi128ELi48ELi256ELi256ELb1ELb1ELb0ELb1ELb1ELb1EEEEEEEEEvNT_6ParamsE)
        .other          _ZN7cutlass13device_kernelIN5flash19enable_sm80_to_sm89INS1_16FlashAttnFwdSm80INS1_25CollectiveMainloopFwdSm80ILi8ELi1ELb0EN4cute5tupleIJNS5_1CILi128EEENS7_ILi48EEENS7_ILi256EEEEEELi256ENS_10bfloat16_tEfNS_4arch4Sm80ELb1ELb0ELb1ELb1ELb1ELb1ELb1ELb1EEENS1_21CollectiveEpilogueFwdINS6_IJS8_SA_S9_EEENS6_IJNS7_ILi1EEESI_SI_EEESC_SE_Li256ELb1ELb1ELb1ELb0EEENS1_36VarlenDynamicPersistentTileSchedulerILi128ELi48ELi256ELi256ELb1ELb1ELb0ELb1ELb1ELb1EEEEEEEEEvNT_6ParamsE,@"STO_CUDA_ENTRY STV_DEFAULT"
_ZN7cutlass13device_kernelIN5flash19enable_sm80_to_sm89INS1_16FlashAttnFwdSm80INS1_25CollectiveMainloopFwdSm80ILi8ELi1ELb0EN4cute5tupleIJNS5_1CILi128EEENS7_ILi48EEENS7_ILi256EEEEEELi256ENS_10bfloat16_tEfNS_4arch4Sm80ELb1ELb0ELb1ELb1ELb1ELb1ELb1ELb1EEENS1_21CollectiveEpilogueFwdINS6_IJS8_SA_S9_EEENS6_IJNS7_ILi1EEESI_SI_EEESC_SE_Li256ELb1ELb1ELb1ELb0EEENS1_36VarlenDynamicPersistentTileSchedulerILi128ELi48ELi256ELi256ELb1ELb1ELb0ELb1ELb1ELb1EEEEEEEEEvNT_6ParamsE:
[----:B------:R-:W-:Y:S01]  /*0000*/  LDC R1, c[0x0][0x28] ;  /* 0x00000a00ff017b82 */ /* 0x000fe20000000800 */
[----:B------:R-:W-:Y:S05]  /*0010*/  EXIT ;  /* 0x000000000000794d */ /* 0x000fea0003800000 */
.L_x_17:
        /* <DEDUP_REMOVED lines=14> */
.L_x_53:


//--------------------- .text._ZN7cutlass13device_kernelIN5flash19enable_sm80_to_sm89INS1_16FlashAttnFwdSm80INS1_25CollectiveMainloopFwdSm80ILi8ELi1ELb1EN4cute5tupleIJNS5_1CILi128EEENS7_ILi64EEENS7_ILi256EEEEEELi256ENS_10bfloat16_tEfNS_4arch4Sm80ELb0ELb0ELb0ELb0ELb1ELb0ELb1ELb1EEENS1_21CollectiveEpilogueFwdINS6_IJS8_SA_S9_EEENS6_IJNS7_ILi1EEESI_SI_EEESC_SE_Li256ELb0ELb1ELb1ELb0EEENS1_19SingleTileSchedulerILb0ELb1ELb1ELi128EEEEEEEEEvNT_6ParamsE --------------------------
	.section	.text._ZN7cutlass13device_kernelIN5flash19enable_sm80_to_sm89INS1_16FlashAttnFwdSm80INS1_25CollectiveMainloopFwdSm80ILi8ELi1ELb1EN4cute5tupleIJNS5_1CILi128EEENS7_ILi64EEENS7_ILi256EEEEEELi256ENS_10bfloat16_tEfNS_4arch4Sm80ELb0ELb0ELb0ELb0ELb1ELb0ELb1ELb1EEENS1_21CollectiveEpilogueFwdINS6_IJS8_SA_S9_EEENS6_IJNS7_ILi1EEESI_SI_EEESC_SE_Li256ELb0ELb1ELb1ELb0EEENS1_19SingleTileSchedulerILb0ELb1ELb1ELi128EEEEEEEEEvNT_6ParamsE,"ax",@progbits
	.align	128
.text._ZN7cutlass13device_kernelIN5flash19enable_sm80_to_sm89INS1_16FlashAttnFwdSm80INS1_25CollectiveMainloopFwdSm80ILi8ELi1ELb1EN4cute5tupleIJNS5_1CILi128EEENS7_ILi64EEENS7_ILi256EEEEEELi256ENS_10bfloat16_tEfNS_4arch4Sm80ELb0ELb0ELb0ELb0ELb1ELb0ELb1ELb1EEENS1_21CollectiveEpilogueFwdINS6_IJS8_SA_S9_EEENS6_IJNS7_ILi1EEESI_SI_EEESC_SE_Li256ELb0ELb1ELb1ELb0EEENS1_19SingleTileSchedulerILb0ELb1ELb1ELi128EEEEEEEEEvNT_6ParamsE:
        .type           _ZN7cutlass13device_kernelIN5flash19enable_sm80_to_sm89INS1_16FlashAttnFwdSm80INS1_25CollectiveMainloopFwdSm80ILi8ELi1ELb1EN4cute5tupleIJNS5_1CILi128EEENS7_ILi64EEENS7_ILi256EEEEEELi256ENS_10bfloat16_tEfNS_4arch4Sm80ELb0ELb0ELb0ELb0ELb1ELb0ELb1ELb1EEENS1_21CollectiveEpilogueFwdINS6_IJS8_SA_S9_EEENS6_IJNS7_ILi1EEESI_SI_EEESC_SE_Li256ELb0ELb1ELb1ELb0EEENS1_19SingleTileSchedulerILb0ELb1ELb1ELi128EEEEEEEEEvNT_6ParamsE,@function
        .size           _ZN7cutlass13device_kernelIN5flash19enable_sm80_to_sm89INS1_16FlashAttnFwdSm80INS1_25CollectiveMainloopFwdSm80ILi8ELi1ELb1EN4cute5tupleIJNS5_1CILi128EEENS7_ILi64EEENS7_ILi256EEEEEELi256ENS_10bfloat16_tEfNS_4arch4Sm80ELb0ELb0ELb0ELb0ELb1ELb0ELb1ELb1EEENS1_21CollectiveEpilogueFwdINS6_IJS8_SA_S9_EEENS6_IJNS7_ILi1EEESI_SI_EEESC_SE_Li256ELb0ELb1ELb1ELb0EEENS1_19SingleTileSchedulerILb0ELb1ELb1ELi128EEEEEEEEEvNT_6ParamsE,(.L_x_54 - _ZN7cutlass13device_kernelIN5flash19enable_sm80_to_sm89INS1_16FlashAttnFwdSm80INS1_25CollectiveMainloopFwdSm80ILi8ELi1ELb1EN4cute5tupleIJNS5_1CILi128EEENS7_ILi64EEENS7_ILi256EEEEEELi256ENS_10bfloat16_tEfNS_4arch4Sm80ELb0ELb0ELb0ELb0ELb1ELb0ELb1ELb1EEENS1_21CollectiveEpilogueFwdINS6_IJS8_SA_S9_EEENS6_IJNS7_ILi1EEESI_SI_EEESC_SE_Li256ELb0ELb1ELb1ELb0EEENS1_19SingleTileSchedulerILb0ELb1ELb1ELi128EEEEEEEEEvNT_6ParamsE)
        .other          _ZN7cutlass13device_kernelIN5flash19enable_sm80_to_sm89INS1_16FlashAttnFwdSm80INS1_25CollectiveMainloopFwdSm80ILi8ELi1ELb1EN4cute5tupleIJNS5_1CILi128EEENS7_ILi64EEENS7_ILi256EEEEEELi256ENS_10bfloat16_tEfNS_4arch4Sm80ELb0ELb0ELb0ELb0ELb1ELb0ELb1ELb1EEENS1_21CollectiveEpilogueFwdINS6_IJS8_SA_S9_EEENS6_IJNS7_ILi1EEESI_SI_EEESC_SE_Li256ELb0ELb1ELb1ELb0EEENS1_19SingleTileSchedulerILb0ELb1ELb1ELi128EEEEEEEEEvNT_6ParamsE,@"STO_CUDA_ENTRY STV_DEFAULT"
_ZN7cutlass13device_kernelIN5flash19enable_sm80_to_sm89INS1_16FlashAttnFwdSm80INS1_25CollectiveMainloopFwdSm80ILi8ELi1ELb1EN4cute5tupleIJNS5_1CILi128EEENS7_ILi64EEENS7_ILi256EEEEEELi256ENS_10bfloat16_tEfNS_4arch4Sm80ELb0ELb0ELb0ELb0ELb1ELb0ELb1ELb1EEENS1_21CollectiveEpilogueFwdINS6_IJS8_SA_S9_EEENS6_IJNS7_ILi1EEESI_SI_EEESC_SE_Li256ELb0ELb1ELb1ELb0EEENS1_19SingleTileSchedulerILb0ELb1ELb1ELi128EEEEEEEEEvNT_6ParamsE:
[----:B------:R-:W-:Y:S01]  /*0000*/  LDC R1, c[0x0][0x28] ;  /* 0x00000a00ff017b82 */ /* 0x000fe20000000800 */
[----:B------:R-:W-:Y:S05]  /*0010*/  EXIT ;  /* 0x000000000000794d */ /* 0x000fea0003800000 */
.L_x_18:
        /* <DEDUP_REMOVED lines=14> */
.L_x_54:


//--------------------- .text._ZN7cutlass13device_kernelIN5flash19enable_sm80_to_sm89INS1_16FlashAttnFwdSm80INS1_25CollectiveMainloopFwdSm80ILi8ELi1ELb1EN4cute5tupleIJNS5_1CILi128EEENS7_ILi48EEENS7_ILi256EEEEEELi256ENS_10bfloat16_tEfNS_4arch4Sm80ELb0ELb0ELb0ELb1ELb1ELb0ELb1ELb1EEENS1_21CollectiveEpilogueFwdINS6_IJS8_SA_S9_EEENS6_IJNS7_ILi1EEESI_SI_EEESC_SE_Li256ELb1ELb1ELb1ELb0EEENS1_36VarlenDynamicPersistentTileSchedulerILi128ELi48ELi256ELi256ELb1ELb1ELb0ELb0ELb1ELb1EEEEEEEEEvNT_6ParamsE --------------------------
	.section	.text._ZN7cutlass13device_kernelIN5flash19enable_sm80_to_sm89INS1_16FlashAttnFwdSm80INS1_25CollectiveMainloopFwdSm80ILi8ELi1ELb1EN4cute5tupleIJNS5_1CILi128EEENS7_ILi48EEENS7_ILi256EEEEEELi256ENS_10bfloat16_tEfNS_4arch4Sm80ELb0ELb0ELb0ELb1ELb1ELb0ELb1ELb1EEENS1_21CollectiveEpilogueFwdINS6_IJS8_SA_S9_EEENS6_IJNS7_ILi1EEESI_SI_EEESC_SE_Li256ELb1ELb1ELb1ELb0EEENS1_36VarlenDynamicPersistentTileSchedulerILi128ELi48ELi256ELi256ELb1ELb1ELb0ELb0ELb1ELb1EEEEEEEEEvNT_6ParamsE,"ax",@progbits
	.align	128
.text._ZN7cutlass13device_kernelIN5flash19enable_sm80_to_sm89INS1_16FlashAttnFwdSm80INS1_25CollectiveMainloopFwdSm80ILi8ELi1ELb1EN4cute5tupleIJNS5_1CILi128EEENS7_ILi48EEENS7_ILi256EEEEEELi256ENS_10bfloat16_tEfNS_4arch4Sm80ELb0ELb0ELb0ELb1ELb1ELb0ELb1ELb1EEENS1_21CollectiveEpilogueFwdINS6_IJS8_SA_S9_EEENS6_IJNS7_ILi1EEESI_SI_EEESC_SE_Li256ELb1ELb1ELb1ELb0EEENS1_36VarlenDynamicPersistentTileSchedulerILi128ELi48ELi256ELi256ELb1ELb1ELb0ELb0ELb1ELb1EEEEEEEEEvNT_6ParamsE:
        .type           _ZN7cutlass13device_kernelIN5flash19enable_sm80_to_sm89INS1_16FlashAttnFwdSm80INS1_25CollectiveMainloopFwdSm80ILi8ELi1ELb1EN4cute5tupleIJNS5_1CILi128EEENS7_ILi48EEENS7_ILi256EEEEEELi256ENS_10bfloat16_tEfNS_4arch4Sm80ELb0ELb0ELb0ELb1ELb1ELb0ELb1ELb1EEENS1_21CollectiveEpilogueFwdINS6_IJS8_SA_S9_EEENS6_IJNS7_ILi1EEESI_SI_EEESC_SE_Li256ELb1ELb1ELb1ELb0EEENS1_36VarlenDynamicPersistentTileSchedulerILi128ELi48ELi256ELi256ELb1ELb1ELb0ELb0ELb1ELb1EEEEEEEEEvNT_6ParamsE,@function
        .size           _ZN7cutlass13device_kernelIN5flash19enable_sm80_to_sm89INS1_16FlashAttnFwdSm80INS1_25CollectiveMainloopFwdSm80ILi8ELi1ELb1EN4cute5tupleIJNS5_1CILi128EEENS7_ILi48EEENS7_ILi256EEEEEELi256ENS_10bfloat16_tEfNS_4arch4Sm80ELb0ELb0ELb0ELb1ELb1ELb0ELb1ELb1EEENS1_21CollectiveEpilogueFwdINS6_IJS8_SA_S9_EEENS6_IJNS7_ILi1EEESI_SI_EEESC_SE_Li256ELb1ELb1ELb1ELb0EEENS1_36VarlenDynamicPersistentTileSchedulerILi128ELi48ELi256ELi256ELb1ELb1ELb0ELb0ELb1ELb1EEEEEEEEEvNT_6ParamsE,(.L_x_55 - _ZN7cutlass13device_kernelIN5flash19enable_sm80_to_sm89INS1_16FlashAttnFwdSm80INS1_25CollectiveMainloopFwdSm80ILi8ELi1ELb1EN4cute5tupleIJNS5_1CILi128EEENS7_ILi48EEENS7_ILi256EEEEEELi256ENS_10bfloat16_tEfNS_4arch4Sm80ELb0ELb0ELb0ELb1ELb1ELb0ELb1ELb1EEENS1_21CollectiveEpilogueFwdINS6_IJS8_SA_S9_EEENS6_IJNS7_ILi1EEESI_SI_EEESC_SE_Li256ELb1ELb1ELb1ELb0EEENS1_36VarlenDynamicPersistentTileSchedulerILi128ELi48ELi256ELi256ELb1ELb1ELb0ELb0ELb1ELb1EEEEEEEEEvNT_6ParamsE)
        .other          _ZN7cutlass13device_kernelIN5flash19enable_sm80_to_sm89INS1_16FlashAttnFwdSm80INS1_25CollectiveMainloopFwdSm80ILi8ELi1ELb1EN4cute5tupleIJNS5_1CILi128EEENS7_ILi48EEENS7_ILi256EEEEEELi256ENS_10bfloat16_tEfNS_4arch4Sm80ELb0ELb0ELb0ELb1ELb1ELb0ELb1ELb1EEENS1_21CollectiveEpilogueFwdINS6_IJS8_SA_S9_EEENS6_IJNS7_ILi1EEESI_SI_EEESC_SE_Li256ELb1ELb1ELb1ELb0EEENS1_36VarlenDynamicPersistentTileSchedulerILi128ELi48ELi256ELi256ELb1ELb1ELb0ELb0ELb1ELb1EEEEEEEEEvNT_6ParamsE,@"STO_CUDA_ENTRY STV_DEFAULT"
_ZN7cutlass13device_kernelIN5flash19enable_sm80_to_sm89INS1_16FlashAttnFwdSm80INS1_25CollectiveMainloopFwdSm80ILi8ELi1ELb1EN4cute5tupleIJNS5_1CILi128EEENS7_ILi48EEENS7_ILi256EEEEEELi256ENS_10bfloat16_tEfNS_4arch4Sm80ELb0ELb0ELb0ELb1ELb1ELb0ELb1ELb1EEENS1_21CollectiveEpilogueFwdINS6_IJS8_SA_S9_EEENS6_IJNS7_ILi1EEESI_SI_EEESC_SE_Li256ELb1ELb1ELb1ELb0EEENS1_36VarlenDynamicPersistentTileSchedulerILi128ELi48ELi256ELi256ELb1ELb1ELb0ELb0ELb1ELb1EEEEEEEEEvNT_6ParamsE:
[----:B------:R-:W-:Y:S01]  /*0000*/  LDC R1, c[0x0][0x28] ;  /* 0x00000a00ff017b82 */ /* 0x000fe20000000800 */
[----:B------:R-:W-:Y:S05]  /*0010*/  EXIT ;  /* 0x000000000000794d */ /* 0x000fea0003800000 */
.L_x_19:
        /* <DEDUP_REMOVED lines=14> */
.L_x_55:


//--------------------- .text._ZN7cutlass13device_kernelIN5flash19enable_sm80_to_sm89INS1_16FlashAttnFwdSm80INS1_25CollectiveMainloopFwdSm80ILi8ELi1ELb0EN4cute5tupleIJNS5_1CILi128EEENS7_ILi32EEENS7_ILi256EEEEEELi256ENS_10bfloat16_tEfNS_4arch4Sm80ELb0ELb0ELb0ELb1ELb1ELb1ELb1ELb1EEENS1_21CollectiveEpilogueFwdINS6_IJS8_SA_S9_EEENS6_IJNS7_ILi1EEESI_SI_EEESC_SE_Li256ELb1ELb1ELb1ELb0EEENS1_36VarlenDynamicPersistentTileSchedulerILi128ELi32ELi256ELi256ELb1ELb1ELb0ELb0ELb1ELb1EEEEEEEEEvNT_6ParamsE --------------------------
	.section	.text._ZN7cutlass13device_kernelIN5flash19enable_sm80_to_sm89INS1_16FlashAttnFwdSm80INS1_25CollectiveMainloopFwdSm80ILi8ELi1ELb0EN4cute5tupleIJNS5_1CILi128EEENS7_ILi32EEENS7_ILi256EEEEEELi256ENS_10bfloat16_tEfNS_4arch4Sm80ELb0ELb0ELb0ELb1ELb1ELb1ELb1ELb1EEENS1_21CollectiveEpilogueFwdINS6_IJS8_SA_S9_EEENS6_IJNS7_ILi1EEESI_SI_EEESC_SE_Li256ELb1ELb1ELb1ELb0EEENS1_36VarlenDynamicPersistentTileSchedulerILi128ELi32ELi256ELi256ELb1ELb1ELb0ELb0ELb1ELb1EEEEEEEEEvNT_6ParamsE,"ax",@progbits
	.align	128
.text._ZN7cutlass13device_kernelIN5flash19enable_sm80_to_sm89INS1_16FlashAttnFwdSm80INS1_25CollectiveMainloopFwdSm80ILi8ELi1ELb0EN4cute5tupleIJNS5_1CILi128EEENS7_ILi32EEENS7_ILi256EEEEEELi256ENS_10bfloat16_tEfNS_4arch4Sm80ELb0ELb0ELb0ELb1ELb1ELb1ELb1ELb1EEENS1_21CollectiveEpilogueFwdINS6_IJS8_SA_S9_EEENS6_IJNS7_ILi1EEESI_SI_EEESC_SE_Li256ELb1ELb1ELb1ELb0EEENS1_36VarlenDynamicPersistentTileSchedulerILi128ELi32ELi256ELi256ELb1ELb1ELb0ELb0ELb1ELb1EEEEEEEEEvNT_6ParamsE:
        .type           _ZN7cutlass13device_kernelIN5flash19enable_sm80_to_sm89INS1_16FlashAttnFwdSm80INS1_25CollectiveMainloopFwdSm80ILi8ELi1ELb0EN4cute5tupleIJNS5_1CILi128EEENS7_ILi32EEENS7_ILi256EEEEEELi256ENS_10bfloat16_tEfNS_4arch4Sm80ELb0ELb0ELb0ELb1ELb1ELb1ELb1ELb1EEENS1_21CollectiveEpilogueFwdINS6_IJS8_SA_S9_EEENS6_IJNS7_ILi1EEESI_SI_EEESC_SE_Li256ELb1ELb1ELb1ELb0EEENS1_36VarlenDynamicPersistentTileSchedulerILi128ELi32ELi256ELi256ELb1ELb1ELb0ELb0ELb1ELb1EEEEEEEEEvNT_6ParamsE,@function
        .size           _ZN7cutlass13device_kernelIN5flash19enable_sm80_to_sm89INS1_16FlashAttnFwdSm80INS1_25CollectiveMainloopFwdSm80ILi8ELi1ELb0EN4cute5tupleIJNS5_1CILi128EEENS7_ILi32EEENS7_ILi256EEEEEELi256ENS_10bfloat16_tEfNS_4arch4Sm80ELb0ELb0ELb0ELb1ELb1ELb1ELb1ELb1EEENS1_21CollectiveEpilogueFwdINS6_IJS8_SA_S9_EEENS6_IJNS7_ILi1EEESI_SI_EEESC_SE_Li256ELb1ELb1ELb1ELb0EEENS1_36VarlenDynamicPersistentTileSchedulerILi128ELi32ELi256ELi256ELb1ELb1ELb0ELb0ELb1ELb1EEEEEEEEEvNT_6ParamsE,(.L_x_56 - _ZN7cutlass13device_kernelIN5flash19enable_sm80_to_sm89INS1_16FlashAttnFwdSm80INS1_25CollectiveMainloopFwdSm80ILi8ELi1ELb0EN4cute5tupleIJNS5_1CILi128EEENS7_ILi32EEENS7_ILi256EEEEEELi256ENS_10bfloat16_tEfNS_4arch4Sm80ELb0ELb0ELb0ELb1ELb1ELb1ELb1ELb1EEENS1_21CollectiveEpilogueFwdINS6_IJS8_SA_S9_EEENS6_IJNS7_ILi1EEESI_SI_EEESC_SE_Li256ELb1ELb1ELb1ELb0EEENS1_36VarlenDynamicPersistentTileSchedulerILi128ELi32ELi256ELi256ELb1ELb1ELb0ELb0ELb1ELb1EEEEEEEEEvNT_6ParamsE)
        .other          _ZN7cutlass13device_kernelIN5flash19enable_sm80_to_sm89INS1_16FlashAttnFwdSm80INS1_25CollectiveMainloopFwdSm80ILi8ELi1ELb0EN4cute5tupleIJNS5_1CILi128EEENS7_ILi32EEENS7_ILi256EEEEEELi256ENS_10bfloat16_tEfNS_4arch4Sm80ELb0ELb0ELb0ELb1ELb1ELb1ELb1ELb1EEENS1_21CollectiveEpilogueFwdINS6_IJS8_SA_S9_EEENS6_IJNS7_ILi1EEESI_SI_EEESC_SE_Li256ELb1ELb1ELb1ELb0EEENS1_36VarlenDynamicPersistentTileSchedulerILi128ELi32ELi256ELi256ELb1ELb1ELb0ELb0ELb1ELb1EEEEEEEEEvNT_6ParamsE,@"STO_CUDA_ENTRY STV_DEFAULT"
_ZN7cutlass13device_kernelIN5flash19enable_sm80_to_sm89INS1_16FlashAttnFwdSm80INS1_25CollectiveMainloopFwdSm80ILi8ELi1ELb0EN4cute5tupleIJNS5_1CILi128EEENS7_ILi32EEENS7_ILi256EEEEEELi256ENS_10bfloat16_tEfNS_4arch4Sm80ELb0ELb0ELb0ELb1ELb1ELb1ELb1ELb1EEENS1_21CollectiveEpilogueFwdINS6_IJS8_SA_S9_EEENS6_IJNS7_ILi1EEESI_SI_EEESC_SE_Li256ELb1ELb1ELb1ELb0EEENS1_36VarlenDynamicPersistentTileSchedulerILi128ELi32ELi256ELi256ELb1ELb1ELb0ELb0ELb1ELb1EEEEEEEEEvNT_6ParamsE:
[----:B------:R-:W-:Y:S01]  /*0000*/  LDC R1, c[0x0][0x28] ;  /* 0x00000a00ff017b82 */ /* 0x000fe20000000800 */
[----:B------:R-:W-:Y:S05]  /*0010*/  EXIT ;  /* 0x000000000000794d */ /* 0x000fea0003800000 */
.L_x_20:
        /* <DEDUP_REMOVED lines=14> */
.L_x_56:


//--------------------- .text._ZN7cutlass13device_kernelIN5flash19enable_sm80_to_sm89INS1_16FlashAttnFwdSm80INS1_25CollectiveMainloopFwdSm80ILi8ELi1ELb1EN4cute5tupleIJNS5_1CILi128EEENS7_ILi48EEENS7_ILi256EEEEEELi256ENS_10bfloat16_tEfNS_4arch4Sm80ELb0ELb1ELb0ELb0ELb1ELb0ELb1ELb1EEENS1_21CollectiveEpilogueFwdINS6_IJS8_SA_S9_EEENS6_IJNS7_ILi1EEESI_SI_EEESC_SE_Li256ELb0ELb1ELb1ELb0EEENS1_19SingleTileSchedulerILb0ELb1ELb1ELi128EEEEEEEEEvNT_6ParamsE --------------------------
	.section	.text._ZN7cutlass13device_kernelIN5flash19enable_sm80_to_sm89INS1_16FlashAttnFwdSm80INS1_25CollectiveMainloopFwdSm80ILi8ELi1ELb1EN4cute5tupleIJNS5_1CILi128EEENS7_ILi48EEENS7_ILi256EEEEEELi256ENS_10bfloat16_tEfNS_4arch4Sm80ELb0ELb1ELb0ELb0ELb1ELb0ELb1ELb1EEENS1_21CollectiveEpilogueFwdINS6_IJS8_SA_S9_EEENS6_IJNS7_ILi1EEESI_SI_EEESC_SE_Li256ELb0ELb1ELb1ELb0EEENS1_19SingleTileSchedulerILb0ELb1ELb1ELi128EEEEEEEEEvNT_6ParamsE,"ax",@progbits
	.align	128
.text._ZN7cutlass13device_kernelIN5flash19enable_sm80_to_sm89INS1_16FlashAttnFwdSm80INS1_25CollectiveMainloopFwdSm80ILi8ELi1ELb1EN4cute5tupleIJNS5_1CILi128EEENS7_ILi48EEENS7_ILi256EEEEEELi256ENS_10bfloat16_tEfNS_4arch4Sm80ELb0ELb1ELb0ELb0ELb1ELb0ELb1ELb1EEENS1_21CollectiveEpilogueFwdINS6_IJS8_SA_S9_EEENS6_IJNS7_ILi1EEESI_SI_EEESC_SE_Li256ELb0ELb1ELb1ELb0EEENS1_19SingleTileSchedulerILb0ELb1ELb1ELi128EEEEEEEEEvNT_6ParamsE:
        .type           _ZN7cutlass13device_kernelIN5flash19enable_sm80_to_sm89INS1_16FlashAttnFwdSm80INS1_25CollectiveMainloopFwdSm80ILi8ELi1ELb1EN4cute5tupleIJNS5_1CILi128EEENS7_ILi48EEENS7_ILi256EEEEEELi256ENS_10bfloat16_tEfNS_4arch4Sm80ELb0ELb1ELb0ELb0ELb1ELb0ELb1ELb1EEENS1_21CollectiveEpilogueFwdINS6_IJS8_SA_S9_EEENS6_IJNS7_ILi1EEESI_SI_EEESC_SE_Li256ELb0ELb1ELb1ELb0EEENS1_19SingleTileSchedulerILb0ELb1ELb1ELi128EEEEEEEEEvNT_6ParamsE,@function
        .size           _ZN7cutlass13device_kernelIN5flash19enable_sm80_to_sm89INS1_16FlashAttnFwdSm80INS1_25CollectiveMainloopFwdSm80ILi8ELi1ELb1EN4cute5tupleIJNS5_1CILi128EEENS7_ILi48EEENS7_ILi256EEEEEELi256ENS_10bfloat16_tEfNS_4arch4Sm80ELb0ELb1ELb0ELb0ELb1ELb0ELb1ELb1EEENS1_21CollectiveEpilogueFwdINS6_IJS8_SA_S9_EEENS6_IJNS7_ILi1EEESI_SI_EEESC_SE_Li256ELb0ELb1ELb1ELb0EEENS1_19SingleTileSchedulerILb0ELb1ELb1ELi128EEEEEEEEEvNT_6ParamsE,(.L_x_57 - _ZN7cutlass13device_kernelIN5flash19enable_sm80_to_sm89INS1_16FlashAttnFwdSm80INS1_25CollectiveMainloopFwdSm80ILi8ELi1ELb1EN4cute5tupleIJNS5_1CILi128EEENS7_ILi48EEENS7_ILi256EEEEEELi256ENS_10bfloat16_tEfNS_4arch4Sm80ELb0ELb1ELb0ELb0ELb1ELb0ELb1ELb1EEENS1_21CollectiveEpilogueFwdINS6_IJS8_SA_S9_EEENS6_IJNS7_ILi1EEESI_SI_EEESC_SE_Li256ELb0ELb1ELb1ELb0EEENS1_19SingleTileSchedulerILb0ELb1ELb1ELi128EEEEEEEEEvNT_6ParamsE)
        .other          _ZN7cutlass13device_kernelIN5flash19enable_sm80_to_sm89INS1_16FlashAttnFwdSm80INS1_25CollectiveMainloopFwdSm80ILi8ELi1ELb1EN4cute5tupleIJNS5_1CILi128EEENS7_ILi48EEENS7_ILi256EEEEEELi256ENS_10bfloat16_tEfNS_4arch4Sm80ELb0ELb1ELb0ELb0ELb1ELb0ELb1ELb1EEENS1_21CollectiveEpilogueFwdINS6_IJS8_SA_S9_EEENS6_IJNS7_ILi1EEESI_SI_EEESC_SE_Li256ELb0ELb1ELb1ELb0EEENS1_19SingleTileSchedulerILb0ELb1ELb1ELi128EEEEEEEEEvNT_6ParamsE,@"STO_CUDA_ENTRY STV_DEFAULT"
_ZN7cutlass13device_kernelIN5flash19enable_sm80_to_sm89INS1_16FlashAttnFwdSm80INS1_25CollectiveMainloopFwdSm80ILi8ELi1ELb1EN4cute5tupleIJNS5_1CILi128EEENS7_ILi48EEENS7_ILi256EEEEEELi256ENS_10bfloat16_tEfNS_4arch4Sm80ELb0ELb1ELb0ELb0ELb1ELb0ELb1ELb1EEENS1_21CollectiveEpilogueFwdINS6_IJS8_SA_S9_EEENS6_IJNS7_ILi1EEESI_SI_EEESC_SE_Li256ELb0ELb1ELb1ELb0EEENS1_19SingleTileSchedulerILb0ELb1ELb1ELi128EEEEEEEEEvNT_6ParamsE:
[----:B------:R-:W-:Y:S01]  /*0000*/  LDC R1, c[0x0][0x28] ;  /* 0x00000a00ff017b82 */ /* 0x000fe20000000800 */
[----:B------:R-:W-:Y:S05]  /*0010*/  EXIT ;  /* 0x000000000000794d */ /* 0x000fea0003800000 */
.L_x_21:
        /* <DEDUP_REMOVED lines=14> */
.L_x_57:


//--------------------- .text._ZN7cutlass13device_kernelIN5flash19enable_sm80_to_sm89INS1_16FlashAttnFwdSm80INS1_25CollectiveMainloopFwdSm80ILi8ELi1ELb1EN4cute5tupleIJNS5_1CILi128EEENS7_ILi48EEENS7_ILi256EEEEEELi256ENS_10bfloat16_tEfNS_4arch4Sm80ELb0ELb1ELb0ELb1ELb1ELb0ELb1ELb1EEENS1_21CollectiveEpilogueFwdINS6_IJS8_SA_S9_EEENS6_IJNS7_ILi1EEESI_SI_EEESC_SE_Li256ELb1ELb1ELb1ELb0EEENS1_36VarlenDynamicPersistentTileSchedulerILi128ELi48ELi256ELi256ELb1ELb1ELb0ELb1ELb0ELb1EEEEEEEEEvNT_6ParamsE --------------------------
	.section	.text._ZN7cutlass13device_kernelIN5flash19enable_sm80_to_sm89INS1_16FlashAttnFwdSm80INS1_25CollectiveMainloopFwdSm80ILi8ELi1ELb1EN4cute5tupleIJNS5_1CILi128EEENS7_ILi48EEENS7_ILi256EEEEEELi256ENS_10bfloat16_tEfNS_4arch4Sm80ELb0ELb1ELb0ELb1ELb1ELb0ELb1ELb1EEENS1_21CollectiveEpilogueFwdINS6_IJS8_SA_S9_EEENS6_IJNS7_ILi1EEESI_SI_EEESC_SE_Li256ELb1ELb1ELb1ELb0EEENS1_36VarlenDynamicPersistentTileSchedulerILi128ELi48ELi256ELi256ELb1ELb1ELb0ELb1ELb0ELb1EEEEEEEEEvNT_6ParamsE,"ax",@progbits
	.align	128
.text._ZN7cutlass13device_kernelIN5flash19enable_sm80_to_sm89INS1_16FlashAttnFwdSm80INS1_25CollectiveMainloopFwdSm80ILi8ELi1ELb1EN4cute5tupleIJNS5_1CILi128EEENS7_ILi48EEENS7_ILi256EEEEEELi256ENS_10bfloat16_tEfNS_4arch4Sm80ELb0ELb1ELb0ELb1ELb1ELb0ELb1ELb1EEENS1_21CollectiveEpilogueFwdINS6_IJS8_SA_S9_EEENS6_IJNS7_ILi1EEESI_SI_EEESC_SE_Li256ELb1ELb1ELb1ELb0EEENS1_36VarlenDynamicPersistentTileSchedulerILi128ELi48ELi256ELi256ELb1ELb1ELb0ELb1ELb0ELb1EEEEEEEEEvNT_6ParamsE:
        .type           _ZN7cutlass13device_kernelIN5flash19enable_sm80_to_sm89INS1_16FlashAttnFwdSm80INS1_25CollectiveMainloopFwdSm80ILi8ELi1ELb1EN4cute5tupleIJNS5_1CILi128EEENS7_ILi48EEENS7_ILi256EEEEEELi256ENS_10bfloat16_tEfNS_4arch4Sm80ELb0ELb1ELb0ELb1ELb1ELb0ELb1ELb1EEENS1_21CollectiveEpilogueFwdINS6_IJS8_SA_S9_EEENS6_IJNS7_ILi1EEESI_SI_EEESC_SE_Li256ELb1ELb1ELb1ELb0EEENS1_36VarlenDynamicPersistentTileSchedulerILi128ELi48ELi256ELi256ELb1ELb1ELb0ELb1ELb0ELb1EEEEEEEEEvNT_6ParamsE,@function
        .size           _ZN7cutlass13device_kernelIN5flash19enable_sm80_to_sm89INS1_16FlashAttnFwdSm80INS1_25CollectiveMainloopFwdSm80ILi8ELi1ELb1EN4cute5tupleIJNS5_1CILi128EEENS7_ILi48EEENS7_ILi256EEEEEELi256ENS_10bfloat16_tEfNS_4arch4Sm80ELb0ELb1ELb0ELb1ELb1ELb0ELb1ELb1EEENS1_21CollectiveEpilogueFwdINS6_IJS8_SA_S9_EEENS6_IJNS7_ILi1EEESI_SI_EEESC_SE_Li256ELb1ELb1ELb1ELb0EEENS1_36VarlenDynamicPersistentTileSchedulerILi128ELi48ELi256ELi256ELb1ELb1ELb0ELb1ELb0ELb1EEEEEEEEEvNT_6ParamsE,(.L_x_58 - _ZN7cutlass13device_kernelIN5flash19enable_sm80_to_sm89INS1_16FlashAttnFwdSm80INS1_25CollectiveMainloopFwdSm80ILi8ELi1ELb1EN4cute5tupleIJNS5_1CILi128EEENS7_ILi48EEENS7_ILi256EEEEEELi256ENS_10bfloat16_tEfNS_4arch4Sm80ELb0ELb1ELb0ELb1ELb1ELb0ELb1ELb1EEENS1_21CollectiveEpilogueFwdINS6_IJS8_SA_S9_EEENS6_IJNS7_ILi1EEESI_SI_EEESC_SE_Li256ELb1ELb1ELb1ELb0EEENS1_36VarlenDynamicPersistentTileSchedulerILi128ELi48ELi256ELi256ELb1ELb1ELb0ELb1ELb0ELb1EEEEEEEEEvNT_6ParamsE)
        .other          _ZN7cutlass13device_kernelIN5flash19enable_sm80_to_sm89INS1_16FlashAttnFwdSm80INS1_25CollectiveMainloopFwdSm80ILi8ELi1ELb1EN4cute5tupleIJNS5_1CILi128EEENS7_ILi48EEENS7_ILi256EEEEEELi256ENS_10bfloat16_tEfNS_4arch4Sm80ELb0ELb1ELb0ELb1ELb1ELb0ELb1ELb1EEENS1_21CollectiveEpilogueFwdINS6_IJS8_SA_S9_EEENS6_IJNS7_ILi1EEESI_SI_EEESC_SE_Li256ELb1ELb1ELb1ELb0EEENS1_36VarlenDynamicPersistentTileSchedulerILi128ELi48ELi256ELi256ELb1ELb1ELb0ELb1ELb0ELb1EEEEEEEEEvNT_6ParamsE,@"STO_CUDA_ENTRY STV_DEFAULT"
_ZN7cutlass13device_kernelIN5flash19enable_sm80_to_sm89INS1_16FlashAttnFwdSm80INS1_25CollectiveMainloopFwdSm80ILi8ELi1ELb1EN4cute5tupleIJNS5_1CILi128EEENS7_ILi48EEENS7_ILi256EEEEEELi256ENS_10bfloat16_tEfNS_4arch4Sm80ELb0ELb1ELb0ELb1ELb1ELb0ELb1ELb1EEENS1_21CollectiveEpilogueFwdINS6_IJS8_SA_S9_EEENS6_IJNS7_ILi1EEESI_SI_EEESC_SE_Li256ELb1ELb1ELb1ELb0EEENS1_36VarlenDynamicPersistentTileSchedulerILi128ELi48ELi256ELi256ELb1ELb1ELb0ELb1ELb0ELb1EEEEEEEEEvNT_6ParamsE:
[----:B------:R-:W-:Y:S01]  /*0000*/  LDC R1, c[0x0][0x28] ;  /* 0x00000a00ff017b82 */ /* 0x000fe20000000800 */
[----:B------:R-:W-:Y:S05]  /*0010*/  EXIT ;  /* 0x000000000000794d */ /* 0x000fea0003800000 */
.L_x_22:
        /* <DEDUP_REMOVED lines=14> */
.L_x_58:


//--------------------- .text._ZN7cutlass13device_kernelIN5flash19enable_sm80_to_sm89INS1_16FlashAttnFwdSm80INS1_25CollectiveMainloopFwdSm80ILi8ELi1ELb0EN4cute5tupleIJNS5_1CILi128EEENS7_ILi32EEENS7_ILi256EEEEEELi256ENS_10bfloat16_tEfNS_4arch4Sm80ELb0ELb1ELb0ELb1ELb1ELb1ELb1ELb1EEENS1_21CollectiveEpilogueFwdINS6_IJS8_SA_S9_EEENS6_IJNS7_ILi1EEESI_SI_EEESC_SE_Li256ELb1ELb1ELb1ELb0EEENS1_36VarlenDynamicPersistentTileSchedulerILi128ELi32ELi256ELi256ELb1ELb1ELb0ELb1ELb0ELb1EEEEEEEEEvNT_6ParamsE --------------------------
	.section	.text._ZN7cutlass13device_kernelIN5flash19enable_sm80_to_sm89INS1_16FlashAttnFwdSm80INS1_25CollectiveMainloopFwdSm80ILi8ELi1ELb0EN4cute5tupleIJNS5_1CILi128EEENS7_ILi32EEENS7_ILi256EEEEEELi256ENS_10bfloat16_tEfNS_4arch4Sm80ELb0ELb1ELb0ELb1ELb1ELb1ELb1ELb1EEENS1_21CollectiveEpilogueFwdINS6_IJS8_SA_S9_EEENS6_IJNS7_ILi1EEESI_SI_EEESC_SE_Li256ELb1ELb1ELb1ELb0EEENS1_36VarlenDynamicPersistentTileSchedulerILi128ELi32ELi256ELi256ELb1ELb1ELb0ELb1ELb0ELb1EEEEEEEEEvNT_6ParamsE,"ax",@progbits
	.align	128
.text._ZN7cutlass13device_kernelIN5flash19enable_sm80_to_sm89INS1_16FlashAttnFwdSm80INS1_25CollectiveMainloopFwdSm80ILi8ELi1ELb0EN4cute5tupleIJNS5_1CILi128EEENS7_ILi32EEENS7_ILi256EEEEEELi256ENS_10bfloat16_tEfNS_4arch4Sm80ELb0ELb1ELb0ELb1ELb1ELb1ELb1ELb1EEENS1_21CollectiveEpilogueFwdINS6_IJS8_SA_S9_EEENS6_IJNS7_ILi1EEESI_SI_EEESC_SE_Li256ELb1ELb1ELb1ELb0EEENS1_36VarlenDynamicPersistentTileSchedulerILi128ELi32ELi256ELi256ELb1ELb1ELb0ELb1ELb0ELb1EEEEEEEEEvNT_6ParamsE:
        .type           _ZN7cutlass13device_kernelIN5flash19enable_sm80_to_sm89INS1_16FlashAttnFwdSm80INS1_25CollectiveMainloopFwdSm80ILi8ELi1ELb0EN4cute5tupleIJNS5_1CILi128EEENS7_ILi32EEENS7_ILi256EEEEEELi256ENS_10bfloat16_tEfNS_4arch4Sm80ELb0ELb1ELb0ELb1ELb1ELb1ELb1ELb1EEENS1_21CollectiveEpilogueFwdINS6_IJS8_SA_S9_EEENS6_IJNS7_ILi1EEESI_SI_EEESC_SE_Li256ELb1ELb1ELb1ELb0EEENS1_36VarlenDynamicPersistentTileSchedulerILi128ELi32ELi256ELi256ELb1ELb1ELb0ELb1ELb0ELb1EEEEEEEEEvNT_6ParamsE,@function
        .size           _ZN7cutlass13device_kernelIN5flash19enable_sm80_to_sm89INS1_16FlashAttnFwdSm80INS1_25CollectiveMainloopFwdSm80ILi8ELi1ELb0EN4cute5tupleIJNS5_1CILi128EEENS7_ILi32EEENS7_ILi256EEEEEELi256ENS_10bfloat16_tEfNS_4arch4Sm80ELb0ELb1ELb0ELb1ELb1ELb1ELb1ELb1EEENS1_21CollectiveEpilogueFwdINS6_IJS8_SA_S9_EEENS6_IJNS7_ILi1EEESI_SI_EEESC_SE_Li256ELb1ELb1ELb1ELb0EEENS1_36VarlenDynamicPersistentTileSchedulerILi128ELi32ELi256ELi256ELb1ELb1ELb0ELb1ELb0ELb1EEEEEEEEEvNT_6ParamsE,(.L_x_59 - _ZN7cutlass13device_kernelIN5flash19enable_sm80_to_sm89INS1_16FlashAttnFwdSm80INS1_25CollectiveMainloopFwdSm80ILi8ELi1ELb0EN4cute5tupleIJNS5_1CILi128EEENS7_ILi32EEENS7_ILi256EEEEEELi256ENS_10bfloat16_tEfNS_4arch4Sm80ELb0ELb1ELb0ELb1ELb1ELb1ELb1ELb1EEENS1_21CollectiveEpilogueFwdINS6_IJS8_SA_S9_EEENS6_IJNS7_ILi1EEESI_SI_EEESC_SE_Li256ELb1ELb1ELb1ELb0EEENS1_36VarlenDynamicPersistentTileSchedulerILi128ELi32ELi256ELi256ELb1ELb1ELb0ELb1ELb0ELb1EEEEEEEEEvNT_6ParamsE)
        .other          _ZN7cutlass13device_kernelIN5flash19enable_sm80_to_sm89INS1_16FlashAttnFwdSm80INS1_25CollectiveMainloopFwdSm80ILi8ELi1ELb0EN4cute5tupleIJNS5_1CILi128EEENS7_ILi32EEENS7_ILi256EEEEEELi256ENS_10bfloat16_tEfNS_4arch4Sm80ELb0ELb1ELb0ELb1ELb1ELb1ELb1ELb1EEENS1_21CollectiveEpilogueFwdINS6_IJS8_SA_S9_EEENS6_IJNS7_ILi1EEESI_SI_EEESC_SE_Li256ELb1ELb1ELb1ELb0EEENS1_36VarlenDynamicPersistentTileSchedulerILi128ELi32ELi256ELi256ELb1ELb1ELb0ELb1ELb0ELb1EEEEEEEEEvNT_6ParamsE,@"STO_CUDA_ENTRY STV_DEFAULT"
_ZN7cutlass13device_kernelIN5flash19enable_sm80_to_sm89INS1_16FlashAttnFwdSm80INS1_25CollectiveMainloopFwdSm80ILi8ELi1ELb0EN4cute5tupleIJNS5_1CILi128EEENS7_ILi32EEENS7_ILi256EEEEEELi256ENS_10bfloat16_tEfNS_4arch4Sm80ELb0ELb1ELb0ELb1ELb1ELb1ELb1ELb1EEENS1_21CollectiveEpilogueFwdINS6_IJS8_SA_S9_EEENS6_IJNS7_ILi1EEESI_SI_EEESC_SE_Li256ELb1ELb1ELb1ELb0EEENS1_36VarlenDynamicPersistentTileSchedulerILi128ELi32ELi256ELi256ELb1ELb1ELb0ELb1ELb0ELb1EEEEEEEEEvNT_6ParamsE:
[----:B------:R-:W-:Y:S01]  /*0000*/  LDC R1, c[0x0][0x28] ;  /* 0x00000a00ff017b82 */ /* 0x000fe20000000800 */
[----:B------:R-:W-:Y:S05]  /*0010*/  EXIT ;  /* 0x000000000000794d */ /* 0x000fea0003800000 */
.L_x_23:
        /* <DEDUP_REMOVED lines=14> */
.L_x_59:


//--------------------- .text._ZN7cutlass13device_kernelIN5flash19enable_sm80_to_sm89INS1_16FlashAttnFwdSm80INS1_25CollectiveMainloopFwdSm80ILi8ELi1ELb1EN4cute5tupleIJNS5_1CILi128EEENS7_ILi64EEENS7_ILi256EEEEEELi256ENS_10bfloat16_tEfNS_4arch4Sm80ELb1ELb0ELb0ELb0ELb1ELb0ELb1ELb1EEENS1_21CollectiveEpilogueFwdINS6_IJS8_SA_S9_EEENS6_IJNS7_ILi1EEESI_SI_EEESC_SE_Li256ELb0ELb1ELb1ELb0EEENS1_30DynamicPersistentTileSchedulerILi256ELi256ELb1ELb1ELb0EEEEEEEEEvNT_6ParamsE --------------------------
	.section	.text._ZN7cutlass13device_kernelIN5flash19enable_sm80_to_sm89INS1_16FlashAttnFwdSm80INS1_25CollectiveMainloopFwdSm80ILi8ELi1ELb1EN4cute5tupleIJNS5_1CILi128EEENS7_ILi64EEENS7_ILi256EEEEEELi256ENS_10bfloat16_tEfNS_4arch4Sm80ELb1ELb0ELb0ELb0ELb1ELb0ELb1ELb1EEENS1_21CollectiveEpilogueFwdINS6_IJS8_SA_S9_EEENS6_IJNS7_ILi1EEESI_SI_EEESC_SE_Li256ELb0ELb1ELb1ELb0EEENS1_30DynamicPersistentTileSchedulerILi256ELi256ELb1ELb1ELb0EEEEEEEEEvNT_6ParamsE,"ax",@progbits
	.align	128
.text._ZN7cutlass13device_kernelIN5flash19enable_sm80_to_sm89INS1_16FlashAttnFwdSm80INS1_25CollectiveMainloopFwdSm80ILi8ELi1ELb1EN4cute5tupleIJNS5_1CILi128EEENS7_ILi64EEENS7_ILi256EEEEEELi256ENS_10bfloat16_tEfNS_4arch4Sm80ELb1ELb0ELb0ELb0ELb1ELb0ELb1ELb1EEENS1_21CollectiveEpilogueFwdINS6_IJS8_SA_S9_EEENS6_IJNS7_ILi1EEESI_SI_EEESC_SE_Li256ELb0ELb1ELb1ELb0EEENS1_30DynamicPersistentTileSchedulerILi256ELi256ELb1ELb1ELb0EEEEEEEEEvNT_6ParamsE:
        .type           _ZN7cutlass13device_kernelIN5flash19enable_sm80_to_sm89INS1_16FlashAttnFwdSm80INS1_25CollectiveMainloopFwdSm80ILi8ELi1ELb1EN4cute5tupleIJNS5_1CILi128EEENS7_ILi64EEENS7_ILi256EEEEEELi256ENS_10bfloat16_tEfNS_4arch4Sm80ELb1ELb0ELb0ELb0ELb1ELb0ELb1ELb1EEENS1_21CollectiveEpilogueFwdINS6_IJS8_SA_S9_EEENS6_IJNS7_ILi1EEESI_SI_EEESC_SE_Li256ELb0ELb1ELb1ELb0EEENS1_30DynamicPersistentTileSchedulerILi256ELi256ELb1ELb1ELb0EEEEEEEEEvNT_6ParamsE,@function
        .size           _ZN7cutlass13device_kernelIN5flash19enable_sm80_to_sm89INS1_16FlashAttnFwdSm80INS1_25CollectiveMainloopFwdSm80ILi8ELi1ELb1EN4cute5tupleIJNS5_1CILi128EEENS7_ILi64EEENS7_ILi256EEEEEELi256ENS_10bfloat16_tEfNS_4arch4Sm80ELb1ELb0ELb0ELb0ELb1ELb0ELb1ELb1EEENS1_21CollectiveEpilogueFwdINS6_IJS8_SA_S9_EEENS6_IJNS7_ILi1EEESI_SI_EEESC_SE_Li256ELb0ELb1ELb1ELb0EEENS1_30DynamicPersistentTileSchedulerILi256ELi256ELb1ELb1ELb0EEEEEEEEEvNT_6ParamsE,(.L_x_60 - _ZN7cutlass13device_kernelIN5flash19enable_sm80_to_sm89INS1_16FlashAttnFwdSm80INS1_25CollectiveMainloopFwdSm80ILi8ELi1ELb1EN4cute5tupleIJNS5_1CILi128EEENS7_ILi64EEENS7_ILi256EEEEEELi256ENS_10bfloat16_tEfNS_4arch4Sm80ELb1ELb0ELb0ELb0ELb1ELb0ELb1ELb1EEENS1_21CollectiveEpilogueFwdINS6_IJS8_SA_S9_EEENS6_IJNS7_ILi1EEESI_SI_EEESC_SE_Li256ELb0ELb1ELb1ELb0EEENS1_30DynamicPersistentTileSchedulerILi256ELi256ELb1ELb1ELb0EEEEEEEEEvNT_6ParamsE)
        .other          _ZN7cutlass13device_kernelIN5flash19enable_sm80_to_sm89INS1_16FlashAttnFwdSm80INS1_25CollectiveMainloopFwdSm80ILi8ELi1ELb1EN4cute5tupleIJNS5_1CILi128EEENS7_ILi64EEENS7_ILi256EEEEEELi256ENS_10bfloat16_tEfNS_4arch4Sm80ELb1ELb0ELb0ELb0ELb1ELb0ELb1ELb1EEENS1_21CollectiveEpilogueFwdINS6_IJS8_SA_S9_EEENS6_IJNS7_ILi1EEESI_SI_EEESC_SE_Li256ELb0ELb1ELb1ELb0EEENS1_30DynamicPersistentTileSchedulerILi256ELi256ELb1ELb1ELb0EEEEEEEEEvNT_6ParamsE,@"STO_CUDA_ENTRY STV_DEFAULT"
_ZN7cutlass13device_kernelIN5flash19enable_sm80_to_sm89INS1_16FlashAttnFwdSm80INS1_25CollectiveMainloopFwdSm80ILi8ELi1ELb1EN4cute5tupleIJNS5_1CILi128EEENS7_ILi64EEENS7_ILi256EEEEEELi256ENS_10bfloat16_tEfNS_4arch4Sm80ELb1ELb0ELb0ELb0ELb1ELb0ELb1ELb1EEENS1_21CollectiveEpilogueFwdINS6_IJS8_SA_S9_EEENS6_IJNS7_ILi1EEESI_SI_EEESC_SE_Li256ELb0ELb1ELb1ELb0EEENS1_30DynamicPersistentTileSchedulerILi256ELi256ELb1ELb1ELb0EEEEEEEEEvNT_6ParamsE:
[----:B------:R-:W-:Y:S01]  /*0000*/  LDC R1, c[0x0][0x28] ;  /* 0x00000a00ff017b82 */ /* 0x000fe20000000800 */
[----:B------:R-:W-:Y:S05]  /*0010*/  EXIT ;  /* 0x000000000000794d */ /* 0x000fea0003800000 */
.L_x_24:
        /* <DEDUP_REMOVED lines=14> */
.L_x_60:


//--------------------- .text._ZN7cutlass13device_kernelIN5flash19enable_sm80_to_sm89INS1_16FlashAttnFwdSm80INS1_25CollectiveMainloopFwdSm80ILi8ELi1ELb1EN4cute5tupleIJNS5_1CILi128EEENS7_ILi48EEENS7_ILi256EEEEEELi256ENS_10bfloat16_tEfNS_4arch4Sm80ELb1ELb0ELb0ELb1ELb1ELb0ELb1ELb1EEENS1_21CollectiveEpilogueFwdINS6_IJS8_SA_S9_EEENS6_IJNS7_ILi1EEESI_SI_EEESC_SE_Li256ELb1ELb1ELb1ELb0EEENS1_36VarlenDynamicPersistentTileSchedulerILi128ELi48ELi256ELi256ELb1ELb1ELb0ELb1ELb1ELb1EEEEEEEEEvNT_6ParamsE --------------------------
	.section	.text._ZN7cutlass13device_kernelIN5flash19enable_sm80_to_sm89INS1_16FlashAttnFwdSm80INS1_25CollectiveMainloopFwdSm80ILi8ELi1ELb1EN4cute5tupleIJNS5_1CILi128EEENS7_ILi48EEENS7_ILi256EEEEEELi256ENS_10bfloat16_tEfNS_4arch4Sm80ELb1ELb0ELb0ELb1ELb1ELb0ELb1ELb1EEENS1_21CollectiveEpilogueFwdINS6_IJS8_SA_S9_EEENS6_IJNS7_ILi1EEESI_SI_EEESC_SE_Li256ELb1ELb1ELb1ELb0EEENS1_36VarlenDynamicPersistentTileSchedulerILi128ELi48ELi256ELi256ELb1ELb1ELb0ELb1ELb1ELb1EEEEEEEEEvNT_6ParamsE,"ax",@progbits
	.align	128
.text._ZN7cutlass13device_kernelIN5flash19enable_sm80_to_sm89INS1_16FlashAttnFwdSm80INS1_25CollectiveMainloopFwdSm80ILi8ELi1ELb1EN4cute5tupleIJNS5_1CILi128EEENS7_ILi48EEENS7_ILi256EEEEEELi256ENS_10bfloat16_tEfNS_4arch4Sm80ELb1ELb0ELb0ELb1ELb1ELb0ELb1ELb1EEENS1_21CollectiveEpilogueFwdINS6_IJS8_SA_S9_EEENS6_IJNS7_ILi1EEESI_SI_EEESC_SE_Li256ELb1ELb1ELb1ELb0EEENS1_36VarlenDynamicPersistentTileSchedulerILi128ELi48ELi256ELi256ELb1ELb1ELb0ELb1ELb1ELb1EEEEEEEEEvNT_6ParamsE:
        .type           _ZN7cutlass13device_kernelIN5flash19enable_sm80_to_sm89INS1_16FlashAttnFwdSm80INS1_25CollectiveMainloopFwdSm80ILi8ELi1ELb1EN4cute5tupleIJNS5_1CILi128EEENS7_ILi48EEENS7_ILi256EEEEEELi256ENS_10bfloat16_tEfNS_4arch4Sm80ELb1ELb0ELb0ELb1ELb1ELb0ELb1ELb1EEENS1_21CollectiveEpilogueFwdINS6_IJS8_SA_S9_EEENS6_IJNS7_ILi1EEESI_SI_EEESC_SE_Li256ELb1ELb1ELb1ELb0EEENS1_36VarlenDynamicPersistentTileSchedulerILi128ELi48ELi256ELi256ELb1ELb1ELb0ELb1ELb1ELb1EEEEEEEEEvNT_6ParamsE,@function
        .size           _ZN7cutlass13device_kernelIN5flash19enable_sm80_to_sm89INS1_16FlashAttnFwdSm80INS1_25CollectiveMainloopFwdSm80ILi8ELi1ELb1EN4cute5tupleIJNS5_1CILi128EEENS7_ILi48EEENS7_ILi256EEEEEELi256ENS_10bfloat16_tEfNS_4arch4Sm80ELb1ELb0ELb0ELb1ELb1ELb0ELb1ELb1EEENS1_21CollectiveEpilogueFwdINS6_IJS8_SA_S9_EEENS6_IJNS7_ILi1EEESI_SI_EEESC_SE_Li256ELb1ELb1ELb1ELb0EEENS1_36VarlenDynamicPersistentTileSchedulerILi128ELi48ELi256ELi256ELb1ELb1ELb0ELb1ELb1ELb1EEEEEEEEEvNT_6ParamsE,(.L_x_61 - _ZN7cutlass13device_kernelIN5flash19enable_sm80_to_sm89INS1_16FlashAttnFwdSm80INS1_25CollectiveMainloopFwdSm80ILi8ELi1ELb1EN4cute5tupleIJNS5_1CILi128EEENS7_ILi48EEENS7_ILi256EEEEEELi256ENS_10bfloat16_tEfNS_4arch4Sm80ELb1ELb0ELb0ELb1ELb1ELb0ELb1ELb1EEENS1_21CollectiveEpilogueFwdINS6_IJS8_SA_S9_EEENS6_IJNS7_ILi1EEESI_SI_EEESC_SE_Li256ELb1ELb1ELb1ELb0EEENS1_36VarlenDynamicPersistentTileSchedulerILi128ELi48ELi256ELi256ELb1ELb1ELb0ELb1ELb1ELb1EEEEEEEEEvNT_6ParamsE)
        .other          _ZN7cutlass13device_kernelIN5flash19enable_sm80_to_sm89INS1_16FlashAttnFwdSm80INS1_25CollectiveMainloopFwdSm80ILi8ELi1ELb1EN4cute5tupleIJNS5_1CILi128EEENS7_ILi48EEENS7_ILi256EEEEEELi256ENS_10bfloat16_tEfNS_4arch4Sm80ELb1ELb0ELb0ELb1ELb1ELb0ELb1ELb1EEENS1_21CollectiveEpilogueFwdINS6_IJS8_SA_S9_EEENS6_IJNS7_ILi1EEESI_SI_EEESC_SE_Li256ELb1ELb1ELb1ELb0EEENS1_36VarlenDynamicPersistentTileSchedulerILi128ELi48ELi256ELi256ELb1ELb1ELb0ELb1ELb1ELb1EEEEEEEEEvNT_6ParamsE,@"STO_CUDA_ENTRY STV_DEFAULT"
_ZN7cutlass13device_kernelIN5flash19enable_sm80_to_sm89INS1_16FlashAttnFwdSm80INS1_25CollectiveMainloopFwdSm80ILi8ELi1ELb1EN4cute5tupleIJNS5_1CILi128EEENS7_ILi48EEENS7_ILi256EEEEEELi256ENS_10bfloat16_tEfNS_4arch4Sm80ELb1ELb0ELb0ELb1ELb1ELb0ELb1ELb1EEENS1_21CollectiveEpilogueFwdINS6_IJS8_SA_S9_EEENS6_IJNS7_ILi1EEESI_SI_EEESC_SE_Li256ELb1ELb1ELb1ELb0EEENS1_36VarlenDynamicPersistentTileSchedulerILi128ELi48ELi256ELi256ELb1ELb1ELb0ELb1ELb1ELb1EEEEEEEEEvNT_6ParamsE:
[----:B------:R-:W-:Y:S01]  /*0000*/  LDC R1, c[0x0][0x28] ;  /* 0x00000a00ff017b82 */ /* 0x000fe20000000800 */
[----:B------:R-:W-:Y:S05]  /*0010*/  EXIT ;  /* 0x000000000000794d */ /* 0x000fea0003800000 */
.L_x_25:
        /* <DEDUP_REMOVED lines=14> */
.L_x_61:


//--------------------- .text._ZN7cutlass13device_kernelIN5flash19enable_sm80_to_sm89INS1_16FlashAttnFwdSm80INS1_25CollectiveMainloopFwdSm80ILi8ELi1ELb0EN4cute5tupleIJNS5_1CILi128EEENS7_ILi32EEENS7_ILi256EEEEEELi256ENS_10bfloat16_tEfNS_4arch4Sm80ELb1ELb0ELb0ELb1ELb1ELb1ELb1ELb1EEENS1_21CollectiveEpilogueFwdINS6_IJS8_SA_S9_EEENS6_IJNS7_ILi1EEESI_SI_EEESC_SE_Li256ELb1ELb1ELb1ELb0EEENS1_36VarlenDynamicPersistentTileSchedulerILi128ELi32ELi256ELi256ELb1ELb1ELb0ELb1ELb1ELb1EEEEEEEEEvNT_6ParamsE --------------------------
	.section	.text._ZN7cutlass13device_kernelIN5flash19enable_sm80_to_sm89INS1_16FlashAttnFwdSm80INS1_25CollectiveMainloopFwdSm80ILi8ELi1ELb0EN4cute5tupleIJNS5_1CILi128EEENS7_ILi32EEENS7_ILi256EEEEEELi256ENS_10bfloat16_tEfNS_4arch4Sm80ELb1ELb0ELb0ELb1ELb1ELb1ELb1ELb1EEENS1_21CollectiveEpilogueFwdINS6_IJS8_SA_S9_EEENS6_IJNS7_ILi1EEESI_SI_EEESC_SE_Li256ELb1ELb1ELb1ELb0EEENS1_36VarlenDynamicPersistentTileSchedulerILi128ELi32ELi256ELi256ELb1ELb1ELb0ELb1ELb1ELb1EEEEEEEEEvNT_6ParamsE,"ax",@progbits
	.align	128
.text._ZN7cutlass13device_kernelIN5flash19enable_sm80_to_sm89INS1_16FlashAttnFwdSm80INS1_25CollectiveMainloopFwdSm80ILi8ELi1ELb0EN4cute5tupleIJNS5_1CILi128EEENS7_ILi32EEENS7_ILi256EEEEEELi256ENS_10bfloat16_tEfNS_4arch4Sm80ELb1ELb0ELb0ELb1ELb1ELb1ELb1ELb1EEENS1_21CollectiveEpilogueFwdINS6_IJS8_SA_S9_EEENS6_IJNS7_ILi1EEESI_SI_EEESC_SE_Li256ELb1ELb1ELb1ELb0EEENS1_36VarlenDynamicPersistentTileSchedulerILi128ELi32ELi256ELi256ELb1ELb1ELb0ELb1ELb1ELb1EEEEEEEEEvNT_6ParamsE:
        .type           _ZN7cutlass13device_kernelIN5flash19enable_sm80_to_sm89INS1_16FlashAttnFwdSm80INS1_25CollectiveMainloopFwdSm80ILi8ELi1ELb0EN4cute5tupleIJNS5_1CILi128EEENS7_ILi32EEENS7_ILi256EEEEEELi256ENS_10bfloat16_tEfNS_4arch4Sm80ELb1ELb0ELb0ELb1ELb1ELb1ELb1ELb1EEENS1_21CollectiveEpilogueFwdINS6_IJS8_SA_S9_EEENS6_IJNS7_ILi1EEESI_SI_EEESC_SE_Li256ELb1ELb1ELb1ELb0EEENS1_36VarlenDynamicPersistentTileSchedulerILi128ELi32ELi256ELi256ELb1ELb1ELb0ELb1ELb1ELb1EEEEEEEEEvNT_6ParamsE,@function
        .size           _ZN7cutlass13device_kernelIN5flash19enable_sm80_to_sm89INS1_16FlashAttnFwdSm80INS1_25CollectiveMainloopFwdSm80ILi8ELi1ELb0EN4cute5tupleIJNS5_1CILi128EEENS7_ILi32EEENS7_ILi256EEEEEELi256ENS_10bfloat16_tEfNS_4arch4Sm80ELb1ELb0ELb0ELb1ELb1ELb1ELb1ELb1EEENS1_21CollectiveEpilogueFwdINS6_IJS8_SA_S9_EEENS6_IJNS7_ILi1EEESI_SI_EEESC_SE_Li256ELb1ELb1ELb1ELb0EEENS1_36VarlenDynamicPersistentTileSchedulerILi128ELi32ELi256ELi256ELb1ELb1ELb0ELb1ELb1ELb1EEEEEEEEEvNT_6ParamsE,(.L_x_62 - _ZN7cutlass13device_kernelIN5flash19enable_sm80_to_sm89INS1_16FlashAttnFwdSm80INS1_25CollectiveMainloopFwdSm80ILi8ELi1ELb0EN4cute5tupleIJNS5_1CILi128EEENS7_ILi32EEENS7_ILi256EEEEEELi256ENS_10bfloat16_tEfNS_4arch4Sm80ELb1ELb0ELb0ELb1ELb1ELb1ELb1ELb1EEENS1_21CollectiveEpilogueFwdINS6_IJS8_SA_S9_EEENS6_IJNS7_ILi1EEESI_SI_EEESC_SE_Li256ELb1ELb1ELb1ELb0EEENS1_36VarlenDynamicPersistentTileSchedulerILi128ELi32ELi256ELi256ELb1ELb1ELb0ELb1ELb1ELb1EEEEEEEEEvNT_6ParamsE)
        .other          _ZN7cutlass13device_kernelIN5flash19enable_sm80_to_sm89INS1_16FlashAttnFwdSm80INS1_25CollectiveMainloopFwdSm80ILi8ELi1ELb0EN4cute5tupleIJNS5_1CILi128EEENS7_ILi32EEENS7_ILi256EEEEEELi256ENS_10bfloat16_tEfNS_4arch4Sm80ELb1ELb0ELb0ELb1ELb1ELb1ELb1ELb1EEENS1_21CollectiveEpilogueFwdINS6_IJS8_SA_S9_EEENS6_IJNS7_ILi1EEESI_SI_EEESC_SE_Li256ELb1ELb1ELb1ELb0EEENS1_36VarlenDynamicPersistentTileSchedulerILi128ELi32ELi256ELi256ELb1ELb1ELb0ELb1ELb1ELb1EEEEEEEEEvNT_6ParamsE,@"STO_CUDA_ENTRY STV_DEFAULT"
_ZN7cutlass13device_kernelIN5flash19enable_sm80_to_sm89INS1_16FlashAttnFwdSm80INS1_25CollectiveMainloopFwdSm80ILi8ELi1ELb0EN4cute5tupleIJNS5_1CILi128EEENS7_ILi32EEENS7_ILi256EEEEEELi256ENS_10bfloat16_tEfNS_4arch4Sm80ELb1ELb0ELb0ELb1ELb1ELb1ELb1ELb1EEENS1_21CollectiveEpilogueFwdINS6_IJS8_SA_S9_EEENS6_IJNS7_ILi1EEESI_SI_EEESC_SE_Li256ELb1ELb1ELb1ELb0EEENS1_36VarlenDynamicPersistentTileSchedulerILi128ELi32ELi256ELi256ELb1ELb1ELb0ELb1ELb1ELb1EEEEEEEEEvNT_6ParamsE:
[----:B------:R-:W-:Y:S01]  /*0000*/  LDC R1, c[0x0][0x28] ;  /* 0x00000a00ff017b82 */ /* 0x000fe20000000800 */
[----:B------:R-:W-:Y:S05]  /*0010*/  EXIT ;  /* 0x000000000000794d */ /* 0x000fea0003800000 */
.L_x_26:
        /* <DEDUP_REMOVED lines=14> */
.L_x_62:


//--------------------- .text._ZN7cutlass13device_kernelIN5flash19enable_sm80_to_sm89INS1_16FlashAttnFwdSm80INS1_25CollectiveMainloopFwdSm80ILi8ELi1ELb0EN4cute5tupleIJNS5_1CILi128EEENS7_ILi96EEENS7_ILi256EEEEEELi256ENS_10bfloat16_tEfNS_4arch4Sm80ELb0ELb0ELb0ELb0ELb1ELb0ELb1ELb1EEENS1_21CollectiveEpilogueFwdINS6_IJS8_SA_S9_EEENS6_IJNS7_ILi1EEESI_SI_EEESC_SE_Li256ELb0ELb1ELb1ELb0EEENS1_19SingleTileSchedulerILb0ELb1ELb1ELi128EEEEEEEEEvNT_6ParamsE --------------------------
	.section	.text._ZN7cutlass13device_kernelIN5flash19enable_sm80_to_sm89INS1_16FlashAttnFwdSm80INS1_25CollectiveMainloopFwdSm80ILi8ELi1ELb0EN4cute5tupleIJNS5_1CILi128EEENS7_ILi96EEENS7_ILi256EEEEEELi256ENS_10bfloat16_tEfNS_4arch4Sm80ELb0ELb0ELb0ELb0ELb1ELb0ELb1ELb1EEENS1_21CollectiveEpilogueFwdINS6_IJS8_SA_S9_EEENS6_IJNS7_ILi1EEESI_SI_EEESC_SE_Li256ELb0ELb1ELb1ELb0EEENS1_19SingleTileSchedulerILb0ELb1ELb1ELi128EEEEEEEEEvNT_6ParamsE,"ax",@progbits
	.align	128
.text._ZN7cutlass13device_kernelIN5flash19enable_sm80_to_sm89INS1_16FlashAttnFwdSm80INS1_25CollectiveMainloopFwdSm80ILi8ELi1ELb0EN4cute5tupleIJNS5_1CILi128EEENS7_ILi96EEENS7_ILi256EEEEEELi256ENS_10bfloat16_tEfNS_4arch4Sm80ELb0ELb0ELb0ELb0ELb1ELb0ELb1ELb1EEENS1_21CollectiveEpilogueFwdINS6_IJS8_SA_S9_EEENS6_IJNS7_ILi1EEESI_SI_EEESC_SE_Li256ELb0ELb1ELb1ELb0EEENS1_19SingleTileSchedulerILb0ELb1ELb1ELi128EEEEEEEEEvNT_6ParamsE:
        .type           _ZN7cutlass13device_kernelIN5flash19enable_sm80_to_sm89INS1_16FlashAttnFwdSm80INS1_25CollectiveMainloopFwdSm80ILi8ELi1ELb0EN4cute5tupleIJNS5_1CILi128EEENS7_ILi96EEENS7_ILi256EEEEEELi256ENS_10bfloat16_tEfNS_4arch4Sm80ELb0ELb0ELb0ELb0ELb1ELb0ELb1ELb1EEENS1_21CollectiveEpilogueFwdINS6_IJS8_SA_S9_EEENS6_IJNS7_ILi1EEESI_SI_EEESC_SE_Li256ELb0ELb1ELb1ELb0EEENS1_19SingleTileSchedulerILb0ELb1ELb1ELi128EEEEEEEEEvNT_6ParamsE,@function
        .size           _ZN7cutlass13device_kernelIN5flash19enable_sm80_to_sm89INS1_16FlashAttnFwdSm80INS1_25CollectiveMainloopFwdSm80ILi8ELi1ELb0EN4cute5tupleIJNS5_1CILi128EEENS7_ILi96EEENS7_ILi256EEEEEELi256ENS_10bfloat16_tEfNS_4arch4Sm80ELb0ELb0ELb0ELb0ELb1ELb0ELb1ELb1EEENS1_21CollectiveEpilogueFwdINS6_IJS8_SA_S9_EEENS6_IJNS7_ILi1EEESI_SI_EEESC_SE_Li256ELb0ELb1ELb1ELb0EEENS1_19SingleTileSchedulerILb0ELb1ELb1ELi128EEEEEEEEEvNT_6ParamsE,(.L_x_63 - _ZN7cutlass13device_kernelIN5flash19enable_sm80_to_sm89INS1_16FlashAttnFwdSm80INS1_25CollectiveMainloopFwdSm80ILi8ELi1ELb0EN4cute5tupleIJNS5_1CILi128EEENS7_ILi96EEENS7_ILi256EEEEEELi256ENS_10bfloat16_tEfNS_4arch4Sm80ELb0ELb0ELb0ELb0ELb1ELb0ELb1ELb1EEENS1_21CollectiveEpilogueFwdINS6_IJS8_SA_S9_EEENS6_IJNS7_ILi1EEESI_SI_EEESC_SE_Li256ELb0ELb1ELb1ELb0EEENS1_19SingleTileSchedulerILb0ELb1ELb1ELi128EEEEEEEEEvNT_6ParamsE)
        .other          _ZN7cutlass13device_kernelIN5flash19enable_sm80_to_sm89INS1_16FlashAttnFwdSm80INS1_25CollectiveMainloopFwdSm80ILi8ELi1ELb0EN4cute5tupleIJNS5_1CILi128EEENS7_ILi96EEENS7_ILi256EEEEEELi256ENS_10bfloat16_tEfNS_4arch4Sm80ELb0ELb0ELb0ELb0ELb1ELb0ELb1ELb1EEENS1_21CollectiveEpilogueFwdINS6_IJS8_SA_S9_EEENS6_IJNS7_ILi1EEESI_SI_EEESC_SE_Li256ELb0ELb1ELb1ELb0EEENS1_19SingleTileSchedulerILb0ELb1ELb1ELi128EEEEEEEEEvNT_6ParamsE,@"STO_CUDA_ENTRY STV_DEFAULT"
_ZN7cutlass13device_kernelIN5flash19enable_sm80_to_sm89INS1_16FlashAttnFwdSm80INS1_25CollectiveMainloopFwdSm80ILi8ELi1ELb0EN4cute5tupleIJNS5_1CILi128EEENS7_ILi96EEENS7_ILi256EEEEEELi256ENS_10bfloat16_tEfNS_4arch4Sm80ELb0ELb0ELb0ELb0ELb1ELb0ELb1ELb1EEENS1_21CollectiveEpilogueFwdINS6_IJS8_SA_S9_EEENS6_IJNS7_ILi1EEESI_SI_EEESC_SE_Li256ELb0ELb1ELb1ELb0EEENS1_19SingleTileSchedulerILb0ELb1ELb1ELi128EEEEEEEEEvNT_6ParamsE:
[----:B------:R-:W-:Y:S01]  /*0000*/  LDC R1, c[0x0][0x28] ;  /* 0x00000a00ff017b82 */ /* 0x000fe20000000800 */
[----:B------:R-:W-:Y:S05]  /*0010*/  EXIT ;  /* 0x000000000000794d */ /* 0x000fea0003800000 */
.L_x_27:
        /* <DEDUP_REMOVED lines=14> */
.L_x_63:


//--------------------- .text._ZN7cutlass13device_kernelIN5flash19enable_sm80_to_sm89INS1_16FlashAttnFwdSm80INS1_25CollectiveMainloopFwdSm80ILi8ELi1ELb0EN4cute5tupleIJNS5_1CILi128EEENS7_ILi64EEENS7_ILi256EEEEEELi256ENS_10bfloat16_tEfNS_4arch4Sm80ELb0ELb0ELb0ELb1ELb1ELb0ELb1ELb1EEENS1_21CollectiveEpilogueFwdINS6_IJS8_SA_S9_EEENS6_IJNS7_ILi1EEESI_SI_EEESC_SE_Li256ELb1ELb1ELb1ELb0EEENS1_36VarlenDynamicPersistentTileSchedulerILi128ELi64ELi256ELi256ELb1ELb1ELb0ELb0ELb1ELb1EEEEEEEEEvNT_6ParamsE --------------------------
	.section	.text._ZN7cutlass13device_kernelIN5flash19enable_sm80_to_sm89INS1_16FlashAttnFwdSm80INS1_25CollectiveMainloopFwdSm80ILi8ELi1ELb0EN4cute5tupleIJNS5_1CILi128EEENS7_ILi64EEENS7_ILi256EEEEEELi256ENS_10bfloat16_tEfNS_4arch4Sm80ELb0ELb0ELb0ELb1ELb1ELb0ELb1ELb1EEENS1_21CollectiveEpilogueFwdINS6_IJS8_SA_S9_EEENS6_IJNS7_ILi1EEESI_SI_EEESC_SE_Li256ELb1ELb1ELb1ELb0EEENS1_36VarlenDynamicPersistentTileSchedulerILi128ELi64ELi256ELi256ELb1ELb1ELb0ELb0ELb1ELb1EEEEEEEEEvNT_6ParamsE,"ax",@progbits
	.align	128
.text._ZN7cutlass13device_kernelIN5flash19enable_sm80_to_sm89INS1_16FlashAttnFwdSm80INS1_25CollectiveMainloopFwdSm80ILi8ELi1ELb0EN4cute5tupleIJNS5_1CILi128EEENS7_ILi64EEENS7_ILi256EEEEEELi256ENS_10bfloat16_tEfNS_4arch4Sm80ELb0ELb0ELb0ELb1ELb1ELb0ELb1ELb1EEENS1_21CollectiveEpilogueFwdINS6_IJS8_SA_S9_EEENS6_IJNS7_ILi1EEESI_SI_EEESC_SE_Li256ELb1ELb1ELb1ELb0EEENS1_36VarlenDynamicPersistentTileSchedulerILi128ELi64ELi256ELi256ELb1ELb1ELb0ELb0ELb1ELb1EEEEEEEEEvNT_6ParamsE:
        .type           _ZN7cutlass13device_kernelIN5flash19enable_sm80_to_sm89INS1_16FlashAttnFwdSm80INS1_25CollectiveMainloopFwdSm80ILi8ELi1ELb0EN4cute5tupleIJNS5_1CILi128EEENS7_ILi64EEENS7_ILi256EEEEEELi256ENS_10bfloat16_tEfNS_4arch4Sm80ELb0ELb0ELb0ELb1ELb1ELb0ELb1ELb1EEENS1_21CollectiveEpilogueFwdINS6_IJS8_SA_S9_EEENS6_IJNS7_ILi1EEESI_SI_EEESC_SE_Li256ELb1ELb1ELb1ELb0EEENS1_36VarlenDynamicPersistentTileSchedulerILi128ELi64ELi256ELi256ELb1ELb1ELb0ELb0ELb1ELb1EEEEEEEEEvNT_6ParamsE,@function
        .size           _ZN7cutlass13device_kernelIN5flash19enable_sm80_to_sm89INS1_16FlashAttnFwdSm80INS1_25CollectiveMainloopFwdSm80ILi8ELi1ELb0EN4cute5tupleIJNS5_1CILi128EEENS7_ILi64EEENS7_ILi256EEEEEELi256ENS_10bfloat16_tEfNS_4arch4Sm80ELb0ELb0ELb0ELb1ELb1ELb0ELb1ELb1EEENS1_21CollectiveEpilogueFwdINS6_IJS8_SA_S9_EEENS6_IJNS7_ILi1EEESI_SI_EEESC_SE_Li256ELb1ELb1ELb1ELb0EEENS1_36VarlenDynamicPersistentTileSchedulerILi128ELi64ELi256ELi256ELb1ELb1ELb0ELb0ELb1ELb1EEEEEEEEEvNT_6ParamsE,(.L_x_64 - _ZN7cutlass13device_kernelIN5flash19enable_sm80_to_sm89INS1_16FlashAttnFwdSm80INS1_25CollectiveMainloopFwdSm80ILi8ELi1ELb0EN4cute5tupleIJNS5_1CILi128EEENS7_ILi64EEENS7_ILi256EEEEEELi256ENS_10bfloat16_tEfNS_4arch4Sm80ELb0ELb0ELb0ELb1ELb1ELb0ELb1ELb1EEENS1_21CollectiveEpilogueFwdINS6_IJS8_SA_S9_EEENS6_IJNS7_ILi1EEESI_SI_EEESC_SE_Li256ELb1ELb1ELb1ELb0EEENS1_36VarlenDynamicPersistentTileSchedulerILi128ELi64ELi256ELi256ELb1ELb1ELb0ELb0ELb1ELb1EEEEEEEEEvNT_6ParamsE)
        .other          _ZN7cutlass13device_kernelIN5flash19enable_sm80_to_sm89INS1_16FlashAttnFwdSm80INS1_25CollectiveMainloopFwdSm80ILi8ELi1ELb0EN4cute5tupleIJNS5_1CILi128EEENS7_ILi64EEENS7_ILi256EEEEEELi256ENS_10bfloat16_tEfNS_4arch4Sm80ELb0ELb0ELb0ELb1ELb1ELb0ELb1ELb1EEENS1_21CollectiveEpilogueFwdINS6_IJS8_SA_S9_EEENS6_IJNS7_ILi1EEESI_SI_EEESC_SE_Li256ELb1ELb1ELb1ELb0EEENS1_36VarlenDynamicPersistentTileSchedulerILi128ELi64ELi256ELi256ELb1ELb1ELb0ELb0ELb1ELb1EEEEEEEEEvNT_6ParamsE,@"STO_CUDA_ENTRY STV_DEFAULT"
_ZN7cutlass13device_kernelIN5flash19enable_sm80_to_sm89INS1_16FlashAttnFwdSm80INS1_25CollectiveMainloopFwdSm80ILi8ELi1ELb0EN4cute5tupleIJNS5_1CILi128EEENS7_ILi64EEENS7_ILi256EEEEEELi256ENS_10bfloat16_tEfNS_4arch4Sm80ELb0ELb0ELb0ELb1ELb1ELb0ELb1ELb1EEENS1_21CollectiveEpilogueFwdINS6_IJS8_SA_S9_EEENS6_IJNS7_ILi1EEESI_SI_EEESC_SE_Li256ELb1ELb1ELb1ELb0EEENS1_36VarlenDynamicPersistentTileSchedulerILi128ELi64ELi256ELi256ELb1ELb1ELb0ELb0ELb1ELb1EEEEEEEEEvNT_6ParamsE:
[----:B------:R-:W-:Y:S01]  /*0000*/  LDC R1, c[0x0][0x28] ;  /* 0x00000a00ff017b82 */ /* 0x000fe20000000800 */
[----:B------:R-:W-:Y:S05]  /*0010*/  EXIT ;  /* 0x000000000000794d */ /* 0x000fea0003800000 */
.L_x_28:
        /* <DEDUP_REMOVED lines=14> */
.L_x_64:


//--------------------- .text._ZN7cutlass13device_kernelIN5flash19enable_sm80_to_sm89INS1_16FlashAttnFwdSm80INS1_25CollectiveMainloopFwdSm80ILi8ELi1ELb0EN4cute5tupleIJNS5_1CILi128EEENS7_ILi48EEENS7_ILi256EEEEEELi256ENS_10bfloat16_tEfNS_4arch4Sm80ELb0ELb0ELb0ELb1ELb1ELb1ELb1ELb1EEENS1_21CollectiveEpilogueFwdINS6_IJS8_SA_S9_EEENS6_IJNS7_ILi1EEESI_SI_EEESC_SE_Li256ELb1ELb1ELb1ELb0EEENS1_36VarlenDynamicPersistentTileSchedulerILi128ELi48ELi256ELi256ELb1ELb1ELb0ELb0ELb1ELb1EEEEEEEEEvNT_6ParamsE --------------------------
	.section	.text._ZN7cutlass13device_kernelIN5flash19enable_sm80_to_sm89INS1_16FlashAttnFwdSm80INS1_25CollectiveMainloopFwdSm80ILi8ELi1ELb0EN4cute5tupleIJNS5_1CILi128EEENS7_ILi48EEENS7_ILi256EEEEEELi256ENS_10bfloat16_tEfNS_4arch4Sm80ELb0ELb0ELb0ELb1ELb1ELb1ELb1ELb1EEENS1_21CollectiveEpilogueFwdINS6_IJS8_SA_S9_EEENS6_IJNS7_ILi1EEESI_SI_EEESC_SE_Li256ELb1ELb1ELb1ELb0EEENS1_36VarlenDynamicPersistentTileSchedulerILi128ELi48ELi256ELi256ELb1ELb1ELb0ELb0ELb1ELb1EEEEEEEEEvNT_6ParamsE,"ax",@progbits
	.align	128
.text._ZN7cutlass13device_kernelIN5flash19enable_sm80_to_sm89INS1_16FlashAttnFwdSm80INS1_25CollectiveMainloopFwdSm80ILi8ELi1ELb0EN4cute5tupleIJNS5_1CILi128EEENS7_ILi48EEENS7_ILi256EEEEEELi256ENS_10bfloat16_tEfNS_4arch4Sm80ELb0ELb0ELb0ELb1ELb1ELb1ELb1ELb1EEENS1_21CollectiveEpilogueFwdINS6_IJS8_SA_S9_EEENS6_IJNS7_ILi1EEESI_SI_EEESC_SE_Li256ELb1ELb1ELb1ELb0EEENS1_36VarlenDynamicPersistentTileSchedulerILi128ELi48ELi256ELi256ELb1ELb1ELb0ELb0ELb1ELb1EEEEEEEEEvNT_6ParamsE:
        .type           _ZN7cutlass13device_kernelIN5flash19enable_sm80_to_sm89INS1_16FlashAttnFwdSm80INS1_25CollectiveMainloopFwdSm80ILi8ELi1ELb0EN4cute5tupleIJNS5_1CILi128EEENS7_ILi48EEENS7_ILi256EEEEEELi256ENS_10bfloat16_tEfNS_4arch4Sm80ELb0ELb0ELb0ELb1ELb1ELb1ELb1ELb1EEENS1_21CollectiveEpilogueFwdINS6_IJS8_SA_S9_EEENS6_IJNS7_ILi1EEESI_SI_EEESC_SE_Li256ELb1ELb1ELb1ELb0EEENS1_36VarlenDynamicPersistentTileSchedulerILi128ELi48ELi256ELi256ELb1ELb1ELb0ELb0ELb1ELb1EEEEEEEEEvNT_6ParamsE,@function
        .size           _ZN7cutlass13device_kernelIN5flash19enable_sm80_to_sm89INS1_16FlashAttnFwdSm80INS1_25CollectiveMainloopFwdSm80ILi8ELi1ELb0EN4cute5tupleIJNS5_1CILi128EEENS7_ILi48EEENS7_ILi256EEEEEELi256ENS_10bfloat16_tEfNS_4arch4Sm80ELb0ELb0ELb0ELb1ELb1ELb1ELb1ELb1EEENS1_21CollectiveEpilogueFwdINS6_IJS8_SA_S9_EEENS6_IJNS7_ILi1EEESI_SI_EEESC_SE_Li256ELb1ELb1ELb1ELb0EEENS1_36VarlenDynamicPersistentTileSchedulerILi128ELi48ELi256ELi256ELb1ELb1ELb0ELb0ELb1ELb1EEEEEEEEEvNT_6ParamsE,(.L_x_65 - _ZN7cutlass13device_kernelIN5flash19enable_sm80_to_sm89INS1_16FlashAttnFwdSm80INS1_25CollectiveMainloopFwdSm80ILi8ELi1ELb0EN4cute5tupleIJNS5_1CILi128EEENS7_ILi48EEENS7_ILi256EEEEEELi256ENS_10bfloat16_tEfNS_4arch4Sm80ELb0ELb0ELb0ELb1ELb1ELb1ELb1ELb1EEENS1_21CollectiveEpilogueFwdINS6_IJS8_SA_S9_EEENS6_IJNS7_ILi1EEESI_SI_EEESC_SE_Li256ELb1ELb1ELb1ELb0EEENS1_36VarlenDynamicPersistentTileSchedulerILi128ELi48ELi256ELi256ELb1ELb1ELb0ELb0ELb1ELb1EEEEEEEEEvNT_6ParamsE)
        .other          _ZN7cutlass13device_kernelIN5flash19enable_sm80_to_sm89INS1_16FlashAttnFwdSm80INS1_25CollectiveMainloopFwdSm80ILi8ELi1ELb0EN4cute5tupleIJNS5_1CILi128EEENS7_ILi48EEENS7_ILi256EEEEEELi256ENS_10bfloat16_tEfNS_4arch4Sm80ELb0ELb0ELb0ELb1ELb1ELb1ELb1ELb1EEENS1_21CollectiveEpilogueFwdINS6_IJS8_SA_S9_EEENS6_IJNS7_ILi1EEESI_SI_EEESC_SE_Li256ELb1ELb1ELb1ELb0EEENS1_36VarlenDynamicPersistentTileSchedulerILi128ELi48ELi256ELi256ELb1ELb1ELb0ELb0ELb1ELb1EEEEEEEEEvNT_6ParamsE,@"STO_CUDA_ENTRY STV_DEFAULT"
_ZN7cutlass13device_kernelIN5flash19enable_sm80_to_sm89INS1_16FlashAttnFwdSm80INS1_25CollectiveMainloopFwdSm80ILi8ELi1ELb0EN4cute5tupleIJNS5_1CILi128EEENS7_ILi48EEENS7_ILi256EEEEEELi256ENS_10bfloat16_tEfNS_4arch4Sm80ELb0ELb0ELb0ELb1ELb1ELb1ELb1ELb1EEENS1_21CollectiveEpilogueFwdINS6_IJS8_SA_S9_EEENS6_IJNS7_ILi1EEESI_SI_EEESC_SE_Li256ELb1ELb1ELb1ELb0EEENS1_36VarlenDynamicPersistentTileSchedulerILi128ELi48ELi256ELi256ELb1ELb1ELb0ELb0ELb1ELb1EEEEEEEEEvNT_6ParamsE:
[----:B------:R-:W-:Y:S01]  /*0000*/  LDC R1, c[0x0][0x28] ;  /* 0x00000a00ff017b82 */ /* 0x000fe20000000800 */
[----:B------:R-:W-:Y:S05]  /*0010*/  EXIT ;  /* 0x000000000000794d */ /* 0x000fea0003800000 */
.L_x_29:
        /* <DEDUP_REMOVED lines=14> */
.L_x_65:


//--------------------- .text._ZN7cutlass13device_kernelIN5flash19enable_sm80_to_sm89INS1_16FlashAttnFwdSm80INS1_25CollectiveMainloopFwdSm80ILi8ELi1ELb0EN4cute5tupleIJNS5_1CILi128EEENS7_ILi64EEENS7_ILi256EEEEEELi256ENS_10bfloat16_tEfNS_4arch4Sm80ELb0ELb1ELb0ELb0ELb1ELb0ELb1ELb1EEENS1_21CollectiveEpilogueFwdINS6_IJS8_SA_S9_EEENS6_IJNS7_ILi1EEESI_SI_EEESC_SE_Li256ELb0ELb1ELb1ELb0EEENS1_19SingleTileSchedulerILb0ELb1ELb1ELi128EEEEEEEEEvNT_6ParamsE --------------------------
	.section	.text._ZN7cutlass13device_kernelIN5flash19enable_sm80_to_sm89INS1_16FlashAttnFwdSm80INS1_25CollectiveMainloopFwdSm80ILi8ELi1ELb0EN4cute5tupleIJNS5_1CILi128EEENS7_ILi64EEENS7_ILi256EEEEEELi256ENS_10bfloat16_tEfNS_4arch4Sm80ELb0ELb1ELb0ELb0ELb1ELb0ELb1ELb1EEENS1_21CollectiveEpilogueFwdINS6_IJS8_SA_S9_EEENS6_IJNS7_ILi1EEESI_SI_EEESC_SE_Li256ELb0ELb1ELb1ELb0EEENS1_19SingleTileSchedulerILb0ELb1ELb1ELi128EEEEEEEEEvNT_6ParamsE,"ax",@progbits
	.align	128
.text._ZN7cutlass13device_kernelIN5flash19enable_sm80_to_sm89INS1_16FlashAttnFwdSm80INS1_25CollectiveMainloopFwdSm80ILi8ELi1ELb0EN4cute5tupleIJNS5_1CILi128EEENS7_ILi64EEENS7_ILi256EEEEEELi256ENS_10bfloat16_tEfNS_4arch4Sm80ELb0ELb1ELb0ELb0ELb1ELb0ELb1ELb1EEENS1_21CollectiveEpilogueFwdINS6_IJS8_SA_S9_EEENS6_IJNS7_ILi1EEESI_SI_EEESC_SE_Li256ELb0ELb1ELb1ELb0EEENS1_19SingleTileSchedulerILb0ELb1ELb1ELi128EEEEEEEEEvNT_6ParamsE:
        .type           _ZN7cutlass13device_kernelIN5flash19enable_sm80_to_sm89INS1_16FlashAttnFwdSm80INS1_25CollectiveMainloopFwdSm80ILi8ELi1ELb0EN4cute5tupleIJNS5_1CILi128EEENS7_ILi64EEENS7_ILi256EEEEEELi256ENS_10bfloat16_tEfNS_4arch4Sm80ELb0ELb1ELb0ELb0ELb1ELb0ELb1ELb1EEENS1_21CollectiveEpilogueFwdINS6_IJS8_SA_S9_EEENS6_IJNS7_ILi1EEESI_SI_EEESC_SE_Li256ELb0ELb1ELb1ELb0EEENS1_19SingleTileSchedulerILb0ELb1ELb1ELi128EEEEEEEEEvNT_6ParamsE,@function
        .size           _ZN7cutlass13device_kernelIN5flash19enable_sm80_to_sm89INS1_16FlashAttnFwdSm80INS1_25CollectiveMainloopFwdSm80ILi8ELi1ELb0EN4cute5tupleIJNS5_1CILi128EEENS7_ILi64EEENS7_ILi256EEEEEELi256ENS_10bfloat16_tEfNS_4arch4Sm80ELb0ELb1ELb0ELb0ELb1ELb0ELb1ELb1EEENS1_21CollectiveEpilogueFwdINS6_IJS8_SA_S9_EEENS6_IJNS7_ILi1EEESI_SI_EEESC_SE_Li256ELb0ELb1ELb1ELb0EEENS1_19SingleTileSchedulerILb0ELb1ELb1ELi128EEEEEEEEEvNT_6ParamsE,(.L_x_66 - _ZN7cutlass13device_kernelIN5flash19enable_sm80_to_sm89INS1_16FlashAttnFwdSm80INS1_25CollectiveMainloopFwdSm80ILi8ELi1ELb0EN4cute5tupleIJNS5_1CILi128EEENS7_ILi64EEENS7_ILi256EEEEEELi256ENS_10bfloat16_tEfNS_4arch4Sm80ELb0ELb1ELb0ELb0ELb1ELb0ELb1ELb1EEENS1_21CollectiveEpilogueFwdINS6_IJS8_SA_S9_EEENS6_IJNS7_ILi1EEESI_SI_EEESC_SE_Li256ELb0ELb1ELb1ELb0EEENS1_19SingleTileSchedulerILb0ELb1ELb1ELi128EEEEEEEEEvNT_6ParamsE)
        .other          _ZN7cutlass13device_kernelIN5flash19enable_sm80_to_sm89INS1_16FlashAttnFwdSm80INS1_25CollectiveMainloopFwdSm80ILi8ELi1ELb0EN4cute5tupleIJNS5_1CILi128EEENS7_ILi64EEENS7_ILi256EEEEEELi256ENS_10bfloat16_tEfNS_4arch4Sm80ELb0ELb1ELb0ELb0ELb1ELb0ELb1ELb1EEENS1_21CollectiveEpilogueFwdINS6_IJS8_SA_S9_EEENS6_IJNS7_ILi1EEESI_SI_EEESC_SE_Li256ELb0ELb1ELb1ELb0EEENS1_19SingleTileSchedulerILb0ELb1ELb1ELi128EEEEEEEEEvNT_6ParamsE,@"STO_CUDA_ENTRY STV_DEFAULT"
_ZN7cutlass13device_kernelIN5flash19enable_sm80_to_sm89INS1_16FlashAttnFwdSm80INS1_25CollectiveMainloopFwdSm80ILi8ELi1ELb0EN4cute5tupleIJNS5_1CILi128EEENS7_ILi64EEENS7_ILi256EEEEEELi256ENS_10bfloat16_tEfNS_4arch4Sm80ELb0ELb1ELb0ELb0ELb1ELb0ELb1ELb1EEENS1_21CollectiveEpilogueFwdINS6_IJS8_SA_S9_EEENS6_IJNS7_ILi1EEESI_SI_EEESC_SE_Li256ELb0ELb1ELb1ELb0EEENS1_19SingleTileSchedulerILb0ELb1ELb1ELi128EEEEEEEEEvNT_6ParamsE:
[----:B------:R-:W-:Y:S01]  /*0000*/  LDC R1, c[0x0][0x28] ;  /* 0x00000a00ff017b82 */ /* 0x000fe20000000800 */
[----:B------:R-:W-:Y:S05]  /*0010*/  EXIT ;  /* 0x000000000000794d */ /* 0x000fea0003800000 */
.L_x_30:
        /* <DEDUP_REMOVED lines=14> */
.L_x_66:


//--------------------- .text._ZN7cutlass13device_kernelIN5flash19enable_sm80_to_sm89INS1_16FlashAttnFwdSm80INS1_25CollectiveMainloopFwdSm80ILi8ELi1ELb0EN4cute5tupleIJNS5_1CILi128EEENS7_ILi64EEENS7_ILi256EEEEEELi256ENS_10bfloat16_tEfNS_4arch4Sm80ELb0ELb1ELb0ELb1ELb1ELb0ELb1ELb1EEENS1_21CollectiveEpilogueFwdINS6_IJS8_SA_S9_EEENS6_IJNS7_ILi1EEESI_SI_EEESC_SE_Li256ELb1ELb1ELb1ELb0EEENS1_36VarlenDynamicPersistentTileSchedulerILi128ELi64ELi256ELi256ELb1ELb1ELb0ELb1ELb0ELb1EEEEEEEEEvNT_6ParamsE --------------------------
	.section	.text._ZN7cutlass13device_kernelIN5flash19enable_sm80_to_sm89INS1_16FlashAttnFwdSm80INS1_25CollectiveMainloopFwdSm80ILi8ELi1ELb0EN4cute5tupleIJNS5_1CILi128EEENS7_ILi64EEENS7_ILi256EEEEEELi256ENS_10bfloat16_tEfNS_4arch4Sm80ELb0ELb1ELb0ELb1ELb1ELb0ELb1ELb1EEENS1_21CollectiveEpilogueFwdINS6_IJS8_SA_S9_EEENS6_IJNS7_ILi1EEESI_SI_EEESC_SE_Li256ELb1ELb1ELb1ELb0EEENS1_36VarlenDynamicPersistentTileSchedulerILi128ELi64ELi256ELi256ELb1ELb1ELb0ELb1ELb0ELb1EEEEEEEEEvNT_6ParamsE,"ax",@progbits
	.align	128
.text._ZN7cutlass13device_kernelIN5flash19enable_sm80_to_sm89INS1_16FlashAttnFwdSm80INS1_25CollectiveMainloopFwdSm80ILi8ELi1ELb0EN4cute5tupleIJNS5_1CILi128EEENS7_ILi64EEENS7_ILi256EEEEEELi256ENS_10bfloat16_tEfNS_4arch4Sm80ELb0ELb1ELb0ELb1ELb1ELb0ELb1ELb1EEENS1_21CollectiveEpilogueFwdINS6_IJS8_SA_S9_EEENS6_IJNS7_ILi1EEESI_SI_EEESC_SE_Li256ELb1ELb1ELb1ELb0EEENS1_36VarlenDynamicPersistentTileSchedulerILi128ELi64ELi256ELi256ELb1ELb1ELb0ELb1ELb0ELb1EEEEEEEEEvNT_6ParamsE:
        .type           _ZN7cutlass13device_kernelIN5flash19enable_sm80_to_sm89INS1_16FlashAttnFwdSm80INS1_25CollectiveMainloopFwdSm80ILi8ELi1ELb0EN4cute5tupleIJNS5_1CILi128EEENS7_ILi64EEENS7_ILi256EEEEEELi256ENS_10bfloat16_tEfNS_4arch4Sm80ELb0ELb1ELb0ELb1ELb1ELb0ELb1ELb1EEENS1_21CollectiveEpilogueFwdINS6_IJS8_SA_S9_EEENS6_IJNS7_ILi1EEESI_SI_EEESC_SE_Li256ELb1ELb1ELb1ELb0EEENS1_36VarlenDynamicPersistentTileSchedulerILi128ELi64ELi256ELi256ELb1ELb1ELb0ELb1ELb0ELb1EEEEEEEEEvNT_6ParamsE,@function
        .size           _ZN7cutlass13device_kernelIN5flash19enable_sm80_to_sm89INS1_16FlashAttnFwdSm80INS1_25CollectiveMainloopFwdSm80ILi8ELi1ELb0EN4cute5tupleIJNS5_1CILi128EEENS7_ILi64EEENS7_ILi256EEEEEELi256ENS_10bfloat16_tEfNS_4arch4Sm80ELb0ELb1ELb0ELb1ELb1ELb0ELb1ELb1EEENS1_21CollectiveEpilogueFwdINS6_IJS8_SA_S9_EEENS6_IJNS7_ILi1EEESI_SI_EEESC_SE_Li256ELb1ELb1ELb1ELb0EEENS1_36VarlenDynamicPersistentTileSchedulerILi128ELi64ELi256ELi256ELb1ELb1ELb0ELb1ELb0ELb1EEEEEEEEEvNT_6ParamsE,(.L_x_67 - _ZN7cutlass13device_kernelIN5flash19enable_sm80_to_sm89INS1_16FlashAttnFwdSm80INS1_25CollectiveMainloopFwdSm80ILi8ELi1ELb0EN4cute5tupleIJNS5_1CILi128EEENS7_ILi64EEENS7_ILi256EEEEEELi256ENS_10bfloat16_tEfNS_4arch4Sm80ELb0ELb1ELb0ELb1ELb1ELb0ELb1ELb1EEENS1_21CollectiveEpilogueFwdINS6_IJS8_SA_S9_EEENS6_IJNS7_ILi1EEESI_SI_EEESC_SE_Li256ELb1ELb1ELb1ELb0EEENS1_36VarlenDynamicPersistentTileSchedulerILi128ELi64ELi256ELi256ELb1ELb1ELb0ELb1ELb0ELb1EEEEEEEEEvNT_6ParamsE)
        .other          _ZN7cutlass13device_kernelIN5flash19enable_sm80_to_sm89INS1_16FlashAttnFwdSm80INS1_25CollectiveMainloopFwdSm80ILi8ELi1ELb0EN4cute5tupleIJNS5_1CILi128EEENS7_ILi64EEENS7_ILi256EEEEEELi256ENS_10bfloat16_tEfNS_4arch4Sm80ELb0ELb1ELb0ELb1ELb1ELb0ELb1ELb1EEENS1_21CollectiveEpilogueFwdINS6_IJS8_SA_S9_EEENS6_IJNS7_ILi1EEESI_SI_EEESC_SE_Li256ELb1ELb1ELb1ELb0EEENS1_36VarlenDynamicPersistentTileSchedulerILi128ELi64ELi256ELi256ELb1ELb1ELb0ELb1ELb0ELb1EEEEEEEEEvNT_6ParamsE,@"STO_CUDA_ENTRY STV_DEFAULT"
_ZN7cutlass13device_kernelIN5flash19enable_sm80_to_sm89INS1_16FlashAttnFwdSm80INS1_25CollectiveMainloopFwdSm80ILi8ELi1ELb0EN4cute5tupleIJNS5_1CILi128EEENS7_ILi64EEENS7_ILi256EEEEEELi256ENS_10bfloat16_tEfNS_4arch4Sm80ELb0ELb1ELb0ELb1ELb1ELb0ELb1ELb1EEENS1_21CollectiveEpilogueFwdINS6_IJS8_SA_S9_EEENS6_IJNS7_ILi1EEESI_SI_EEESC_SE_Li256ELb1ELb1ELb1ELb0EEENS1_36VarlenDynamicPersistentTileSchedulerILi128ELi64ELi256ELi256ELb1ELb1ELb0ELb1ELb0ELb1EEEEEEEEEvNT_6ParamsE:
[----:B------:R-:W-:Y:S01]  /*0000*/  LDC R1, c[0x0][0x28] ;  /* 0x00000a00ff017b82 */ /* 0x000fe20000000800 */
[----:B------:R-:W-:Y:S05]  /*0010*/  EXIT ;  /* 0x000000000000794d */ /* 0x000fea0003800000 */
.L_x_31:
        /* <DEDUP_REMOVED lines=14> */
.L_x_67:


//--------------------- .text._ZN7cutlass13device_kernelIN5flash19enable_sm80_to_sm89INS1_16FlashAttnFwdSm80INS1_25CollectiveMainloopFwdSm80ILi8ELi1ELb0EN4cute5tupleIJNS5_1CILi128EEENS7_ILi48EEENS7_ILi256EEEEEELi256ENS_10bfloat16_tEfNS_4arch4Sm80ELb0ELb1ELb0ELb1ELb1ELb1ELb1ELb1EEENS1_21CollectiveEpilogueFwdINS6_IJS8_SA_S9_EEENS6_IJNS7_ILi1EEESI_SI_EEESC_SE_Li256ELb1ELb1ELb1ELb0EEENS1_36VarlenDynamicPersistentTileSchedulerILi128ELi48ELi256ELi256ELb1ELb1ELb0ELb1ELb0ELb1EEEEEEEEEvNT_6ParamsE --------------------------
	.section	.text._ZN7cutlass13device_kernelIN5flash19enable_sm80_to_sm89INS1_16FlashAttnFwdSm80INS1_25CollectiveMainloopFwdSm80ILi8ELi1ELb0EN4cute5tupleIJNS5_1CILi128EEENS7_ILi48EEENS7_ILi256EEEEEELi256ENS_10bfloat16_tEfNS_4arch4Sm80ELb0ELb1ELb0ELb1ELb1ELb1ELb1ELb1EEENS1_21CollectiveEpilogueFwdINS6_IJS8_SA_S9_EEENS6_IJNS7_ILi1EEESI_SI_EEESC_SE_Li256ELb1ELb1ELb1ELb0EEENS1_36VarlenDynamicPersistentTileSchedulerILi128ELi48ELi256ELi256ELb1ELb1ELb0ELb1ELb0ELb1EEEEEEEEEvNT_6ParamsE,"ax",@progbits
	.align	128
.text._ZN7cutlass13device_kernelIN5flash19enable_sm80_to_sm89INS1_16FlashAttnFwdSm80INS1_25CollectiveMainloopFwdSm80ILi8ELi1ELb0EN4cute5tupleIJNS5_1CILi128EEENS7_ILi48EEENS7_ILi256EEEEEELi256ENS_10bfloat16_tEfNS_4arch4Sm80ELb0ELb1ELb0ELb1ELb1ELb1ELb1ELb1EEENS1_21CollectiveEpilogueFwdINS6_IJS8_SA_S9_EEENS6_IJNS7_ILi1EEESI_SI_EEESC_SE_Li256ELb1ELb1ELb1ELb0EEENS1_36VarlenDynamicPersistentTileSchedulerILi128ELi48ELi256ELi256ELb1ELb1ELb0ELb1ELb0ELb1EEEEEEEEEvNT_6ParamsE:
        .type           _ZN7cutlass13device_kernelIN5flash19enable_sm80_to_sm89INS1_16FlashAttnFwdSm80INS1_25CollectiveMainloopFwdSm80ILi8ELi1ELb0EN4cute5tupleIJNS5_1CILi128EEENS7_ILi48EEENS7_ILi256EEEEEELi256ENS_10bfloat16_tEfNS_4arch4Sm80ELb0ELb1ELb0ELb1ELb1ELb1ELb1ELb1EEENS1_21CollectiveEpilogueFwdINS6_IJS8_SA_S9_EEENS6_IJNS7_ILi1EEESI_SI_EEESC_SE_Li256ELb1ELb1ELb1ELb0EEENS1_36VarlenDynamicPersistentTileSchedulerILi128ELi48ELi256ELi256ELb1ELb1ELb0ELb1ELb0ELb1EEEEEEEEEvNT_6ParamsE,@function
        .size           _ZN7cutlass13device_kernelIN5flash19enable_sm80_to_sm89INS1_16FlashAttnFwdSm80INS1_25CollectiveMainloopFwdSm80ILi8ELi1ELb0EN4cute5tupleIJNS5_1CILi128EEENS7_ILi48EEENS7_ILi256EEEEEELi256ENS_10bfloat16_tEfNS_4arch4Sm80ELb0ELb1ELb0ELb1ELb1ELb1ELb1ELb1EEENS1_21CollectiveEpilogueFwdINS6_IJS8_SA_S9_EEENS6_IJNS7_ILi1EEESI_SI_EEESC_SE_Li256ELb1ELb1ELb1ELb0EEENS1_36VarlenDynamicPersistentTileSchedulerILi128ELi48ELi256ELi256ELb1ELb1ELb0ELb1ELb0ELb1EEEEEEEEEvNT_6ParamsE,(.L_x_68 - _ZN7cutlass13device_kernelIN5flash19enable_sm80_to_sm89INS1_16FlashAttnFwdSm80INS1_25CollectiveMainloopFwdSm80ILi8ELi1ELb0EN4cute5tupleIJNS5_1CILi128EEENS7_ILi48EEENS7_ILi256EEEEEELi256ENS_10bfloat16_tEfNS_4arch4Sm80ELb0ELb1ELb0ELb1ELb1ELb1ELb1ELb1EEENS1_21CollectiveEpilogueFwdINS6_IJS8_SA_S9_EEENS6_IJNS7_ILi1EEESI_SI_EEESC_SE_Li256ELb1ELb1ELb1ELb0EEENS1_36VarlenDynamicPersistentTileSchedulerILi128ELi48ELi256ELi256ELb1ELb1ELb0ELb1ELb0ELb1EEEEEEEEEvNT_6ParamsE)
        .other          _ZN7cutlass13device_kernelIN5flash19enable_sm80_to_sm89INS1_16FlashAttnFwdSm80INS1_25CollectiveMainloopFwdSm80ILi8ELi1ELb0EN4cute5tupleIJNS5_1CILi128EEENS7_ILi48EEENS7_ILi256EEEEEELi256ENS_10bfloat16_tEfNS_4arch4Sm80ELb0ELb1ELb0ELb1ELb1ELb1ELb1ELb1EEENS1_21CollectiveEpilogueFwdINS6_IJS8_SA_S9_EEENS6_IJNS7_ILi1EEESI_SI_EEESC_SE_Li256ELb1ELb1ELb1ELb0EEENS1_36VarlenDynamicPersistentTileSchedulerILi128ELi48ELi256ELi256ELb1ELb1ELb0ELb1ELb0ELb1EEEEEEEEEvNT_6ParamsE,@"STO_CUDA_ENTRY STV_DEFAULT"
_ZN7cutlass13device_kernelIN5flash19enable_sm80_to_sm89INS1_16FlashAttnFwdSm80INS1_25CollectiveMainloopFwdSm80ILi8ELi1ELb0EN4cute5tupleIJNS5_1CILi128EEENS7_ILi48EEENS7_ILi256EEEEEELi256ENS_10bfloat16_tEfNS_4arch4Sm80ELb0ELb1ELb0ELb1ELb1ELb1ELb1ELb1EEENS1_21CollectiveEpilogueFwdINS6_IJS8_SA_S9_EEENS6_IJNS7_ILi1EEESI_SI_EEESC_SE_Li256ELb1ELb1ELb1ELb0EEENS1_36VarlenDynamicPersistentTileSchedulerILi128ELi48ELi256ELi256ELb1ELb1ELb0ELb1ELb0ELb1EEEEEEEEEvNT_6ParamsE:
[----:B------:R-:W-:Y:S01]  /*0000*/  LDC R1, c[0x0][0x28] ;  /* 0x00000a00ff017b82 */ /* 0x000fe20000000800 */
[----:B------:R-:W-:Y:S05]  /*0010*/  EXIT ;  /* 0x000000000000794d */ /* 0x000fea0003800000 */
.L_x_32:
        /* <DEDUP_REMOVED lines=14> */
.L_x_68:


//--------------------- .text._ZN7cutlass13device_kernelIN5flash19enable_sm80_to_sm89INS1_16FlashAttnFwdSm80INS1_25CollectiveMainloopFwdSm80ILi8ELi1ELb0EN4cute5tupleIJNS5_1CILi128EEENS7_ILi96EEENS7_ILi256EEEEEELi256ENS_10bfloat16_tEfNS_4arch4Sm80ELb1ELb0ELb0ELb0ELb1ELb0ELb1ELb1EEENS1_21CollectiveEpilogueFwdINS6_IJS8_SA_S9_EEENS6_IJNS7_ILi1EEESI_SI_EEESC_SE_Li256ELb0ELb1ELb1ELb0EEENS1_30DynamicPersistentTileSchedulerILi256ELi256ELb1ELb1ELb0EEEEEEEEEvNT_6ParamsE --------------------------
	.section	.text._ZN7cutlass13device_kernelIN5flash19enable_sm80_to_sm89INS1_16FlashAttnFwdSm80INS1_25CollectiveMainloopFwdSm80ILi8ELi1ELb0EN4cute5tupleIJNS5_1CILi128EEENS7_ILi96EEENS7_ILi256EEEEEELi256ENS_10bfloat16_tEfNS_4arch4Sm80ELb1ELb0ELb0ELb0ELb1ELb0ELb1ELb1EEENS1_21CollectiveEpilogueFwdINS6_IJS8_SA_S9_EEENS6_IJNS7_ILi1EEESI_SI_EEESC_SE_Li256ELb0ELb1ELb1ELb0EEENS1_30DynamicPersistentTileSchedulerILi256ELi256ELb1ELb1ELb0EEEEEEEEEvNT_6ParamsE,"ax",@progbits
	.align	128
.text._ZN7cutlass13device_kernelIN5flash19enable_sm80_to_sm89INS1_16FlashAttnFwdSm80INS1_25CollectiveMainloopFwdSm80ILi8ELi1ELb0EN4cute5tupleIJNS5_1CILi128EEENS7_ILi96EEENS7_ILi256EEEEEELi256ENS_10bfloat16_tEfNS_4arch4Sm80ELb1ELb0ELb0ELb0ELb1ELb0ELb1ELb1EEENS1_21CollectiveEpilogueFwdINS6_IJS8_SA_S9_EEENS6_IJNS7_ILi1EEESI_SI_EEESC_SE_Li256ELb0ELb1ELb1ELb0EEENS1_30DynamicPersistentTileSchedulerILi256ELi256ELb1ELb1ELb0EEEEEEEEEvNT_6ParamsE:
        .type           _ZN7cutlass13device_kernelIN5flash19enable_sm80_to_sm89INS1_16FlashAttnFwdSm80INS1_25CollectiveMainloopFwdSm80ILi8ELi1ELb0EN4cute5tupleIJNS5_1CILi128EEENS7_ILi96EEENS7_ILi256EEEEEELi256ENS_10bfloat16_tEfNS_4arch4Sm80ELb1ELb0ELb0ELb0ELb1ELb0ELb1ELb1EEENS1_21CollectiveEpilogueFwdINS6_IJS8_SA_S9_EEENS6_IJNS7_ILi1EEESI_SI_EEESC_SE_Li256ELb0ELb1ELb1ELb0EEENS1_30DynamicPersistentTileSchedulerILi256ELi256ELb1ELb1ELb0EEEEEEEEEvNT_6ParamsE,@function
        .size           _ZN7cutlass13device_kernelIN5flash19enable_sm80_to_sm89INS1_16FlashAttnFwdSm80INS1_25CollectiveMainloopFwdSm80ILi8ELi1ELb0EN4cute5tupleIJNS5_1CILi128EEENS7_ILi96EEENS7_ILi256EEEEEELi256ENS_10bfloat16_tEfNS_4arch4Sm80ELb1ELb0ELb0ELb0ELb1ELb0ELb1ELb1EEENS1_21CollectiveEpilogueFwdINS6_IJS8_SA_S9_EEENS6_IJNS7_ILi1EEESI_SI_EEESC_SE_Li256ELb0ELb1ELb1ELb0EEENS1_30DynamicPersistentTileSchedulerILi256ELi256ELb1ELb1ELb0EEEEEEEEEvNT_6ParamsE,(.L_x_69 - _ZN7cutlass13device_kernelIN5flash19enable_sm80_to_sm89INS1_16FlashAttnFwdSm80INS1_25CollectiveMainloopFwdSm80ILi8ELi1ELb0EN4cute5tupleIJNS5_1CILi128EEENS7_ILi96EEENS7_ILi256EEEEEELi256ENS_10bfloat16_tEfNS_4arch4Sm80ELb1ELb0ELb0ELb0ELb1ELb0ELb1ELb1EEENS1_21CollectiveEpilogueFwdINS6_IJS8_SA_S9_EEENS6_IJNS7_ILi1EEESI_SI_EEESC_SE_Li256ELb0ELb1ELb1ELb0EEENS1_30DynamicPersistentTileSchedulerILi256ELi256ELb1ELb1ELb0EEEEEEEEEvNT_6ParamsE)
        .other          _ZN7cutlass13device_kernelIN5flash19enable_sm80_to_sm89INS1_16FlashAttnFwdSm80INS1_25CollectiveMainloopFwdSm80ILi8ELi1ELb0EN4cute5tupleIJNS5_1CILi128EEENS7_ILi96EEENS7_ILi256EEEEEELi256ENS_10bfloat16_tEfNS_4arch4Sm80ELb1ELb0ELb0ELb0ELb1ELb0ELb1ELb1EEENS1_21CollectiveEpilogueFwdINS6_IJS8_SA_S9_EEENS6_IJNS7_ILi1EEESI_SI_EEESC_SE_Li256ELb0ELb1ELb1ELb0EEENS1_30DynamicPersistentTileSchedulerILi256ELi256ELb1ELb1ELb0EEEEEEEEEvNT_6ParamsE,@"STO_CUDA_ENTRY STV_DEFAULT"
_ZN7cutlass13device_kernelIN5flash19enable_sm80_to_sm89INS1_16FlashAttnFwdSm80INS1_25CollectiveMainloopFwdSm80ILi8ELi1ELb0EN4cute5tupleIJNS5_1CILi128EEENS7_ILi96EEENS7_ILi256EEEEEELi256ENS_10bfloat16_tEfNS_4arch4Sm80ELb1ELb0ELb0ELb0ELb1ELb0ELb1ELb1EEENS1_21CollectiveEpilogueFwdINS6_IJS8_SA_S9_EEENS6_IJNS7_ILi1EEESI_SI_EEESC_SE_Li256ELb0ELb1ELb1ELb0EEENS1_30DynamicPersistentTileSchedulerILi256ELi256ELb1ELb1ELb0EEEEEEEEEvNT_6ParamsE:
[----:B------:R-:W-:Y:S01]  /*0000*/  LDC R1, c[0x0][0x28] ;  /* 0x00000a00ff017b82 */ /* 0x000fe20000000800 */
[----:B------:R-:W-:Y:S05]  /*0010*/  EXIT ;  /* 0x000000000000794d */ /* 0x000fea0003800000 */
.L_x_33:
        /* <DEDUP_REMOVED lines=14> */
.L_x_69:


//--------------------- .text._ZN7cutlass13device_kernelIN5flash19enable_sm80_to_sm89INS1_16FlashAttnFwdSm80INS1_25CollectiveMainloopFwdSm80ILi8ELi1ELb0EN4cute5tupleIJNS5_1CILi128EEENS7_ILi64EEENS7_ILi256EEEEEELi256ENS_10bfloat16_tEfNS_4arch4Sm80ELb1ELb0ELb0ELb1ELb1ELb0ELb1ELb1EEENS1_21CollectiveEpilogueFwdINS6_IJS8_SA_S9_EEENS6_IJNS7_ILi1EEESI_SI_EEESC_SE_Li256ELb1ELb1ELb1ELb0EEENS1_36VarlenDynamicPersistentTileSchedulerILi128ELi64ELi256ELi256ELb1ELb1ELb0ELb1ELb1ELb1EEEEEEEEEvNT_6ParamsE --------------------------
	.section	.text._ZN7cutlass13device_kernelIN5flash19enable_sm80_to_sm89INS1_16FlashAttnFwdSm80INS1_25CollectiveMainloopFwdSm80ILi8ELi1ELb0EN4cute5tupleIJNS5_1CILi128EEENS7_ILi64EEENS7_ILi256EEEEEELi256ENS_10bfloat16_tEfNS_4arch4Sm80ELb1ELb0ELb0ELb1ELb1ELb0ELb1ELb1EEENS1_21CollectiveEpilogueFwdINS6_IJS8_SA_S9_EEENS6_IJNS7_ILi1EEESI_SI_EEESC_SE_Li256ELb1ELb1ELb1ELb0EEENS1_36VarlenDynamicPersistentTileSchedulerILi128ELi64ELi256ELi256ELb1ELb1ELb0ELb1ELb1ELb1EEEEEEEEEvNT_6ParamsE,"ax",@progbits
	.align	128
.text._ZN7cutlass13device_kernelIN5flash19enable_sm80_to_sm89INS1_16FlashAttnFwdSm80INS1_25CollectiveMainloopFwdSm80ILi8ELi1ELb0EN4cute5tupleIJNS5_1CILi128EEENS7_ILi64EEENS7_ILi256EEEEEELi256ENS_10bfloat16_tEfNS_4arch4Sm80ELb1ELb0ELb0ELb1ELb1ELb0ELb1ELb1EEENS1_21CollectiveEpilogueFwdINS6_IJS8_SA_S9_EEENS6_IJNS7_ILi1EEESI_SI_EEESC_SE_Li256ELb1ELb1ELb1ELb0EEENS1_36VarlenDynamicPersistentTileSchedulerILi128ELi64ELi256ELi256ELb1ELb1ELb0ELb1ELb1ELb1EEEEEEEEEvNT_6ParamsE:
        .type           _ZN7cutlass13device_kernelIN5flash19enable_sm80_to_sm89INS1_16FlashAttnFwdSm80INS1_25CollectiveMainloopFwdSm80ILi8ELi1ELb0EN4cute5tupleIJNS5_1CILi128EEENS7_ILi64EEENS7_ILi256EEEEEELi256ENS_10bfloat16_tEfNS_4arch4Sm80ELb1ELb0ELb0ELb1ELb1ELb0ELb1ELb1EEENS1_21CollectiveEpilogueFwdINS6_IJS8_SA_S9_EEENS6_IJNS7_ILi1EEESI_SI_EEESC_SE_Li256ELb1ELb1ELb1ELb0EEENS1_36VarlenDynamicPersistentTileSchedulerILi128ELi64ELi256ELi256ELb1ELb1ELb0ELb1ELb1ELb1EEEEEEEEEvNT_6ParamsE,@function
        .size           _ZN7cutlass13device_kernelIN5flash19enable_sm80_to_sm89INS1_16FlashAttnFwdSm80INS1_25CollectiveMainloopFwdSm80ILi8ELi1ELb0EN4cute5tupleIJNS5_1CILi128EEENS7_ILi64EEENS7_ILi256EEEEEELi256ENS_10bfloat16_tEfNS_4arch4Sm80ELb1ELb0ELb0ELb1ELb1ELb0ELb1ELb1EEENS1_21CollectiveEpilogueFwdINS6_IJS8_SA_S9_EEENS6_IJNS7_ILi1EEESI_SI_EEESC_SE_Li256ELb1ELb1ELb1ELb0EEENS1_36VarlenDynamicPersistentTileSchedulerILi128ELi64ELi256ELi256ELb1ELb1ELb0ELb1ELb1ELb1EEEEEEEEEvNT_6ParamsE,(.L_x_70 - _ZN7cutlass13device_kernelIN5flash19enable_sm80_to_sm89INS1_16FlashAttnFwdSm80INS1_25CollectiveMainloopFwdSm80ILi8ELi1ELb0EN4cute5tupleIJNS5_1CILi128EEENS7_ILi64EEENS7_ILi256EEEEEELi256ENS_10bfloat16_tEfNS_4arch4Sm80ELb1ELb0ELb0ELb1ELb1ELb0ELb1ELb1EEENS1_21CollectiveEpilogueFwdINS6_IJS8_SA_S9_EEENS6_IJNS7_ILi1EEESI_SI_EEESC_SE_Li256ELb1ELb1ELb1ELb0EEENS1_36VarlenDynamicPersistentTileSchedulerILi128ELi64ELi256ELi256ELb1ELb1ELb0ELb1ELb1ELb1EEEEEEEEEvNT_6ParamsE)
        .other          _ZN7cutlass13device_kernelIN5flash19enable_sm80_to_sm89INS1_16FlashAttnFwdSm80INS1_25CollectiveMainloopFwdSm80ILi8ELi1ELb0EN4cute5tupleIJNS5_1CILi128EEENS7_ILi64EEENS7_ILi256EEEEEELi256ENS_10bfloat16_tEfNS_4arch4Sm80ELb1ELb0ELb0ELb1ELb1ELb0ELb1ELb1EEENS1_21CollectiveEpilogueFwdINS6_IJS8_SA_S9_EEENS6_IJNS7_ILi1EEESI_SI_EEESC_SE_Li256ELb1ELb1ELb1ELb0EEENS1_36VarlenDynamicPersistentTileSchedulerILi128ELi64ELi256ELi256ELb1ELb1ELb0ELb1ELb1ELb1EEEEEEEEEvNT_6ParamsE,@"STO_CUDA_ENTRY STV_DEFAULT"
_ZN7cutlass13device_kernelIN5flash19enable_sm80_to_sm89INS1_16FlashAttnFwdSm80INS1_25CollectiveMainloopFwdSm80ILi8ELi1ELb0EN4cute5tupleIJNS5_1CILi128EEENS7_ILi64EEENS7_ILi256EEEEEELi256ENS_10bfloat16_tEfNS_4arch4Sm80ELb1ELb0ELb0ELb1ELb1ELb0ELb1ELb1EEENS1_21CollectiveEpilogueFwdINS6_IJS8_SA_S9_EEENS6_IJNS7_ILi1EEESI_SI_EEESC_SE_Li256ELb1ELb1ELb1ELb0EEENS1_36VarlenDynamicPersistentTileSchedulerILi128ELi64ELi256ELi256ELb1ELb1ELb0ELb1ELb1ELb1EEEEEEEEEvNT_6ParamsE:
[----:B------:R-:W-:Y:S01]  /*0000*/  LDC R1, c[0x0][0x28] ;  /* 0x00000a00ff017b82 */ /* 0x000fe20000000800 */
[----:B------:R-:W-:Y:S05]  /*0010*/  EXIT ;  /* 0x000000000000794d */ /* 0x000fea0003800000 */
.L_x_34:
        /* <DEDUP_REMOVED lines=14> */
.L_x_70:


//--------------------- .text._ZN7cutlass13device_kernelIN5flash19enable_sm80_to_sm89INS1_16FlashAttnFwdSm80INS1_25CollectiveMainloopFwdSm80ILi8ELi1ELb0EN4cute5tupleIJNS5_1CILi128EEENS7_ILi48EEENS7_ILi256EEEEEELi256ENS_10bfloat16_tEfNS_4arch4Sm80ELb1ELb0ELb0ELb1ELb1ELb1ELb1ELb1EEENS1_21CollectiveEpilogueFwdINS6_IJS8_SA_S9_EEENS6_IJNS7_ILi1EEESI_SI_EEESC_SE_Li256ELb1ELb1ELb1ELb0EEENS1_36VarlenDynamicPersistentTileSchedulerILi128ELi48ELi256ELi256ELb1ELb1ELb0ELb1ELb1ELb1EEEEEEEEEvNT_6ParamsE --------------------------
	.section	.text._ZN7cutlass13device_kernelIN5flash19enable_sm80_to_sm89INS1_16FlashAttnFwdSm80INS1_25CollectiveMainloopFwdSm80ILi8ELi1ELb0EN4cute5tupleIJNS5_1CILi128EEENS7_ILi48EEENS7_ILi256EEEEEELi256ENS_10bfloat16_tEfNS_4arch4Sm80ELb1ELb0ELb0ELb1ELb1ELb1ELb1ELb1EEENS1_21CollectiveEpilogueFwdINS6_IJS8_SA_S9_EEENS6_IJNS7_ILi1EEESI_SI_EEESC_SE_Li256ELb1ELb1ELb1ELb0EEENS1_36VarlenDynamicPersistentTileSchedulerILi128ELi48ELi256ELi256ELb1ELb1ELb0ELb1ELb1ELb1EEEEEEEEEvNT_6ParamsE,"ax",@progbits
	.align	128
.text._ZN7cutlass13device_kernelIN5flash19enable_sm80_to_sm89INS1_16FlashAttnFwdSm80INS1_25CollectiveMainloopFwdSm80ILi8ELi1ELb0EN4cute5tupleIJNS5_1CILi128EEENS7_ILi48EEENS7_ILi256EEEEEELi256ENS_10bfloat16_tEfNS_4arch4Sm80ELb1ELb0ELb0ELb1ELb1ELb1ELb1ELb1EEENS1_21CollectiveEpilogueFwdINS6_IJS8_SA_S9_EEENS6_IJNS7_ILi1EEESI_SI_EEESC_SE_Li256ELb1ELb1ELb1ELb0EEENS1_36VarlenDynamicPersistentTileSchedulerILi128ELi48ELi256ELi256ELb1ELb1ELb0ELb1ELb1ELb1EEEEEEEEEvNT_6ParamsE:
        .type           _ZN7cutlass13device_kernelIN5flash19enable_sm80_to_sm89INS1_16FlashAttnFwdSm80INS1_25CollectiveMainloopFwdSm80ILi8ELi1ELb0EN4cute5tupleIJNS5_1CILi128EEENS7_ILi48EEENS7_ILi256EEEEEELi256ENS_10bfloat16_tEfNS_4arch4Sm80ELb1ELb0ELb0ELb1ELb1ELb1ELb1ELb1EEENS1_21CollectiveEpilogueFwdINS6_IJS8_SA_S9_EEENS6_IJNS7_ILi1EEESI_SI_EEESC_SE_Li256ELb1ELb1ELb1ELb0EEENS1_36VarlenDynamicPersistentTileSchedulerILi128ELi48ELi256ELi256ELb1ELb1ELb0ELb1ELb1ELb1EEEEEEEEEvNT_6ParamsE,@function
        .size           _ZN7cutlass13device_kernelIN5flash19enable_sm80_to_sm89INS1_16FlashAttnFwdSm80INS1_25CollectiveMainloopFwdSm80ILi8ELi1ELb0EN4cute5tupleIJNS5_1CILi128EEENS7_ILi48EEENS7_ILi256EEEEEELi256ENS_10bfloat16_tEfNS_4arch4Sm80ELb1ELb0ELb0ELb1ELb1ELb1ELb1ELb1EEENS1_21CollectiveEpilogueFwdINS6_IJS8_SA_S9_EEENS6_IJNS7_ILi1EEESI_SI_EEESC_SE_Li256ELb1ELb1ELb1ELb0EEENS1_36VarlenDynamicPersistentTileSchedulerILi128ELi48ELi256ELi256ELb1ELb1ELb0ELb1ELb1ELb1EEEEEEEEEvNT_6ParamsE,(.L_x_71 - _ZN7cutlass13device_kernelIN5flash19enable_sm80_to_sm89INS1_16FlashAttnFwdSm80INS1_25CollectiveMainloopFwdSm80ILi8ELi1ELb0EN4cute5tupleIJNS5_1CILi128EEENS7_ILi48EEENS7_ILi256EEEEEELi256ENS_10bfloat16_tEfNS_4arch4Sm80ELb1ELb0ELb0ELb1ELb1ELb1ELb1ELb1EEENS1_21CollectiveEpilogueFwdINS6_IJS8_SA_S9_EEENS6_IJNS7_ILi1EEESI_SI_EEESC_SE_Li256ELb1ELb1ELb1ELb0EEENS1_36VarlenDynamicPersistentTileSchedulerILi128ELi48ELi256ELi256ELb1ELb1ELb0ELb1ELb1ELb1EEEEEEEEEvNT_6ParamsE)
        .other          _ZN7cutlass13device_kernelIN5flash19enable_sm80_to_sm89INS1_16FlashAttnFwdSm80INS1_25CollectiveMainloopFwdSm80ILi8ELi1ELb0EN4cute5tupleIJNS5_1CILi128EEENS7_ILi48EEENS7_ILi256EEEEEELi256ENS_10bfloat16_tEfNS_4arch4Sm80ELb1ELb0ELb0ELb1ELb1ELb1ELb1ELb1EEENS1_21CollectiveEpilogueFwdINS6_IJS8_SA_S9_EEENS6_IJNS7_ILi1EEESI_SI_EEESC_SE_Li256ELb1ELb1ELb1ELb0EEENS1_36VarlenDynamicPersistentTileSchedulerILi128ELi48ELi256ELi256ELb1ELb1ELb0ELb1ELb1ELb1EEEEEEEEEvNT_6ParamsE,@"STO_CUDA_ENTRY STV_DEFAULT"
_ZN7cutlass13device_kernelIN5flash19enable_sm80_to_sm89INS1_16FlashAttnFwdSm80INS1_25CollectiveMainloopFwdSm80ILi8ELi1ELb0EN4cute5tupleIJNS5_1CILi128EEENS7_ILi48EEENS7_ILi256EEEEEELi256ENS_10bfloat16_tEfNS_4arch4Sm80ELb1ELb0ELb0ELb1ELb1ELb1ELb1ELb1EEENS1_21CollectiveEpilogueFwdINS6_IJS8_SA_S9_EEENS6_IJNS7_ILi1EEESI_SI_EEESC_SE_Li256ELb1ELb1ELb1ELb0EEENS1_36VarlenDynamicPersistentTileSchedulerILi128ELi48ELi256ELi256ELb1ELb1ELb0ELb1ELb1ELb1EEEEEEEEEvNT_6ParamsE:
[----:B------:R-:W-:Y:S01]  /*0000*/  LDC R1, c[0x0][0x28] ;  /* 0x00000a00ff017b82 */ /* 0x000fe20000000800 */
[----:B------:R-:W-:Y:S05]  /*0010*/  EXIT ;  /* 0x000000000000794d */ /* 0x000fea0003800000 */
.L_x_35:
        /* <DEDUP_REMOVED lines=14> */
.L_x_71:


//--------------------- .nv.shared.reserved.0     --------------------------
	.section	.nv.shared.reserved.0,"aw",@nobits
	.weak		__nv_reservedSMEM_offset_0_alias
	.size		__nv_reservedSMEM_offset_0_alias, 0, 0
	.other		__nv_reservedSMEM_offset_0_alias,@"STO_CUDA_RESERVED_SHARED STV_DEFAULT"
__nv_reservedSMEM_offset_0_alias:
	.zero		0


//--------------------- .nv.global                --------------------------
	.section	.nv.global,"aw",@nobits
.nv.global:
	.type		_ZN89_INTERNAL_0b48053f_53_flash_fwd_hdim256_bf16_paged_split_softcapall_sm80_cu_ceb34e2a_38474cute1_E,@object
	.size		_ZN89_INTERNAL_0b48053f_53_flash_fwd_hdim256_bf16_paged_split_softcapall_sm80_cu_ceb34e2a_38474cute1_E,(_ZN89_INTERNAL_0b48053f_53_flash_fwd_hdim256_bf16_paged_split_softcapall_sm80_cu_ceb34e2a_38474cuda3std3__45__cpo6cbeginE - _ZN89_INTERNAL_0b48053f_53_flash_fwd_hdim256_bf16_paged_split_softcapall_sm80_cu_ceb34e2a_38474cute1_E)
_ZN89_INTERNAL_0b48053f_53_flash_fwd_hdim256_bf16_paged_split_softcapall_sm80_cu_ceb34e2a_38474cute1_E:
	.zero		1
	.type		_ZN89_INTERNAL_0b48053f_53_flash_fwd_hdim256_bf16_paged_split_softcapall_sm80_cu_ceb34e2a_38474cuda3std3__45__cpo6cbeginE,@object
	.size		_ZN89_INTERNAL_0b48053f_53_flash_fwd_hdim256_bf16_paged_split_softcapall_sm80_cu_ceb34e2a_38474cuda3std3__45__cpo6cbeginE,(_ZN89_INTERNAL_0b48053f_53_flash_fwd_hdim256_bf16_paged_split_softcapall_sm80_cu_ceb34e2a_38474cuda3std3__48in_placeE - _ZN89_INTERNAL_0b48053f_53_flash_fwd_hdim256_bf16_paged_split_softcapall_sm80_cu_ceb34e2a_38474cuda3std3__45__cpo6cbeginE)
_ZN89_INTERNAL_0b48053f_53_flash_fwd_hdim256_bf16_paged_split_softcapall_sm80_cu_ceb34e2a_38474cuda3std3__45__cpo6cbeginE:
	.zero		1
	.type		_ZN89_INTERNAL_0b48053f_53_flash_fwd_hdim256_bf16_paged_split_softcapall_sm80_cu_ceb34e2a_38474cuda3std3__48in_placeE,@object
	.size		_ZN89_INTERNAL_0b48053f_53_flash_fwd_hdim256_bf16_paged_split_softcapall_sm80_cu_ceb34e2a_38474cuda3std3__48in_placeE,(_ZN89_INTERNAL_0b48053f_53_flash_fwd_hdim256_bf16_paged_split_softcapall_sm80_cu_ceb34e2a_38474cuda3std6ranges3__45__cpo9iter_moveE - _ZN89_INTERNAL_0b48053f_53_flash_fwd_hdim256_bf16_paged_split_softcapall_sm80_cu_ceb34e2a_38474cuda3std3__48in_placeE)
_ZN89_INTERNAL_0b48053f_53_flash_fwd_hdim256_bf16_paged_split_softcapall_sm80_cu_ceb34e2a_38474cuda3std3__48in_placeE:
	.zero		1
	.type		_ZN89_INTERNAL_0b48053f_53_flash_fwd_hdim256_bf16_paged_split_softcapall_sm80_cu_ceb34e2a_38474cuda3std6ranges3__45__cpo9iter_moveE,@object
	.size		_ZN89_INTERNAL_0b48053f_53_flash_fwd_hdim256_bf16_paged_split_softcapall_sm80_cu_ceb34e2a_38474cuda3std6ranges3__45__cpo9iter_moveE,(_ZN89_INTERNAL_0b48053f_53_flash_fwd_hdim256_bf16_paged_split_softcapall_sm80_cu_ceb34e2a_38474cuda3std3__45__cpo5beginE - _ZN89_INTERNAL_0b48053f_53_flash_fwd_hdim256_bf16_paged_split_softcapall_sm80_cu_ceb34e2a_38474cuda3std6ranges3__45__cpo9iter_moveE)
_ZN89_INTERNAL_0b48053f_53_flash_fwd_hdim256_bf16_paged_split_softcapall_sm80_cu_ceb34e2a_38474cuda3std6ranges3__45__cpo9iter_moveE:
	.zero		1
	.type		_ZN89_INTERNAL_0b48053f_53_flash_fwd_hdim256_bf16_paged_split_softcapall_sm80_cu_ceb34e2a_38474cuda3std3__45__cpo5beginE,@object
	.size		_ZN89_INTERNAL_0b48053f_53_flash_fwd_hdim256_bf16_paged_split_softcapall_sm80_cu_ceb34e2a_38474cuda3std3__45__cpo5beginE,(_ZN89_INTERNAL_0b48053f_53_flash_fwd_hdim256_bf16_paged_split_softcapall_sm80_cu_ceb34e2a_38474cuda3std3__491_GLOBAL__N__0b48053f_53_flash_fwd_hdim256_bf16_paged_split_softcapall_sm80_cu_ceb34e2a_38476ignoreE - _ZN89_INTERNAL_0b48053f_53_flash_fwd_hdim256_bf16_paged_split_softcapall_sm80_cu_ceb34e2a_38474cuda3std3__45__cpo5beginE)
_ZN89_INTERNAL_0b48053f_53_flash_fwd_hdim256_bf16_paged_split_softcapall_sm80_cu_ceb34e2a_38474cuda3std3__45__cpo5beginE:
	.zero		1
	.type		_ZN89_INTERNAL_0b48053f_53_flash_fwd_hdim256_bf16_paged_split_softcapall_sm80_cu_ceb34e2a_38474cuda3std3__491_GLOBAL__N__0b48053f_53_flash_fwd_hdim256_bf16_paged_split_softcapall_sm80_cu_ceb34e2a_38476ignoreE,@object
	.size		_ZN89_INTERNAL_0b48053f_53_flash_fwd_hdim256_bf16_paged_split_softcapall_sm80_cu_ceb34e2a_38474cuda3std3__491_GLOBAL__N__0b48053f_53_flash_fwd_hdim256_bf16_paged_split_softcapall_sm80_cu_ceb34e2a_38476ignoreE,(_ZN89_INTERNAL_0b48053f_53_flash_fwd_hdim256_bf16_paged_split_softcapall_sm80_cu_ceb34e2a_38474cute7productE - _ZN89_INTERNAL_0b48053f_53_flash_fwd_hdim256_bf16_paged_split_softcapall_sm80_cu_ceb34e2a_38474cuda3std3__491_GLOBAL__N__0b48053f_53_flash_fwd_hdim256_bf16_paged_split_softcapall_sm80_cu_ceb34e2a_38476ignoreE)
_ZN89_INTERNAL_0b48053f_53_flash_fwd_hdim256_bf16_paged_split_softcapall_sm80_cu_ceb34e2a_38474cuda3std3__491_GLOBAL__N__0b48053f_53_flash_fwd_hdim256_bf16_paged_split_softcapall_sm80_cu_ceb34e2a_38476ignoreE:
	.zero		1
	.type		_ZN89_INTERNAL_0b48053f_53_flash_fwd_hdim256_bf16_paged_split_softcapall_sm80_cu_ceb34e2a_38474cute7productE,@object
	.size		_ZN89_INTERNAL_0b48053f_53_flash_fwd_hdim256_bf16_paged_split_softcapall_sm80_cu_ceb34e2a_38474cute7productE,(_ZN89_INTERNAL_0b48053f_53_flash_fwd_hdim256_bf16_paged_split_softcapall_sm80_cu_ceb34e2a_38474cuda3std3__45__cpo3endE - _ZN89_INTERNAL_0b48053f_53_flash_fwd_hdim256_bf16_paged_split_softcapall_sm80_cu_ceb34e2a_38474cute7productE)
_ZN89_INTERNAL_0b48053f_53_flash_fwd_hdim256_bf16_paged_split_softcapall_sm80_cu_ceb34e2a_38474cute7productE:
	.zero		1
	.type		_ZN89_INTERNAL_0b48053f_53_flash_fwd_hdim256_bf16_paged_split_softcapall_sm80_cu_ceb34e2a_38474cuda3std3__45__cpo3endE,@object
	.size		_ZN89_INTERNAL_0b48053f_53_flash_fwd_hdim256_bf16_paged_split_softcapall_sm80_cu_ceb34e2a_38474cuda3std3__45__cpo3endE,(_ZN89_INTERNAL_0b48053f_53_flash_fwd_hdim256_bf16_paged_split_softcapall_sm80_cu_ceb34e2a_38474cuda3std3__419piecewise_constructE - _ZN89_INTERNAL_0b48053f_53_flash_fwd_hdim256_bf16_paged_split_softcapall_sm80_cu_ceb34e2a_38474cuda3std3__45__cpo3endE)
_ZN89_INTERNAL_0b48053f_53_flash_fwd_hdim256_bf16_paged_split_softcapall_sm80_cu_ceb34e2a_38474cuda3std3__45__cpo3endE:
	.zero		1
	.type		_ZN89_INTERNAL_0b48053f_53_flash_fwd_hdim256_bf16_paged_split_softcapall_sm80_cu_ceb34e2a_38474cuda3std3__419piecewise_constructE,@object
	.size		_ZN89_INTERNAL_0b48053f_53_flash_fwd_hdim256_bf16_paged_split_softcapall_sm80_cu_ceb34e2a_38474cuda3std3__419piecewise_constructE,(_ZN89_INTERNAL_0b48053f_53_flash_fwd_hdim256_bf16_paged_split_softcapall_sm80_cu_ceb34e2a_38474cuda3std3__45__cpo4cendE - _ZN89_INTERNAL_0b48053f_53_flash_fwd_hdim256_bf16_paged_split_softcapall_sm80_cu_ceb34e2a_38474cuda3std3__419piecewise_constructE)
_ZN89_INTERNAL_0b48053f_53_flash_fwd_hdim256_bf16_paged_split_softcapall_sm80_cu_ceb34e2a_38474cuda3std3__419piecewise_constructE:
	.zero		1
	.type		_ZN89_INTERNAL_0b48053f_53_flash_fwd_hdim256_bf16_paged_split_softcapall_sm80_cu_ceb34e2a_38474cuda3std3__45__cpo4cendE,@object
	.size		_ZN89_INTERNAL_0b48053f_53_flash_fwd_hdim256_bf16_paged_split_softcapall_sm80_cu_ceb34e2a_38474cuda3std3__45__cpo4cendE,(_ZN89_INTERNAL_0b48053f_53_flash_fwd_hdim256_bf16_paged_split_softcapall_sm80_cu_ceb34e2a_38474cuda3std6ranges3__45__cpo4swapE - _ZN89_INTERNAL_0b48053f_53_flash_fwd_hdim256_bf16_paged_split_softcapall_sm80_cu_ceb34e2a_38474cuda3std3__45__cpo4cendE)
_ZN89_INTERNAL_0b48053f_53_flash_fwd_hdim256_bf16_paged_split_softcapall_sm80_cu_ceb34e2a_38474cuda3std3__45__cpo4cendE:
	.zero		1
	.type		_ZN89_INTERNAL_0b48053f_53_flash_fwd_hdim256_bf16_paged_split_softcapall_sm80_cu_ceb34e2a_38474cuda3std6ranges3__45__cpo4swapE,@object
	.size		_ZN89_INTERNAL_0b48053f_53_flash_fwd_hdim256_bf16_paged_split_softcapall_sm80_cu_ceb34e2a_38474cuda3std6ranges3__45__cpo4swapE,(.L_7 - _ZN89_INTERNAL_0b48053f_53_flash_fwd_hdim256_bf16_paged_split_softcapall_sm80_cu_ceb34e2a_38474cuda3std6ranges3__45__cpo4swapE)
_ZN89_INTERNAL_0b48053f_53_flash_fwd_hdim256_bf16_paged_split_softcapall_sm80_cu_ceb34e2a_38474cuda3std6ranges3__45__cpo4swapE:
	.zero		1
.L_7:


//--------------------- .nv.constant0._ZN7cutlass13device_kernelIN5flash19enable_sm80_to_sm89INS1_16FlashAttnFwdSm80INS1_25CollectiveMainloopFwdSm80ILi8ELi1ELb1EN4cute5tupleIJNS5_1CILi128EEENS7_ILi64EEENS7_ILi256EEEEEELi256ENS_10bfloat16_tEfNS_4arch4Sm80ELb0ELb0ELb1ELb0ELb1ELb0ELb1ELb1EEENS1_21CollectiveEpilogueFwdINS6_IJS8_SA_S9_EEENS6_IJNS7_ILi1EEESI_SI_EEESC_SE_Li256ELb0ELb1ELb1ELb0EEENS1_19SingleTileSchedulerILb0ELb1ELb1ELi128EEEEEEEEEvNT_6ParamsE --------------------------
	.section	.nv.constant0._ZN7cutlass13device_kernelIN5flash19enable_sm80_to_sm89INS1_16FlashAttnFwdSm80INS1_25CollectiveMainloopFwdSm80ILi8ELi1ELb1EN4cute5tupleIJNS5_1CILi128EEENS7_ILi64EEENS7_ILi256EEEEEELi256ENS_10bfloat16_tEfNS_4arch4Sm80ELb0ELb0ELb1ELb0ELb1ELb0ELb1ELb1EEENS1_21CollectiveEpilogueFwdINS6_IJS8_SA_S9_EEENS6_IJNS7_ILi1EEESI_SI_EEESC_SE_Li256ELb0ELb1ELb1ELb0EEENS1_19SingleTileSchedulerILb0ELb1ELb1ELi128EEEEEEEEEvNT_6ParamsE,"a",@progbits
	.sectionflags	@""
	.align	4
.nv.constant0._ZN7cutlass13device_kernelIN5flash19enable_sm80_to_sm89INS1_16FlashAttnFwdSm80INS1_25CollectiveMainloopFwdSm80ILi8ELi1ELb1EN4cute5tupleIJNS5_1CILi128EEENS7_ILi64EEENS7_ILi256EEEEEELi256ENS_10bfloat16_tEfNS_4arch4Sm80ELb0ELb0ELb1ELb0ELb1ELb0ELb1ELb1EEENS1_21CollectiveEpilogueFwdINS6_IJS8_SA_S9_EEENS6_IJNS7_ILi1EEESI_SI_EEESC_SE_Li256ELb0ELb1ELb1ELb0EEENS1_19SingleTileSchedulerILb0ELb1ELb1ELi128EEEEEEEEEvNT_6ParamsE:
	.zero		1576


//--------------------- .nv.constant0._ZN7cutlass13device_kernelIN5flash19enable_sm80_to_sm89INS1_16FlashAttnFwdSm80INS1_25CollectiveMainloopFwdSm80ILi8ELi1ELb1EN4cute5tupleIJNS5_1CILi128EEENS7_ILi48EEENS7_ILi256EEEEEELi256ENS_10bfloat16_tEfNS_4arch4Sm80ELb0ELb0ELb1ELb1ELb1ELb0ELb1ELb1EEENS1_21CollectiveEpilogueFwdINS6_IJS8_SA_S9_EEENS6_IJNS7_ILi1EEESI_SI_EEESC_SE_Li256ELb1ELb1ELb1ELb0EEENS1_36VarlenDynamicPersistentTileSchedulerILi128ELi48ELi256ELi256ELb1ELb1ELb0ELb0ELb1ELb1EEEEEEEEEvNT_6ParamsE --------------------------
	.section	.nv.constant0._ZN7cutlass13device_kernelIN5flash19enable_sm80_to_sm89INS1_16FlashAttnFwdSm80INS1_25CollectiveMainloopFwdSm80ILi8ELi1ELb1EN4cute5tupleIJNS5_1CILi128EEENS7_ILi48EEENS7_ILi256EEEEEELi256ENS_10bfloat16_tEfNS_4arch4Sm80ELb0ELb0ELb1ELb1ELb1ELb0ELb1ELb1EEENS1_21CollectiveEpilogueFwdINS6_IJS8_SA_S9_EEENS6_IJNS7_ILi1EEESI_SI_EEESC_SE_Li256ELb1ELb1ELb1ELb0EEENS1_36VarlenDynamicPersistentTileSchedulerILi128ELi48ELi256ELi256ELb1ELb1ELb0ELb0ELb1ELb1EEEEEEEEEvNT_6ParamsE,"a",@progbits
	.sectionflags	@""
	.align	4
.nv.constant0._ZN7cutlass13device_kernelIN5flash19enable_sm80_to_sm89INS1_16FlashAttnFwdSm80INS1_25CollectiveMainloopFwdSm80ILi8ELi1ELb1EN4cute5tupleIJNS5_1CILi128EEENS7_ILi48EEENS7_ILi256EEEEEELi256ENS_10bfloat16_tEfNS_4arch4Sm80ELb0ELb0ELb1ELb1ELb1ELb0ELb1ELb1EEENS1_21CollectiveEpilogueFwdINS6_IJS8_SA_S9_EEENS6_IJNS7_ILi1EEESI_SI_EEESC_SE_Li256ELb1ELb1ELb1ELb0EEENS1_36VarlenDynamicPersistentTileSchedulerILi128ELi48ELi256ELi256ELb1ELb1ELb0ELb0ELb1ELb1EEEEEEEEEvNT_6ParamsE:
	.zero		1608


//--------------------- .nv.constant0._ZN7cutlass13device_kernelIN5flash19enable_sm80_to_sm89INS1_16FlashAttnFwdSm80INS1_25CollectiveMainloopFwdSm80ILi8ELi1ELb0EN4cute5tupleIJNS5_1CILi128EEENS7_ILi32EEENS7_ILi256EEEEEELi256ENS_10bfloat16_tEfNS_4arch4Sm80ELb0ELb0ELb1ELb1ELb1ELb1ELb1ELb1EEENS1_21CollectiveEpilogueFwdINS6_IJS8_SA_S9_EEENS6_IJNS7_ILi1EEESI_SI_EEESC_SE_Li256ELb1ELb1ELb1ELb0EEENS1_36VarlenDynamicPersistentTileSchedulerILi128ELi32ELi256ELi256ELb1ELb1ELb0ELb0ELb1ELb1EEEEEEEEEvNT_6ParamsE --------------------------
	.section	.nv.constant0._ZN7cutlass13device_kernelIN5flash19enable_sm80_to_sm89INS1_16FlashAttnFwdSm80INS1_25CollectiveMainloopFwdSm80ILi8ELi1ELb0EN4cute5tupleIJNS5_1CILi128EEENS7_ILi32EEENS7_ILi256EEEEEELi256ENS_10bfloat16_tEfNS_4arch4Sm80ELb0ELb0ELb1ELb1ELb1ELb1ELb1ELb1EEENS1_21CollectiveEpilogueFwdINS6_IJS8_SA_S9_EEENS6_IJNS7_ILi1EEESI_SI_EEESC_SE_Li256ELb1ELb1ELb1ELb0EEENS1_36VarlenDynamicPersistentTileSchedulerILi128ELi32ELi256ELi256ELb1ELb1ELb0ELb0ELb1ELb1EEEEEEEEEvNT_6ParamsE,"a",@progbits
	.sectionflags	@""
	.align	4
.nv.constant0._ZN7cutlass13device_kernelIN5flash19enable_sm80_to_sm89INS1_16FlashAttnFwdSm80INS1_25CollectiveMainloopFwdSm80ILi8ELi1ELb0EN4cute5tupleIJNS5_1CILi128EEENS7_ILi32EEENS7_ILi256EEEEEELi256ENS_10bfloat16_tEfNS_4arch4Sm80ELb0ELb0ELb1ELb1ELb1ELb1ELb1ELb1EEENS1_21CollectiveEpilogueFwdINS6_IJS8_SA_S9_EEENS6_IJNS7_ILi1EEESI_SI_EEESC_SE_Li256ELb1ELb1ELb1ELb0EEENS1_36VarlenDynamicPersistentTileSchedulerILi128ELi32ELi256ELi256ELb1ELb1ELb0ELb0ELb1ELb1EEEEEEEEEvNT_6ParamsE:
	.zero		1608


//--------------------- .nv.constant0._ZN7cutlass13device_kernelIN5flash19enable_sm80_to_sm89INS1_16FlashAttnFwdSm80INS1_25CollectiveMainloopFwdSm80ILi8ELi1ELb1EN4cute5tupleIJNS5_1CILi128EEENS7_ILi48EEENS7_ILi256EEEEEELi256ENS_10bfloat16_tEfNS_4arch4Sm80ELb0ELb1ELb1ELb0ELb1ELb0ELb1ELb1EEENS1_21CollectiveEpilogueFwdINS6_IJS8_SA_S9_EEENS6_IJNS7_ILi1EEESI_SI_EEESC_SE_Li256ELb0ELb1ELb1ELb0EEENS1_19SingleTileSchedulerILb0ELb1ELb1ELi128EEEEEEEEEvNT_6ParamsE --------------------------
	.section	.nv.constant0._ZN7cutlass13device_kernelIN5flash19enable_sm80_to_sm89INS1_16FlashAttnFwdSm80INS1_25CollectiveMainloopFwdSm80ILi8ELi1ELb1EN4cute5tupleIJNS5_1CILi128EEENS7_ILi48EEENS7_ILi256EEEEEELi256ENS_10bfloat16_tEfNS_4arch4Sm80ELb0ELb1ELb1ELb0ELb1ELb0ELb1ELb1EEENS1_21CollectiveEpilogueFwdINS6_IJS8_SA_S9_EEENS6_IJNS7_ILi1EEESI_SI_EEESC_SE_Li256ELb0ELb1ELb1ELb0EEENS1_19SingleTileSchedulerILb0ELb1ELb1ELi128EEEEEEEEEvNT_6ParamsE,"a",@progbits
	.sectionflags	@""
	.align	4
.nv.constant0._ZN7cutlass13device_kernelIN5flash19enable_sm80_to_sm89INS1_16FlashAttnFwdSm80INS1_25CollectiveMainloopFwdSm80ILi8ELi1ELb1EN4cute5tupleIJNS5_1CILi128EEENS7_ILi48EEENS7_ILi256EEEEEELi256ENS_10bfloat16_tEfNS_4arch4Sm80ELb0ELb1ELb1ELb0ELb1ELb0ELb1ELb1EEENS1_21CollectiveEpilogueFwdINS6_IJS8_SA_S9_EEENS6_IJNS7_ILi1EEESI_SI_EEESC_SE_Li256ELb0ELb1ELb1ELb0EEENS1_19SingleTileSchedulerILb0ELb1ELb1ELi128EEEEEEEEEvNT_6ParamsE:
	.zero		1576


//--------------------- .nv.constant0._ZN7cutlass13device_kernelIN5flash19enable_sm80_to_sm89INS1_16FlashAttnFwdSm80INS1_25CollectiveMainloopFwdSm80ILi8ELi1ELb1EN4cute5tupleIJNS5_1CILi128EEENS7_ILi48EEENS7_ILi256EEEEEELi256ENS_10bfloat16_tEfNS_4arch4Sm80ELb0ELb1ELb1ELb1ELb1ELb0ELb1ELb1EEENS1_21CollectiveEpilogueFwdINS6_IJS8_SA_S9_EEENS6_IJNS7_ILi1EEESI_SI_EEESC_SE_Li256ELb1ELb1ELb1ELb0EEENS1_36VarlenDynamicPersistentTileSchedulerILi128ELi48ELi256ELi256ELb1ELb1ELb0ELb1ELb0ELb1EEEEEEEEEvNT_6ParamsE --------------------------
	.section	.nv.constant0._ZN7cutlass13device_kernelIN5flash19enable_sm80_to_sm89INS1_16FlashAttnFwdSm80INS1_25CollectiveMainloopFwdSm80ILi8ELi1ELb1EN4cute5tupleIJNS5_1CILi128EEENS7_ILi48EEENS7_ILi256EEEEEELi256ENS_10bfloat16_tEfNS_4arch4Sm80ELb0ELb1ELb1ELb1ELb1ELb0ELb1ELb1EEENS1_21CollectiveEpilogueFwdINS6_IJS8_SA_S9_EEENS6_IJNS7_ILi1EEESI_SI_EEESC_SE_Li256ELb1ELb1ELb1ELb0EEENS1_36VarlenDynamicPersistentTileSchedulerILi128ELi48ELi256ELi256ELb1ELb1ELb0ELb1ELb0ELb1EEEEEEEEEvNT_6ParamsE,"a",@progbits
	.sectionflags	@""
	.align	4
.nv.constant0._ZN7cutlass13device_kernelIN5flash19enable_sm80_to_sm89INS1_16FlashAttnFwdSm80INS1_25CollectiveMainloopFwdSm80ILi8ELi1ELb1EN4cute5tupleIJNS5_1CILi128EEENS7_ILi48EEENS7_ILi256EEEEEELi256ENS_10bfloat16_tEfNS_4arch4Sm80ELb0ELb1ELb1ELb1ELb1ELb0ELb1ELb1EEENS1_21CollectiveEpilogueFwdINS6_IJS8_SA_S9_EEENS6_IJNS7_ILi1EEESI_SI_EEESC_SE_Li256ELb1ELb1ELb1ELb0EEENS1_36VarlenDynamicPersistentTileSchedulerILi128ELi48ELi256ELi256ELb1ELb1ELb0ELb1ELb0ELb1EEEEEEEEEvNT_6ParamsE:
	.zero		1608


//--------------------- .nv.constant0._ZN7cutlass13device_kernelIN5flash19enable_sm80_to_sm89INS1_16FlashAttnFwdSm80INS1_25CollectiveMainloopFwdSm80ILi8ELi1ELb0EN4cute5tupleIJNS5_1CILi128EEENS7_ILi32EEENS7_ILi256EEEEEELi256ENS_10bfloat16_tEfNS_4arch4Sm80ELb0ELb1ELb1ELb1ELb1ELb1ELb1ELb1EEENS1_21CollectiveEpilogueFwdINS6_IJS8_SA_S9_EEENS6_IJNS7_ILi1EEESI_SI_EEESC_SE_Li256ELb1ELb1ELb1ELb0EEENS1_36VarlenDynamicPersistentTileSchedulerILi128ELi32ELi256ELi256ELb1ELb1ELb0ELb1ELb0ELb1EEEEEEEEEvNT_6ParamsE --------------------------
	.section	.nv.constant0._ZN7cutlass13device_kernelIN5flash19enable_sm80_to_sm89INS1_16FlashAttnFwdSm80INS1_25CollectiveMainloopFwdSm80ILi8ELi1ELb0EN4cute5tupleIJNS5_1CILi128EEENS7_ILi32EEENS7_ILi256EEEEEELi256ENS_10bfloat16_tEfNS_4arch4Sm80ELb0ELb1ELb1ELb1ELb1ELb1ELb1ELb1EEENS1_21CollectiveEpilogueFwdINS6_IJS8_SA_S9_EEENS6_IJNS7_ILi1EEESI_SI_EEESC_SE_Li256ELb1ELb1ELb1ELb0EEENS1_36VarlenDynamicPersistentTileSchedulerILi128ELi32ELi256ELi256ELb1ELb1ELb0ELb1ELb0ELb1EEEEEEEEEvNT_6ParamsE,"a",@progbits
	.sectionflags	@""
	.align	4
.nv.constant0._ZN7cutlass13device_kernelIN5flash19enable_sm80_to_sm89INS1_16FlashAttnFwdSm80INS1_25CollectiveMainloopFwdSm80ILi8ELi1ELb0EN4cute5tupleIJNS5_1CILi128EEENS7_ILi32EEENS7_ILi256EEEEEELi256ENS_10bfloat16_tEfNS_4arch4Sm80ELb0ELb1ELb1ELb1ELb1ELb1ELb1ELb1EEENS1_21CollectiveEpilogueFwdINS6_IJS8_SA_S9_EEENS6_IJNS7_ILi1EEESI_SI_EEESC_SE_Li256ELb1ELb1ELb1ELb0EEENS1_36VarlenDynamicPersistentTileSchedulerILi128ELi32ELi256ELi256ELb1ELb1ELb0ELb1ELb0ELb1EEEEEEEEEvNT_6ParamsE:
	.zero		1608


//--------------------- .nv.constant0._ZN7cutlass13device_kernelIN5flash19enable_sm80_to_sm89INS1_16FlashAttnFwdSm80INS1_25CollectiveMainloopFwdSm80ILi8ELi1ELb1EN4cute5tupleIJNS5_1CILi128EEENS7_ILi64EEENS7_ILi256EEEEEELi256ENS_10bfloat16_tEfNS_4arch4Sm80ELb1ELb0ELb1ELb0ELb1ELb0ELb1ELb1EEENS1_21CollectiveEpilogueFwdINS6_IJS8_SA_S9_EEENS6_IJNS7_ILi1EEESI_SI_EEESC_SE_Li256ELb0ELb1ELb1ELb0EEENS1_30DynamicPersistentTileSchedulerILi256ELi256ELb1ELb1ELb0EEEEEEEEEvNT_6ParamsE --------------------------
	.section	.nv.constant0._ZN7cutlass13device_kernelIN5flash19enable_sm80_to_sm89INS1_16FlashAttnFwdSm80INS1_25CollectiveMainloopFwdSm80ILi8ELi1ELb1EN4cute5tupleIJNS5_1CILi128EEENS7_ILi64EEENS7_ILi256EEEEEELi256ENS_10bfloat16_tEfNS_4arch4Sm80ELb1ELb0ELb1ELb0ELb1ELb0ELb1ELb1EEENS1_21CollectiveEpilogueFwdINS6_IJS8_SA_S9_EEENS6_IJNS7_ILi1EEESI_SI_EEESC_SE_Li256ELb0ELb1ELb1ELb0EEENS1_30DynamicPersistentTileSchedulerILi256ELi256ELb1ELb1ELb0EEEEEEEEEvNT_6ParamsE,"a",@progbits
	.sectionflags	@""
	.align	4
.nv.constant0._ZN7cutlass13device_kernelIN5flash19enable_sm80_to_sm89INS1_16FlashAttnFwdSm80INS1_25CollectiveMainloopFwdSm80ILi8ELi1ELb1EN4cute5tupleIJNS5_1CILi128EEENS7_ILi64EEENS7_ILi256EEEEEELi256ENS_10bfloat16_tEfNS_4arch4Sm80ELb1ELb0ELb1ELb0ELb1ELb0ELb1ELb1EEENS1_21CollectiveEpilogueFwdINS6_IJS8_SA_S9_EEENS6_IJNS7_ILi1EEESI_SI_EEESC_SE_Li256ELb0ELb1ELb1ELb0EEENS1_30DynamicPersistentTileSchedulerILi256ELi256ELb1ELb1ELb0EEEEEEEEEvNT_6ParamsE:
	.zero		1592


//--------------------- .nv.constant0._ZN7cutlass13device_kernelIN5flash19enable_sm80_to_sm89INS1_16FlashAttnFwdSm80INS1_25CollectiveMainloopFwdSm80ILi8ELi1ELb1EN4cute5tupleIJNS5_1CILi128EEENS7_ILi48EEENS7_ILi256EEEEEELi256ENS_10bfloat16_tEfNS_4arch4Sm80ELb1ELb0ELb1ELb1ELb1ELb0ELb1ELb1EEENS1_21CollectiveEpilogueFwdINS6_IJS8_SA_S9_EEENS6_IJNS7_ILi1EEESI_SI_EEESC_SE_Li256ELb1ELb1ELb1ELb0EEENS1_36VarlenDynamicPersistentTileSchedulerILi128ELi48ELi256ELi256ELb1ELb1ELb0ELb1ELb1ELb1EEEEEEEEEvNT_6ParamsE --------------------------
	.section	.nv.constant0._ZN7cutlass13device_kernelIN5flash19enable_sm80_to_sm89INS1_16FlashAttnFwdSm80INS1_25CollectiveMainloopFwdSm80ILi8ELi1ELb1EN4cute5tupleIJNS5_1CILi128EEENS7_ILi48EEENS7_ILi256EEEEEELi256ENS_10bfloat16_tEfNS_4arch4Sm80ELb1ELb0ELb1ELb1ELb1ELb0ELb1ELb1EEENS1_21CollectiveEpilogueFwdINS6_IJS8_SA_S9_EEENS6_IJNS7_ILi1EEESI_SI_EEESC_SE_Li256ELb1ELb1ELb1ELb0EEENS1_36VarlenDynamicPersistentTileSchedulerILi128ELi48ELi256ELi256ELb1ELb1ELb0ELb1ELb1ELb1EEEEEEEEEvNT_6ParamsE,"a",@progbits
	.sectionflags	@""
	.align	4
.nv.constant0._ZN7cutlass13device_kernelIN5flash19enable_sm80_to_sm89INS1_16FlashAttnFwdSm80INS1_25CollectiveMainloopFwdSm80ILi8ELi1ELb1EN4cute5tupleIJNS5_1CILi128EEENS7_ILi48EEENS7_ILi256EEEEEELi256ENS_10bfloat16_tEfNS_4arch4Sm80ELb1ELb0ELb1ELb1ELb1ELb0ELb1ELb1EEENS1_21CollectiveEpilogueFwdINS6_IJS8_SA_S9_EEENS6_IJNS7_ILi1EEESI_SI_EEESC_SE_Li256ELb1ELb1ELb1ELb0EEENS1_36VarlenDynamicPersistentTileSchedulerILi128ELi48ELi256ELi256ELb1ELb1ELb0ELb1ELb1ELb1EEEEEEEEEvNT_6ParamsE:
	.zero		1608


//--------------------- .nv.constant0._ZN7cutlass13device_kernelIN5flash19enable_sm80_to_sm89INS1_16FlashAttnFwdSm80INS1_25CollectiveMainloopFwdSm80ILi8ELi1ELb0EN4cute5tupleIJNS5_1CILi128EEENS7_ILi32EEENS7_ILi256EEEEEELi256ENS_10bfloat16_tEfNS_4arch4Sm80ELb1ELb0ELb1ELb1ELb1ELb1ELb1ELb1EEENS1_21CollectiveEpilogueFwdINS6_IJS8_SA_S9_EEENS6_IJNS7_ILi1EEESI_SI_EEESC_SE_Li256ELb1ELb1ELb1ELb0EEENS1_36VarlenDynamicPersistentTileSchedulerILi128ELi32ELi256ELi256ELb1ELb1ELb0ELb1ELb1ELb1EEEEEEEEEvNT_6ParamsE --------------------------
	.section	.nv.constant0._ZN7cutlass13device_kernelIN5flash19enable_sm80_to_sm89INS1_16FlashAttnFwdSm80INS1_25CollectiveMainloopFwdSm80ILi8ELi1ELb0EN4cute5tupleIJNS5_1CILi128EEENS7_ILi32EEENS7_ILi256EEEEEELi256ENS_10bfloat16_tEfNS_4arch4Sm80ELb1ELb0ELb1ELb1ELb1ELb1ELb1ELb1EEENS1_21CollectiveEpilogueFwdINS6_IJS8_SA_S9_EEENS6_IJNS7_ILi1EEESI_SI_EEESC_SE_Li256ELb1ELb1ELb1ELb0EEENS1_36VarlenDynamicPersistentTileSchedulerILi128ELi32ELi256ELi256ELb1ELb1ELb0ELb1ELb1ELb1EEEEEEEEEvNT_6ParamsE,"a",@progbits
	.sectionflags	@""
	.align	4
.nv.constant0._ZN7cutlass13device_kernelIN5flash19enable_sm80_to_sm89INS1_16FlashAttnFwdSm80INS1_25CollectiveMainloopFwdSm80ILi8ELi1ELb0EN4cute5tupleIJNS5_1CILi128EEENS7_ILi32EEENS7_ILi256EEEEEELi256ENS_10bfloat16_tEfNS_4arch4Sm80ELb1ELb0ELb1ELb1ELb1ELb1ELb1ELb1EEENS1_21CollectiveEpilogueFwdINS6_IJS8_SA_S9_EEENS6_IJNS7_ILi1EEESI_SI_EEESC_SE_Li256ELb1ELb1ELb1ELb0EEENS1_36VarlenDynamicPersistentTileSchedulerILi128ELi32ELi256ELi256ELb1ELb1ELb0ELb1ELb1ELb1EEEEEEEEEvNT_6ParamsE:
	.zero		1608


//--------------------- .nv.constant0._ZN7cutlass13device_kernelIN5flash19enable_sm80_to_sm89INS1_16FlashAttnFwdSm80INS1_25CollectiveMainloopFwdSm80ILi8ELi1ELb0EN4cute5tupleIJNS5_1CILi128EEENS7_ILi96EEENS7_ILi256EEEEEELi256ENS_10bfloat16_tEfNS_4arch4Sm80ELb0ELb0ELb1ELb0ELb1ELb0ELb1ELb1EEENS1_21CollectiveEpilogueFwdINS6_IJS8_SA_S9_EEENS6_IJNS7_ILi1EEESI_SI_EEESC_SE_Li256ELb0ELb1ELb1ELb0EEENS1_19SingleTileSchedulerILb0ELb1ELb1ELi128EEEEEEEEEvNT_6ParamsE --------------------------
	.section	.nv.constant0._ZN7cutlass13device_kernelIN5flash19enable_sm80_to_sm89INS1_16FlashAttnFwdSm80INS1_25CollectiveMainloopFwdSm80ILi8ELi1ELb0EN4cute5tupleIJNS5_1CILi128EEENS7_ILi96EEENS7_ILi256EEEEEELi256ENS_10bfloat16_tEfNS_4arch4Sm80ELb0ELb0ELb1ELb0ELb1ELb0ELb1ELb1EEENS1_21CollectiveEpilogueFwdINS6_IJS8_SA_S9_EEENS6_IJNS7_ILi1EEESI_SI_EEESC_SE_Li256ELb0ELb1ELb1ELb0EEENS1_19SingleTileSchedulerILb0ELb1ELb1ELi128EEEEEEEEEvNT_6ParamsE,"a",@progbits
	.sectionflags	@""
	.align	4
.nv.constant0._ZN7cutlass13device_kernelIN5flash19enable_sm80_to_sm89INS1_16FlashAttnFwdSm80INS1_25CollectiveMainloopFwdSm80ILi8ELi1ELb0EN4cute5tupleIJNS5_1CILi128EEENS7_ILi96EEENS7_ILi256EEEEEELi256ENS_10bfloat16_tEfNS_4arch4Sm80ELb0ELb0ELb1ELb0ELb1ELb0ELb1ELb1EEENS1_21CollectiveEpilogueFwdINS6_IJS8_SA_S9_EEENS6_IJNS7_ILi1EEESI_SI_EEESC_SE_Li256ELb0ELb1ELb1ELb0EEENS1_19SingleTileSchedulerILb0ELb1ELb1ELi128EEEEEEEEEvNT_6ParamsE:
	.zero		1576


//--------------------- .nv.constant0._ZN7cutlass13device_kernelIN5flash19enable_sm80_to_sm89INS1_16FlashAttnFwdSm80INS1_25CollectiveMainloopFwdSm80ILi8ELi1ELb0EN4cute5tupleIJNS5_1CILi128EEENS7_ILi64EEENS7_ILi256EEEEEELi256ENS_10bfloat16_tEfNS_4arch4Sm80ELb0ELb0ELb1ELb1ELb1ELb0ELb1ELb1EEENS1_21CollectiveEpilogueFwdINS6_IJS8_SA_S9_EEENS6_IJNS7_ILi1EEESI_SI_EEESC_SE_Li256ELb1ELb1ELb1ELb0EEENS1_36VarlenDynamicPersistentTileSchedulerILi128ELi64ELi256ELi256ELb1ELb1ELb0ELb0ELb1ELb1EEEEEEEEEvNT_6ParamsE --------------------------
	.section	.nv.constant0._ZN7cutlass13device_kernelIN5flash19enable_sm80_to_sm89INS1_16FlashAttnFwdSm80INS1_25CollectiveMainloopFwdSm80ILi8ELi1ELb0EN4cute5tupleIJNS5_1CILi128EEENS7_ILi64EEENS7_ILi256EEEEEELi256ENS_10bfloat16_tEfNS_4arch4Sm80ELb0ELb0ELb1ELb1ELb1ELb0ELb1ELb1EEENS1_21CollectiveEpilogueFwdINS6_IJS8_SA_S9_EEENS6_IJNS7_ILi1EEESI_SI_EEESC_SE_Li256ELb1ELb1ELb1ELb0EEENS1_36VarlenDynamicPersistentTileSchedulerILi128ELi64ELi256ELi256ELb1ELb1ELb0ELb0ELb1ELb1EEEEEEEEEvNT_6ParamsE,"a",@progbits
	.sectionflags	@""
	.align	4
.nv.constant0._ZN7cutlass13device_kernelIN5flash19enable_sm80_to_sm89INS1_16FlashAttnFwdSm80INS1_25CollectiveMainloopFwdSm80ILi8ELi1ELb0EN4cute5tupleIJNS5_1CILi128EEENS7_ILi64EEENS7_ILi256EEEEEELi256ENS_10bfloat16_tEfNS_4arch4Sm80ELb0ELb0ELb1ELb1ELb1ELb0ELb1ELb1EEENS1_21CollectiveEpilogueFwdINS6_IJS8_SA_S9_EEENS6_IJNS7_ILi1EEESI_SI_EEESC_SE_Li256ELb1ELb1ELb1ELb0EEENS1_36VarlenDynamicPersistentTileSchedulerILi128ELi64ELi256ELi256ELb1ELb1ELb0ELb0ELb1ELb1EEEEEEEEEvNT_6ParamsE:
	.zero		1608


//--------------------- .nv.constant0._ZN7cutlass13device_kernelIN5flash19enable_sm80_to_sm89INS1_16FlashAttnFwdSm80INS1_25CollectiveMainloopFwdSm80ILi8ELi1ELb0EN4cute5tupleIJNS5_1CILi128EEENS7_ILi48EEENS7_ILi256EEEEEELi256ENS_10bfloat16_tEfNS_4arch4Sm80ELb0ELb0ELb1ELb1ELb1ELb1ELb1ELb1EEENS1_21CollectiveEpilogueFwdINS6_IJS8_SA_S9_EEENS6_IJNS7_ILi1EEESI_SI_EEESC_SE_Li256ELb1ELb1ELb1ELb0EEENS1_36VarlenDynamicPersistentTileSchedulerILi128ELi48ELi256ELi256ELb1ELb1ELb0ELb0ELb1ELb1EEEEEEEEEvNT_6ParamsE --------------------------
	.section	.nv.constant0._ZN7cutlass13device_kernelIN5flash19enable_sm80_to_sm89INS1_16FlashAttnFwdSm80INS1_25CollectiveMainloopFwdSm80ILi8ELi1ELb0EN4cute5tupleIJNS5_1CILi128EEENS7_ILi48EEENS7_ILi256EEEEEELi256ENS_10bfloat16_tEfNS_4arch4Sm80ELb0ELb0ELb1ELb1ELb1ELb1ELb1ELb1EEENS1_21CollectiveEpilogueFwdINS6_IJS8_SA_S9_EEENS6_IJNS7_ILi1EEESI_SI_EEESC_SE_Li256ELb1ELb1ELb1ELb0EEENS1_36VarlenDynamicPersistentTileSchedulerILi128ELi48ELi256ELi256ELb1ELb1ELb0ELb0ELb1ELb1EEEEEEEEEvNT_6ParamsE,"a",@progbits
	.sectionflags	@""
	.align	4
.nv.constant0._ZN7cutlass13device_kernelIN5flash19enable_sm80_to_sm89INS1_16FlashAttnFwdSm80INS1_25CollectiveMainloopFwdSm80ILi8ELi1ELb0EN4cute5tupleIJNS5_1CILi128EEENS7_ILi48EEENS7_ILi256EEEEEELi256ENS_10bfloat16_tEfNS_4arch4Sm80ELb0ELb0ELb1ELb1ELb1ELb1ELb1ELb1EEENS1_21CollectiveEpilogueFwdINS6_IJS8_SA_S9_EEENS6_IJNS7_ILi1EEESI_SI_EEESC_SE_Li256ELb1ELb1ELb1ELb0EEENS1_36VarlenDynamicPersistentTileSchedulerILi128ELi48ELi256ELi256ELb1ELb1ELb0ELb0ELb1ELb1EEEEEEEEEvNT_6ParamsE:
	.zero		1608


//--------------------- .nv.constant0._ZN7cutlass13device_kernelIN5flash19enable_sm80_to_sm89INS1_16FlashAttnFwdSm80INS1_25CollectiveMainloopFwdSm80ILi8ELi1ELb0EN4cute5tupleIJNS5_1CILi128EEENS7_ILi64EEENS7_ILi256EEEEEELi256ENS_10bfloat16_tEfNS_4arch4Sm80ELb0ELb1ELb1ELb0ELb1ELb0ELb1ELb1EEENS1_21CollectiveEpilogueFwdINS6_IJS8_SA_S9_EEENS6_IJNS7_ILi1EEESI_SI_EEESC_SE_Li256ELb0ELb1ELb1ELb0EEENS1_19SingleTileSchedulerILb0ELb1ELb1ELi128EEEEEEEEEvNT_6ParamsE --------------------------
	.section	.nv.constant0._ZN7cutlass13device_kernelIN5flash19enable_sm80_to_sm89INS1_16FlashAttnFwdSm80INS1_25CollectiveMainloopFwdSm80ILi8ELi1ELb0EN4cute5tupleIJNS5_1CILi128EEENS7_ILi64EEENS7_ILi256EEEEEELi256ENS_10bfloat16_tEfNS_4arch4Sm80ELb0ELb1ELb1ELb0ELb1ELb0ELb1ELb1EEENS1_21CollectiveEpilogueFwdINS6_IJS8_SA_S9_EEENS6_IJNS7_ILi1EEESI_SI_EEESC_SE_Li256ELb0ELb1ELb1ELb0EEENS1_19SingleTileSchedulerILb0ELb1ELb1ELi128EEEEEEEEEvNT_6ParamsE,"a",@progbits
	.sectionflags	@""
	.align	4
.nv.constant0._ZN7cutlass13device_kernelIN5flash19enable_sm80_to_sm89INS1_16FlashAttnFwdSm80INS1_25CollectiveMainloopFwdSm80ILi8ELi1ELb0EN4cute5tupleIJNS5_1CILi128EEENS7_ILi64EEENS7_ILi256EEEEEELi256ENS_10bfloat16_tEfNS_4arch4Sm80ELb0ELb1ELb1ELb0ELb1ELb0ELb1ELb1EEENS1_21CollectiveEpilogueFwdINS6_IJS8_SA_S9_EEENS6_IJNS7_ILi1EEESI_SI_EEESC_SE_Li256ELb0ELb1ELb1ELb0EEENS1_19SingleTileSchedulerILb0ELb1ELb1ELi128EEEEEEEEEvNT_6ParamsE:
	.zero		1576


//--------------------- .nv.constant0._ZN7cutlass13device_kernelIN5flash19enable_sm80_to_sm89INS1_16FlashAttnFwdSm80INS1_25CollectiveMainloopFwdSm80ILi8ELi1ELb0EN4cute5tupleIJNS5_1CILi128EEENS7_ILi64EEENS7_ILi256EEEEEELi256ENS_10bfloat16_tEfNS_4arch4Sm80ELb0ELb1ELb1ELb1ELb1ELb0ELb1ELb1EEENS1_21CollectiveEpilogueFwdINS6_IJS8_SA_S9_EEENS6_IJNS7_ILi1EEESI_SI_EEESC_SE_Li256ELb1ELb1ELb1ELb0EEENS1_36VarlenDynamicPersistentTileSchedulerILi128ELi64ELi256ELi256ELb1ELb1ELb0ELb1ELb0ELb1EEEEEEEEEvNT_6ParamsE --------------------------
	.section	.nv.constant0._ZN7cutlass13device_kernelIN5flash19enable_sm80_to_sm89INS1_16FlashAttnFwdSm80INS1_25CollectiveMainloopFwdSm80ILi8ELi1ELb0EN4cute5tupleIJNS5_1CILi128EEENS7_ILi64EEENS7_ILi256EEEEEELi256ENS_10bfloat16_tEfNS_4arch4Sm80ELb0ELb1ELb1ELb1ELb1ELb0ELb1ELb1EEENS1_21CollectiveEpilogueFwdINS6_IJS8_SA_S9_EEENS6_IJNS7_ILi1EEESI_SI_EEESC_SE_Li256ELb1ELb1ELb1ELb0EEENS1_36VarlenDynamicPersistentTileSchedulerILi128ELi64ELi256ELi256ELb1ELb1ELb0ELb1ELb0ELb1EEEEEEEEEvNT_6ParamsE,"a",@progbits
	.sectionflags	@""
	.align	4
.nv.constant0._ZN7cutlass13device_kernelIN5flash19enable_sm80_to_sm89INS1_16FlashAttnFwdSm80INS1_25CollectiveMainloopFwdSm80ILi8ELi1ELb0EN4cute5tupleIJNS5_1CILi128EEENS7_ILi64EEENS7_ILi256EEEEEELi256ENS_10bfloat16_tEfNS_4arch4Sm80ELb0ELb1ELb1ELb1ELb1ELb0ELb1ELb1EEENS1_21CollectiveEpilogueFwdINS6_IJS8_SA_S9_EEENS6_IJNS7_ILi1EEESI_SI_EEESC_SE_Li256ELb1ELb1ELb1ELb0EEENS1_36VarlenDynamicPersistentTileSchedulerILi128ELi64ELi256ELi256ELb1ELb1ELb0ELb1ELb0ELb1EEEEEEEEEvNT_6ParamsE:
	.zero		1608


//--------------------- .nv.constant0._ZN7cutlass13device_kernelIN5flash19enable_sm80_to_sm89INS1_16FlashAttnFwdSm80INS1_25CollectiveMainloopFwdSm80ILi8ELi1ELb0EN4cute5tupleIJNS5_1CILi128EEENS7_ILi48EEENS7_ILi256EEEEEELi256ENS_10bfloat16_tEfNS_4arch4Sm80ELb0ELb1ELb1ELb1ELb1ELb1ELb1ELb1EEENS1_21CollectiveEpilogueFwdINS6_IJS8_SA_S9_EEENS6_IJNS7_ILi1EEESI_SI_EEESC_SE_Li256ELb1ELb1ELb1ELb0EEENS1_36VarlenDynamicPersistentTileSchedulerILi128ELi48ELi256ELi256ELb1ELb1ELb0ELb1ELb0ELb1EEEEEEEEEvNT_6ParamsE --------------------------
	.section	.nv.constant0._ZN7cutlass13device_kernelIN5flash19enable_sm80_to_sm89INS1_16FlashAttnFwdSm80INS1_25CollectiveMainloopFwdSm80ILi8ELi1ELb0EN4cute5tupleIJNS5_1CILi128EEENS7_ILi48EEENS7_ILi256EEEEEELi256ENS_10bfloat16_tEfNS_4arch4Sm80ELb0ELb1ELb1ELb1ELb1ELb1ELb1ELb1EEENS1_21CollectiveEpilogueFwdINS6_IJS8_SA_S9_EEENS6_IJNS7_ILi1EEESI_SI_EEESC_SE_Li256ELb1ELb1ELb1ELb0EEENS1_36VarlenDynamicPersistentTileSchedulerILi128ELi48ELi256ELi256ELb1ELb1ELb0ELb1ELb0ELb1EEEEEEEEEvNT_6ParamsE,"a",@progbits
	.sectionflags	@""
	.align	4
.nv.constant0._ZN7cutlass13device_kernelIN5flash19enable_sm80_to_sm89INS1_16FlashAttnFwdSm80INS1_25CollectiveMainloopFwdSm80ILi8ELi1ELb0EN4cute5tupleIJNS5_1CILi128EEENS7_ILi48EEENS7_ILi256EEEEEELi256ENS_10bfloat16_tEfNS_4arch4Sm80ELb0ELb1ELb1ELb1ELb1ELb1ELb1ELb1EEENS1_21CollectiveEpilogueFwdINS6_IJS8_SA_S9_EEENS6_IJNS7_ILi1EEESI_SI_EEESC_SE_Li256ELb1ELb1ELb1ELb0EEENS1_36VarlenDynamicPersistentTileSchedulerILi128ELi48ELi256ELi256ELb1ELb1ELb0ELb1ELb0ELb1EEEEEEEEEvNT_6ParamsE:
	.zero		1608


//--------------------- .nv.constant0._ZN7cutlass13device_kernelIN5flash19enable_sm80_to_sm89INS1_16FlashAttnFwdSm80INS1_25CollectiveMainloopFwdSm80ILi8ELi1ELb0EN4cute5tupleIJNS5_1CILi128EEENS7_ILi96EEENS7_ILi256EEEEEELi256ENS_10bfloat16_tEfNS_4arch4Sm80ELb1ELb0ELb1ELb0ELb1ELb0ELb1ELb1EEENS1_21CollectiveEpilogueFwdINS6_IJS8_SA_S9_EEENS6_IJNS7_ILi1EEESI_SI_EEESC_SE_Li256ELb0ELb1ELb1ELb0EEENS1_30DynamicPersistentTileSchedulerILi256ELi256ELb1ELb1ELb0EEEEEEEEEvNT_6ParamsE --------------------------
	.section	.nv.constant0._ZN7cutlass13device_kernelIN5flash19enable_sm80_to_sm89INS1_16FlashAttnFwdSm80INS1_25CollectiveMainloopFwdSm80ILi8ELi1ELb0EN4cute5tupleIJNS5_1CILi128EEENS7_ILi96EEENS7_ILi256EEEEEELi256ENS_10bfloat16_tEfNS_4arch4Sm80ELb1ELb0ELb1ELb0ELb1ELb0ELb1ELb1EEENS1_21CollectiveEpilogueFwdINS6_IJS8_SA_S9_EEENS6_IJNS7_ILi1EEESI_SI_EEESC_SE_Li256ELb0ELb1ELb1ELb0EEENS1_30DynamicPersistentTileSchedulerILi256ELi256ELb1ELb1ELb0EEEEEEEEEvNT_6ParamsE,"a",@progbits
	.sectionflags	@""
	.align	4
.nv.constant0._ZN7cutlass13device_kernelIN5flash19enable_sm80_to_sm89INS1_16FlashAttnFwdSm80INS1_25CollectiveMainloopFwdSm80ILi8ELi1ELb0EN4cute5tupleIJNS5_1CILi128EEENS7_ILi96EEENS7_ILi256EEEEEELi256ENS_10bfloat16_tEfNS_4arch4Sm80ELb1ELb0ELb1ELb0ELb1ELb0ELb1ELb1EEENS1_21CollectiveEpilogueFwdINS6_IJS8_SA_S9_EEENS6_IJNS7_ILi1EEESI_SI_EEESC_SE_Li256ELb0ELb1ELb1ELb0EEENS1_30DynamicPersistentTileSchedulerILi256ELi256ELb1ELb1ELb0EEEEEEEEEvNT_6ParamsE:
	.zero		1592


//--------------------- .nv.constant0._ZN7cutlass13device_kernelIN5flash19enable_sm80_to_sm89INS1_16FlashAttnFwdSm80INS1_25CollectiveMainloopFwdSm80ILi8ELi1ELb0EN4cute5tupleIJNS5_1CILi128EEENS7_ILi64EEENS7_ILi256EEEEEELi256ENS_10bfloat16_tEfNS_4arch4Sm80ELb1ELb0ELb1ELb1ELb1ELb0ELb1ELb1EEENS1_21CollectiveEpilogueFwdINS6_IJS8_SA_S9_EEENS6_IJNS7_ILi1EEESI_SI_EEESC_SE_Li256ELb1ELb1ELb1ELb0EEENS1_36VarlenDynamicPersistentTileSchedulerILi128ELi64ELi256ELi256ELb1ELb1ELb0ELb1ELb1ELb1EEEEEEEEEvNT_6ParamsE --------------------------
	.section	.nv.constant0._ZN7cutlass13device_kernelIN5flash19enable_sm80_to_sm89INS1_16FlashAttnFwdSm80INS1_25CollectiveMainloopFwdSm80ILi8ELi1ELb0EN4cute5tupleIJNS5_1CILi128EEENS7_ILi64EEENS7_ILi256EEEEEELi256ENS_10bfloat16_tEfNS_4arch4Sm80ELb1ELb0ELb1ELb1ELb1ELb0ELb1ELb1EEENS1_21CollectiveEpilogueFwdINS6_IJS8_SA_S9_EEENS6_IJNS7_ILi1EEESI_SI_EEESC_SE_Li256ELb1ELb1ELb1ELb0EEENS1_36VarlenDynamicPersistentTileSchedulerILi128ELi64ELi256ELi256ELb1ELb1ELb0ELb1ELb1ELb1EEEEEEEEEvNT_6ParamsE,"a",@progbits
	.sectionflags	@""
	.align	4
.nv.constant0._ZN7cutlass13device_kernelIN5flash19enable_sm80_to_sm89INS1_16FlashAttnFwdSm80INS1_25CollectiveMainloopFwdSm80ILi8ELi1ELb0EN4cute5tupleIJNS5_1CILi128EEENS7_ILi64EEENS7_ILi256EEEEEELi256ENS_10bfloat16_tEfNS_4arch4Sm80ELb1ELb0ELb1ELb1ELb1ELb0ELb1ELb1EEENS1_21CollectiveEpilogueFwdINS6_IJS8_SA_S9_EEENS6_IJNS7_ILi1EEESI_SI_EEESC_SE_Li256ELb1ELb1ELb1ELb0EEENS1_36VarlenDynamicPersistentTileSchedulerILi128ELi64ELi256ELi256ELb1ELb1ELb0ELb1ELb1ELb1EEEEEEEEEvNT_6ParamsE:
	.zero		1608


//--------------------- .nv.constant0._ZN7cutlass13device_kernelIN5flash19enable_sm80_to_sm89INS1_16FlashAttnFwdSm80INS1_25CollectiveMainloopFwdSm80ILi8ELi1ELb0EN4cute5tupleIJNS5_1CILi128EEENS7_ILi48EEENS7_ILi256EEEEEELi256ENS_10bfloat16_tEfNS_4arch4Sm80ELb1ELb0ELb1ELb1ELb1ELb1ELb1ELb1EEENS1_21CollectiveEpilogueFwdINS6_IJS8_SA_S9_EEENS6_IJNS7_ILi1EEESI_SI_EEESC_SE_Li256ELb1ELb1ELb1ELb0EEENS1_36VarlenDynamicPersistentTileSchedulerILi128ELi48ELi256ELi256ELb1ELb1ELb0ELb1ELb1ELb1EEEEEEEEEvNT_6ParamsE --------------------------
	.section	.nv.constant0._ZN7cutlass13device_kernelIN5flash19enable_sm80_to_sm89INS1_16FlashAttnFwdSm80INS1_25CollectiveMainloopFwdSm80ILi8ELi1ELb0EN4cute5tupleIJNS5_1CILi128EEENS7_ILi48EEENS7_ILi256EEEEEELi256ENS_10bfloat16_tEfNS_4arch4Sm80ELb1ELb0ELb1ELb1ELb1ELb1ELb1ELb1EEENS1_21CollectiveEpilogueFwdINS6_IJS8_SA_S9_EEENS6_IJNS7_ILi1EEESI_SI_EEESC_SE_Li256ELb1ELb1ELb1ELb0EEENS1_36VarlenDynamicPersistentTileSchedulerILi128ELi48ELi256ELi256ELb1ELb1ELb0ELb1ELb1ELb1EEEEEEEEEvNT_6ParamsE,"a",@progbits
	.sectionflags	@""
	.align	4
.nv.constant0._ZN7cutlass13device_kernelIN5flash19enable_sm80_to_sm89INS1_16FlashAttnFwdSm80INS1_25CollectiveMainloopFwdSm80ILi8ELi1ELb0EN4cute5tupleIJNS5_1CILi128EEENS7_ILi48EEENS7_ILi256EEEEEELi256ENS_10bfloat16_tEfNS_4arch4Sm80ELb1ELb0ELb1ELb1ELb1ELb1ELb1ELb1EEENS1_21CollectiveEpilogueFwdINS6_IJS8_SA_S9_EEENS6_IJNS7_ILi1EEESI_SI_EEESC_SE_Li256ELb1ELb1ELb1ELb0EEENS1_36VarlenDynamicPersistentTileSchedulerILi128ELi48ELi256ELi256ELb1ELb1ELb0ELb1ELb1ELb1EEEEEEEEEvNT_6ParamsE:
	.zero		1608


//--------------------- .nv.constant0._ZN7cutlass13device_kernelIN5flash19enable_sm80_to_sm89INS1_16FlashAttnFwdSm80INS1_25CollectiveMainloopFwdSm80ILi8ELi1ELb1EN4cute5tupleIJNS5_1CILi128EEENS7_ILi64EEENS7_ILi256EEEEEELi256ENS_10bfloat16_tEfNS_4arch4Sm80ELb0ELb0ELb0ELb0ELb1ELb0ELb1ELb1EEENS1_21CollectiveEpilogueFwdINS6_IJS8_SA_S9_EEENS6_IJNS7_ILi1EEESI_SI_EEESC_SE_Li256ELb0ELb1ELb1ELb0EEENS1_19SingleTileSchedulerILb0ELb1ELb1ELi128EEEEEEEEEvNT_6ParamsE --------------------------
	.section	.nv.constant0._ZN7cutlass13device_kernelIN5flash19enable_sm80_to_sm89INS1_16FlashAttnFwdSm80INS1_25CollectiveMainloopFwdSm80ILi8ELi1ELb1EN4cute5tupleIJNS5_1CILi128EEENS7_ILi64EEENS7_ILi256EEEEEELi256ENS_10bfloat16_tEfNS_4arch4Sm80ELb0ELb0ELb0ELb0ELb1ELb0ELb1ELb1EEENS1_21CollectiveEpilogueFwdINS6_IJS8_SA_S9_EEENS6_IJNS7_ILi1EEESI_SI_EEESC_SE_Li256ELb0ELb1ELb1ELb0EEENS1_19SingleTileSchedulerILb0ELb1ELb1ELi128EEEEEEEEEvNT_6ParamsE,"a",@progbits
	.sectionflags	@""
	.align	4
.nv.constant0._ZN7cutlass13device_kernelIN5flash19enable_sm80_to_sm89INS1_16FlashAttnFwdSm80INS1_25CollectiveMainloopFwdSm80ILi8ELi1ELb1EN4cute5tupleIJNS5_1CILi128EEENS7_ILi64EEENS7_ILi256EEEEEELi256ENS_10bfloat16_tEfNS_4arch4Sm80ELb0ELb0ELb0ELb0ELb1ELb0ELb1ELb1EEENS1_21CollectiveEpilogueFwdINS6_IJS8_SA_S9_EEENS6_IJNS7_ILi1EEESI_SI_EEESC_SE_Li256ELb0ELb1ELb1ELb0EEENS1_19SingleTileSchedulerILb0ELb1ELb1ELi128EEEEEEEEEvNT_6ParamsE:
	.zero		1576


//--------------------- .nv.constant0._ZN7cutlass13device_kernelIN5flash19enable_sm80_to_sm89INS1_16FlashAttnFwdSm80INS1_25CollectiveMainloopFwdSm80ILi8ELi1ELb1EN4cute5tupleIJNS5_1CILi128EEENS7_ILi48EEENS7_ILi256EEEEEELi256ENS_10bfloat16_tEfNS_4arch4Sm80ELb0ELb0ELb0ELb1ELb1ELb0ELb1ELb1EEENS1_21CollectiveEpilogueFwdINS6_IJS8_SA_S9_EEENS6_IJNS7_ILi1EEESI_SI_EEESC_SE_Li256ELb1ELb1ELb1ELb0EEENS1_36VarlenDynamicPersistentTileSchedulerILi128ELi48ELi256ELi256ELb1ELb1ELb0ELb0ELb1ELb1EEEEEEEEEvNT_6ParamsE --------------------------
	.section	.nv.constant0._ZN7cutlass13device_kernelIN5flash19enable_sm80_to_sm89INS1_16FlashAttnFwdSm80INS1_25CollectiveMainloopFwdSm80ILi8ELi1ELb1EN4cute5tupleIJNS5_1CILi128EEENS7_ILi48EEENS7_ILi256EEEEEELi256ENS_10bfloat16_tEfNS_4arch4Sm80ELb0ELb0ELb0ELb1ELb1ELb0ELb1ELb1EEENS1_21CollectiveEpilogueFwdINS6_IJS8_SA_S9_EEENS6_IJNS7_ILi1EEESI_SI_EEESC_SE_Li256ELb1ELb1ELb1ELb0EEENS1_36VarlenDynamicPersistentTileSchedulerILi128ELi48ELi256ELi256ELb1ELb1ELb0ELb0ELb1ELb1EEEEEEEEEvNT_6ParamsE,"a",@progbits
	.sectionflags	@""
	.align	4
.nv.constant0._ZN7cutlass13device_kernelIN5flash19enable_sm80_to_sm89INS1_16FlashAttnFwdSm80INS1_25CollectiveMainloopFwdSm80ILi8ELi1ELb1EN4cute5tupleIJNS5_1CILi128EEENS7_ILi48EEENS7_ILi256EEEEEELi256ENS_10bfloat16_tEfNS_4arch4Sm80ELb0ELb0ELb0ELb1ELb1ELb0ELb1ELb1EEENS1_21CollectiveEpilogueFwdINS6_IJS8_SA_S9_EEENS6_IJNS7_ILi1EEESI_SI_EEESC_SE_Li256ELb1ELb1ELb1ELb0EEENS1_36VarlenDynamicPersistentTileSchedulerILi128ELi48ELi256ELi256ELb1ELb1ELb0ELb0ELb1ELb1EEEEEEEEEvNT_6ParamsE:
	.zero		1608


//--------------------- .nv.constant0._ZN7cutlass13device_kernelIN5flash19enable_sm80_to_sm89INS1_16FlashAttnFwdSm80INS1_25CollectiveMainloopFwdSm80ILi8ELi1ELb0EN4cute5tupleIJNS5_1CILi128EEENS7_ILi32EEENS7_ILi256EEEEEELi256ENS_10bfloat16_tEfNS_4arch4Sm80ELb0ELb0ELb0ELb1ELb1ELb1ELb1ELb1EEENS1_21CollectiveEpilogueFwdINS6_IJS8_SA_S9_EEENS6_IJNS7_ILi1EEESI_SI_EEESC_SE_Li256ELb1ELb1ELb1ELb0EEENS1_36VarlenDynamicPersistentTileSchedulerILi128ELi32ELi256ELi256ELb1ELb1ELb0ELb0ELb1ELb1EEEEEEEEEvNT_6ParamsE --------------------------
	.section	.nv.constant0._ZN7cutlass13device_kernelIN5flash19enable_sm80_to_sm89INS1_16FlashAttnFwdSm80INS1_25CollectiveMainloopFwdSm80ILi8ELi1ELb0EN4cute5tupleIJNS5_1CILi128EEENS7_ILi32EEENS7_ILi256EEEEEELi256ENS_10bfloat16_tEfNS_4arch4Sm80ELb0ELb0ELb0ELb1ELb1ELb1ELb1ELb1EEENS1_21CollectiveEpilogueFwdINS6_IJS8_SA_S9_EEENS6_IJNS7_ILi1EEESI_SI_EEESC_SE_Li256ELb1ELb1ELb1ELb0EEENS1_36VarlenDynamicPersistentTileSchedulerILi128ELi32ELi256ELi256ELb1ELb1ELb0ELb0ELb1ELb1EEEEEEEEEvNT_6ParamsE,"a",@progbits
	.sectionflags	@""
	.align	4
.nv.constant0._ZN7cutlass13device_kernelIN5flash19enable_sm80_to_sm89INS1_16FlashAttnFwdSm80INS1_25CollectiveMainloopFwdSm80ILi8ELi1ELb0EN4cute5tupleIJNS5_1CILi128EEENS7_ILi32EEENS7_ILi256EEEEEELi256ENS_10bfloat16_tEfNS_4arch4Sm80ELb0ELb0ELb0ELb1ELb1ELb1ELb1ELb1EEENS1_21CollectiveEpilogueFwdINS6_IJS8_SA_S9_EEENS6_IJNS7_ILi1EEESI_SI_EEESC_SE_Li256ELb1ELb1ELb1ELb0EEENS1_36VarlenDynamicPersistentTileSchedulerILi128ELi32ELi256ELi256ELb1ELb1ELb0ELb0ELb1ELb1EEEEEEEEEvNT_6ParamsE:
	.zero		1608


//--------------------- .nv.constant0._ZN7cutlass13device_kernelIN5flash19enable_sm80_to_sm89INS1_16FlashAttnFwdSm80INS1_25CollectiveMainloopFwdSm80ILi8ELi1ELb1EN4cute5tupleIJNS5_1CILi128EEENS7_ILi48EEENS7_ILi256EEEEEELi256ENS_10bfloat16_tEfNS_4arch4Sm80ELb0ELb1ELb0ELb0ELb1ELb0ELb1ELb1EEENS1_21CollectiveEpilogueFwdINS6_IJS8_SA_S9_EEENS6_IJNS7_ILi1EEESI_SI_EEESC_SE_Li256ELb0ELb1ELb1ELb0EEENS1_19SingleTileSchedulerILb0ELb1ELb1ELi128EEEEEEEEEvNT_6ParamsE --------------------------
	.section	.nv.constant0._ZN7cutlass13device_kernelIN5flash19enable_sm80_to_sm89INS1_16FlashAttnFwdSm80INS1_25CollectiveMainloopFwdSm80ILi8ELi1ELb1EN4cute5tupleIJNS5_1CILi128EEENS7_ILi48EEENS7_ILi256EEEEEELi256ENS_10bfloat16_tEfNS_4arch4Sm80ELb0ELb1ELb0ELb0ELb1ELb0ELb1ELb1EEENS1_21CollectiveEpilogueFwdINS6_IJS8_SA_S9_EEENS6_IJNS7_ILi1EEESI_SI_EEESC_SE_Li256ELb0ELb1ELb1ELb0EEENS1_19SingleTileSchedulerILb0ELb1ELb1ELi128EEEEEEEEEvNT_6ParamsE,"a",@progbits
	.sectionflags	@""
	.align	4
.nv.constant0._ZN7cutlass13device_kernelIN5flash19enable_sm80_to_sm89INS1_16FlashAttnFwdSm80INS1_25CollectiveMainloopFwdSm80ILi8ELi1ELb1EN4cute5tupleIJNS5_1CILi128EEENS7_ILi48EEENS7_ILi256EEEEEELi256ENS_10bfloat16_tEfNS_4arch4Sm80ELb0ELb1ELb0ELb0ELb1ELb0ELb1ELb1EEENS1_21CollectiveEpilogueFwdINS6_IJS8_SA_S9_EEENS6_IJNS7_ILi1EEESI_SI_EEESC_SE_Li256ELb0ELb1ELb1ELb0EEENS1_19SingleTileSchedulerILb0ELb1ELb1ELi128EEEEEEEEEvNT_6ParamsE:
	.zero		1576


//--------------------- .nv.constant0._ZN7cutlass13device_kernelIN5flash19enable_sm80_to_sm89INS1_16FlashAttnFwdSm80INS1_25CollectiveMainloopFwdSm80ILi8ELi1ELb1EN4cute5tupleIJNS5_1CILi128EEENS7_ILi48EEENS7_ILi256EEEEEELi256ENS_10bfloat16_tEfNS_4arch4Sm80ELb0ELb1ELb0ELb1ELb1ELb0ELb1ELb1EEENS1_21CollectiveEpilogueFwdINS6_IJS8_SA_S9_EEENS6_IJNS7_ILi1EEESI_SI_EEESC_SE_Li256ELb1ELb1ELb1ELb0EEENS1_36VarlenDynamicPersistentTileSchedulerILi128ELi48ELi256ELi256ELb1ELb1ELb0ELb1ELb0ELb1EEEEEEEEEvNT_6ParamsE --------------------------
	.section	.nv.constant0._ZN7cutlass13device_kernelIN5flash19enable_sm80_to_sm89INS1_16FlashAttnFwdSm80INS1_25CollectiveMainloopFwdSm80ILi8ELi1ELb1EN4cute5tupleIJNS5_1CILi128EEENS7_ILi48EEENS7_ILi256EEEEEELi256ENS_10bfloat16_tEfNS_4arch4Sm80ELb0ELb1ELb0ELb1ELb1ELb0ELb1ELb1EEENS1_21CollectiveEpilogueFwdINS6_IJS8_SA_S9_EEENS6_IJNS7_ILi1EEESI_SI_EEESC_SE_Li256ELb1ELb1ELb1ELb0EEENS1_36VarlenDynamicPersistentTileSchedulerILi128ELi48ELi256ELi256ELb1ELb1ELb0ELb1ELb0ELb1EEEEEEEEEvNT_6ParamsE,"a",@progbits
	.sectionflags	@""
	.align	4
.nv.constant0._ZN7cutlass13device_kernelIN5flash19enable_sm80_to_sm89INS1_16FlashAttnFwdSm80INS1_25CollectiveMainloopFwdSm80ILi8ELi1ELb1EN4cute5tupleIJNS5_1CILi128EEENS7_ILi48EEENS7_ILi256EEEEEELi256ENS_10bfloat16_tEfNS_4arch4Sm80ELb0ELb1ELb0ELb1ELb1ELb0ELb1ELb1EEENS1_21CollectiveEpilogueFwdINS6_IJS8_SA_S9_EEENS6_IJNS7_ILi1EEESI_SI_EEESC_SE_Li256ELb1ELb1ELb1ELb0EEENS1_36VarlenDynamicPersistentTileSchedulerILi128ELi48ELi256ELi256ELb1ELb1ELb0ELb1ELb0ELb1EEEEEEEEEvNT_6ParamsE:
	.zero		1608


//--------------------- .nv.constant0._ZN7cutlass13device_kernelIN5flash19enable_sm80_to_sm89INS1_16FlashAttnFwdSm80INS1_25CollectiveMainloopFwdSm80ILi8ELi1ELb0EN4cute5tupleIJNS5_1CILi128EEENS7_ILi32EEENS7_ILi256EEEEEELi256ENS_10bfloat16_tEfNS_4arch4Sm80ELb0ELb1ELb0ELb1ELb1ELb1ELb1ELb1EEENS1_21CollectiveEpilogueFwdINS6_IJS8_SA_S9_EEENS6_IJNS7_ILi1EEESI_SI_EEESC_SE_Li256ELb1ELb1ELb1ELb0EEENS1_36VarlenDynamicPersistentTileSchedulerILi128ELi32ELi256ELi256ELb1ELb1ELb0ELb1ELb0ELb1EEEEEEEEEvNT_6ParamsE --------------------------
	.section	.nv.constant0._ZN7cutlass13device_kernelIN5flash19enable_sm80_to_sm89INS1_16FlashAttnFwdSm80INS1_25CollectiveMainloopFwdSm80ILi8ELi1ELb0EN4cute5tupleIJNS5_1CILi128EEENS7_ILi32EEENS7_ILi256EEEEEELi256ENS_10bfloat16_tEfNS_4arch4Sm80ELb0ELb1ELb0ELb1ELb1ELb1ELb1ELb1EEENS1_21CollectiveEpilogueFwdINS6_IJS8_SA_S9_EEENS6_IJNS7_ILi1EEESI_SI_EEESC_SE_Li256ELb1ELb1ELb1ELb0EEENS1_36VarlenDynamicPersistentTileSchedulerILi128ELi32ELi256ELi256ELb1ELb1ELb0ELb1ELb0ELb1EEEEEEEEEvNT_6ParamsE,"a",@progbits
	.sectionflags	@""
	.align	4
.nv.constant0._ZN7cutlass13device_kernelIN5flash19enable_sm80_to_sm89INS1_16FlashAttnFwdSm80INS1_25CollectiveMainloopFwdSm80ILi8ELi1ELb0EN4cute5tupleIJNS5_1CILi128EEENS7_ILi32EEENS7_ILi256EEEEEELi256ENS_10bfloat16_tEfNS_4arch4Sm80ELb0ELb1ELb0ELb1ELb1ELb1ELb1ELb1EEENS1_21CollectiveEpilogueFwdINS6_IJS8_SA_S9_EEENS6_IJNS7_ILi1EEESI_SI_EEESC_SE_Li256ELb1ELb1ELb1ELb0EEENS1_36VarlenDynamicPersistentTileSchedulerILi128ELi32ELi256ELi256ELb1ELb1ELb0ELb1ELb0ELb1EEEEEEEEEvNT_6ParamsE:
	.zero		1608


//--------------------- .nv.constant0._ZN7cutlass13device_kernelIN5flash19enable_sm80_to_sm89INS1_16FlashAttnFwdSm80INS1_25CollectiveMainloopFwdSm80ILi8ELi1ELb1EN4cute5tupleIJNS5_1CILi128EEENS7_ILi64EEENS7_ILi256EEEEEELi256ENS_10bfloat16_tEfNS_4arch4Sm80ELb1ELb0ELb0ELb0ELb1ELb0ELb1ELb1EEENS1_21CollectiveEpilogueFwdINS6_IJS8_SA_S9_EEENS6_IJNS7_ILi1EEESI_SI_EEESC_SE_Li256ELb0ELb1ELb1ELb0EEENS1_30DynamicPersistentTileSchedulerILi256ELi256ELb1ELb1ELb0EEEEEEEEEvNT_6ParamsE --------------------------
	.section	.nv.constant0._ZN7cutlass13device_kernelIN5flash19enable_sm80_to_sm89INS1_16FlashAttnFwdSm80INS1_25CollectiveMainloopFwdSm80ILi8ELi1ELb1EN4cute5tupleIJNS5_1CILi128EEENS7_ILi64EEENS7_ILi256EEEEEELi256ENS_10bfloat16_tEfNS_4arch4Sm80ELb1ELb0ELb0ELb0ELb1ELb0ELb1ELb1EEENS1_21CollectiveEpilogueFwdINS6_IJS8_SA_S9_EEENS6_IJNS7_ILi1EEESI_SI_EEESC_SE_Li256ELb0ELb1ELb1ELb0EEENS1_30DynamicPersistentTileSchedulerILi256ELi256ELb1ELb1ELb0EEEEEEEEEvNT_6ParamsE,"a",@progbits
	.sectionflags	@""
	.align	4
.nv.constant0._ZN7cutlass13device_kernelIN5flash19enable_sm80_to_sm89INS1_16FlashAttnFwdSm80INS1_25CollectiveMainloopFwdSm80ILi8ELi1ELb1EN4cute5tupleIJNS5_1CILi128EEENS7_ILi64EEENS7_ILi256EEEEEELi256ENS_10bfloat16_tEfNS_4arch4Sm80ELb1ELb0ELb0ELb0ELb1ELb0ELb1ELb1EEENS1_21CollectiveEpilogueFwdINS6_IJS8_SA_S9_EEENS6_IJNS7_ILi1EEESI_SI_EEESC_SE_Li256ELb0ELb1ELb1ELb0EEENS1_30DynamicPersistentTileSchedulerILi256ELi256ELb1ELb1ELb0EEEEEEEEEvNT_6ParamsE:
	.zero		1592


//--------------------- .nv.constant0._ZN7cutlass13device_kernelIN5flash19enable_sm80_to_sm89INS1_16FlashAttnFwdSm80INS1_25CollectiveMainloopFwdSm80ILi8ELi1ELb1EN4cute5tupleIJNS5_1CILi128EEENS7_ILi48EEENS7_ILi256EEEEEELi256ENS_10bfloat16_tEfNS_4arch4Sm80ELb1ELb0ELb0ELb1ELb1ELb0ELb1ELb1EEENS1_21CollectiveEpilogueFwdINS6_IJS8_SA_S9_EEENS6_IJNS7_ILi1EEESI_SI_EEESC_SE_Li256ELb1ELb1ELb1ELb0EEENS1_36VarlenDynamicPersistentTileSchedulerILi128ELi48ELi256ELi256ELb1ELb1ELb0ELb1ELb1ELb1EEEEEEEEEvNT_6ParamsE --------------------------
	.section	.nv.constant0._ZN7cutlass13device_kernelIN5flash19enable_sm80_to_sm89INS1_16FlashAttnFwdSm80INS1_25CollectiveMainloopFwdSm80ILi8ELi1ELb1EN4cute5tupleIJNS5_1CILi128EEENS7_ILi48EEENS7_ILi256EEEEEELi256ENS_10bfloat16_tEfNS_4arch4Sm80ELb1ELb0ELb0ELb1ELb1ELb0ELb1ELb1EEENS1_21CollectiveEpilogueFwdINS6_IJS8_SA_S9_EEENS6_IJNS7_ILi1EEESI_SI_EEESC_SE_Li256ELb1ELb1ELb1ELb0EEENS1_36VarlenDynamicPersistentTileSchedulerILi128ELi48ELi256ELi256ELb1ELb1ELb0ELb1ELb1ELb1EEEEEEEEEvNT_6ParamsE,"a",@progbits
	.sectionflags	@""
	.align	4
.nv.constant0._ZN7cutlass13device_kernelIN5flash19enable_sm80_to_sm89INS1_16FlashAttnFwdSm80INS1_25CollectiveMainloopFwdSm80ILi8ELi1ELb1EN4cute5tupleIJNS5_1CILi128EEENS7_ILi48EEENS7_ILi256EEEEEELi256ENS_10bfloat16_tEfNS_4arch4Sm80ELb1ELb0ELb0ELb1ELb1ELb0ELb1ELb1EEENS1_21CollectiveEpilogueFwdINS6_IJS8_SA_S9_EEENS6_IJNS7_ILi1EEESI_SI_EEESC_SE_Li256ELb1ELb1ELb1ELb0EEENS1_36VarlenDynamicPersistentTileSchedulerILi128ELi48ELi256ELi256ELb1ELb1ELb0ELb1ELb1ELb1EEEEEEEEEvNT_6ParamsE:
	.zero		1608


//--------------------- .nv.constant0._ZN7cutlass13device_kernelIN5flash19enable_sm80_to_sm89INS1_16FlashAttnFwdSm80INS1_25CollectiveMainloopFwdSm80ILi8ELi1ELb0EN4cute5tupleIJNS5_1CILi128EEENS7_ILi32EEENS7_ILi256EEEEEELi256ENS_10bfloat16_tEfNS_4arch4Sm80ELb1ELb0ELb0ELb1ELb1ELb1ELb1ELb1EEENS1_21CollectiveEpilogueFwdINS6_IJS8_SA_S9_EEENS6_IJNS7_ILi1EEESI_SI_EEESC_SE_Li256ELb1ELb1ELb1ELb0EEENS1_36VarlenDynamicPersistentTileSchedulerILi128ELi32ELi256ELi256ELb1ELb1ELb0ELb1ELb1ELb1EEEEEEEEEvNT_6ParamsE --------------------------
	.section	.nv.constant0._ZN7cutlass13device_kernelIN5flash19enable_sm80_to_sm89INS1_16FlashAttnFwdSm80INS1_25CollectiveMainloopFwdSm80ILi8ELi1ELb0EN4cute5tupleIJNS5_1CILi128EEENS7_ILi32EEENS7_ILi256EEEEEELi256ENS_10bfloat16_tEfNS_4arch4Sm80ELb1ELb0ELb0ELb1ELb1ELb1ELb1ELb1EEENS1_21CollectiveEpilogueFwdINS6_IJS8_SA_S9_EEENS6_IJNS7_ILi1EEESI_SI_EEESC_SE_Li256ELb1ELb1ELb1ELb0EEENS1_36VarlenDynamicPersistentTileSchedulerILi128ELi32ELi256ELi256ELb1ELb1ELb0ELb1ELb1ELb1EEEEEEEEEvNT_6ParamsE,"a",@progbits
	.sectionflags	@""
	.align	4
.nv.constant0._ZN7cutlass13device_kernelIN5flash19enable_sm80_to_sm89INS1_16FlashAttnFwdSm80INS1_25CollectiveMainloopFwdSm80ILi8ELi1ELb0EN4cute5tupleIJNS5_1CILi128EEENS7_ILi32EEENS7_ILi256EEEEEELi256ENS_10bfloat16_tEfNS_4arch4Sm80ELb1ELb0ELb0ELb1ELb1ELb1ELb1ELb1EEENS1_21CollectiveEpilogueFwdINS6_IJS8_SA_S9_EEENS6_IJNS7_ILi1EEESI_SI_EEESC_SE_Li256ELb1ELb1ELb1ELb0EEENS1_36VarlenDynamicPersistentTileSchedulerILi128ELi32ELi256ELi256ELb1ELb1ELb0ELb1ELb1ELb1EEEEEEEEEvNT_6ParamsE:
	.zero		1608


//--------------------- .nv.constant0._ZN7cutlass13device_kernelIN5flash19enable_sm80_to_sm89INS1_16FlashAttnFwdSm80INS1_25CollectiveMainloopFwdSm80ILi8ELi1ELb0EN4cute5tupleIJNS5_1CILi128EEENS7_ILi96EEENS7_ILi256EEEEEELi256ENS_10bfloat16_tEfNS_4arch4Sm80ELb0ELb0ELb0ELb0ELb1ELb0ELb1ELb1EEENS1_21CollectiveEpilogueFwdINS6_IJS8_SA_S9_EEENS6_IJNS7_ILi1EEESI_SI_EEESC_SE_Li256ELb0ELb1ELb1ELb0EEENS1_19SingleTileSchedulerILb0ELb1ELb1ELi128EEEEEEEEEvNT_6ParamsE --------------------------
	.section	.nv.constant0._ZN7cutlass13device_kernelIN5flash19enable_sm80_to_sm89INS1_16FlashAttnFwdSm80INS1_25CollectiveMainloopFwdSm80ILi8ELi1ELb0EN4cute5tupleIJNS5_1CILi128EEENS7_ILi96EEENS7_ILi256EEEEEELi256ENS_10bfloat16_tEfNS_4arch4Sm80ELb0ELb0ELb0ELb0ELb1ELb0ELb1ELb1EEENS1_21CollectiveEpilogueFwdINS6_IJS8_SA_S9_EEENS6_IJNS7_ILi1EEESI_SI_EEESC_SE_Li256ELb0ELb1ELb1ELb0EEENS1_19SingleTileSchedulerILb0ELb1ELb1ELi128EEEEEEEEEvNT_6ParamsE,"a",@progbits
	.sectionflags	@""
	.align	4
.nv.constant0._ZN7cutlass13device_kernelIN5flash19enable_sm80_to_sm89INS1_16FlashAttnFwdSm80INS1_25CollectiveMainloopFwdSm80ILi8ELi1ELb0EN4cute5tupleIJNS5_1CILi128EEENS7_ILi96EEENS7_ILi256EEEEEELi256ENS_10bfloat16_tEfNS_4arch4Sm80ELb0ELb0ELb0ELb0ELb1ELb0ELb1ELb1EEENS1_21CollectiveEpilogueFwdINS6_IJS8_SA_S9_EEENS6_IJNS7_ILi1EEESI_SI_EEESC_SE_Li256ELb0ELb1ELb1ELb0EEENS1_19SingleTileSchedulerILb0ELb1ELb1ELi128EEEEEEEEEvNT_6ParamsE:
	.zero		1576


//--------------------- .nv.constant0._ZN7cutlass13device_kernelIN5flash19enable_sm80_to_sm89INS1_16FlashAttnFwdSm80INS1_25CollectiveMainloopFwdSm80ILi8ELi1ELb0EN4cute5tupleIJNS5_1CILi128EEENS7_ILi64EEENS7_ILi256EEEEEELi256ENS_10bfloat16_tEfNS_4arch4Sm80ELb0ELb0ELb0ELb1ELb1ELb0ELb1ELb1EEENS1_21CollectiveEpilogueFwdINS6_IJS8_SA_S9_EEENS6_IJNS7_ILi1EEESI_SI_EEESC_SE_Li256ELb1ELb1ELb1ELb0EEENS1_36VarlenDynamicPersistentTileSchedulerILi128ELi64ELi256ELi256ELb1ELb1ELb0ELb0ELb1ELb1EEEEEEEEEvNT_6ParamsE --------------------------
	.section	.nv.constant0._ZN7cutlass13device_kernelIN5flash19enable_sm80_to_sm89INS1_16FlashAttnFwdSm80INS1_25CollectiveMainloopFwdSm80ILi8ELi1ELb0EN4cute5tupleIJNS5_1CILi128EEENS7_ILi64EEENS7_ILi256EEEEEELi256ENS_10bfloat16_tEfNS_4arch4Sm80ELb0ELb0ELb0ELb1ELb1ELb0ELb1ELb1EEENS1_21CollectiveEpilogueFwdINS6_IJS8_SA_S9_EEENS6_IJNS7_ILi1EEESI_SI_EEESC_SE_Li256ELb1ELb1ELb1ELb0EEENS1_36VarlenDynamicPersistentTileSchedulerILi128ELi64ELi256ELi256ELb1ELb1ELb0ELb0ELb1ELb1EEEEEEEEEvNT_6ParamsE,"a",@progbits
	.sectionflags	@""
	.align	4
.nv.constant0._ZN7cutlass13device_kernelIN5flash19enable_sm80_to_sm89INS1_16FlashAttnFwdSm80INS1_25CollectiveMainloopFwdSm80ILi8ELi1ELb0EN4cute5tupleIJNS5_1CILi128EEENS7_ILi64EEENS7_ILi256EEEEEELi256ENS_10bfloat16_tEfNS_4arch4Sm80ELb0ELb0ELb0ELb1ELb1ELb0ELb1ELb1EEENS1_21CollectiveEpilogueFwdINS6_IJS8_SA_S9_EEENS6_IJNS7_ILi1EEESI_SI_EEESC_SE_Li256ELb1ELb1ELb1ELb0EEENS1_36VarlenDynamicPersistentTileSchedulerILi128ELi64ELi256ELi256ELb1ELb1ELb0ELb0ELb1ELb1EEEEEEEEEvNT_6ParamsE:
	.zero		1608


//--------------------- .nv.constant0._ZN7cutlass13device_kernelIN5flash19enable_sm80_to_sm89INS1_16FlashAttnFwdSm80INS1_25CollectiveMainloopFwdSm80ILi8ELi1ELb0EN4cute5tupleIJNS5_1CILi128EEENS7_ILi48EEENS7_ILi256EEEEEELi256ENS_10bfloat16_tEfNS_4arch4Sm80ELb0ELb0ELb0ELb1ELb1ELb1ELb1ELb1EEENS1_21CollectiveEpilogueFwdINS6_IJS8_SA_S9_EEENS6_IJNS7_ILi1EEESI_SI_EEESC_SE_Li256ELb1ELb1ELb1ELb0EEENS1_36VarlenDynamicPersistentTileSchedulerILi128ELi48ELi256ELi256ELb1ELb1ELb0ELb0ELb1ELb1EEEEEEEEEvNT_6ParamsE --------------------------
	.section	.nv.constant0._ZN7cutlass13device_kernelIN5flash19enable_sm80_to_sm89INS1_16FlashAttnFwdSm80INS1_25CollectiveMainloopFwdSm80ILi8ELi1ELb0EN4cute5tupleIJNS5_1CILi128EEENS7_ILi48EEENS7_ILi256EEEEEELi256ENS_10bfloat16_tEfNS_4arch4Sm80ELb0ELb0ELb0ELb1ELb1ELb1ELb1ELb1EEENS1_21CollectiveEpilogueFwdINS6_IJS8_SA_S9_EEENS6_IJNS7_ILi1EEESI_SI_EEESC_SE_Li256ELb1ELb1ELb1ELb0EEENS1_36VarlenDynamicPersistentTileSchedulerILi128ELi48ELi256ELi256ELb1ELb1ELb0ELb0ELb1ELb1EEEEEEEEEvNT_6ParamsE,"a",@progbits
	.sectionflags	@""
	.align	4
.nv.constant0._ZN7cutlass13device_kernelIN5flash19enable_sm80_to_sm89INS1_16FlashAttnFwdSm80INS1_25CollectiveMainloopFwdSm80ILi8ELi1ELb0EN4cute5tupleIJNS5_1CILi128EEENS7_ILi48EEENS7_ILi256EEEEEELi256ENS_10bfloat16_tEfNS_4arch4Sm80ELb0ELb0ELb0ELb1ELb1ELb1ELb1ELb1EEENS1_21CollectiveEpilogueFwdINS6_IJS8_SA_S9_EEENS6_IJNS7_ILi1EEESI_SI_EEESC_SE_Li256ELb1ELb1ELb1ELb0EEENS1_36VarlenDynamicPersistentTileSchedulerILi128ELi48ELi256ELi256ELb1ELb1ELb0ELb0ELb1ELb1EEEEEEEEEvNT_6ParamsE:
	.zero		1608


//--------------------- .nv.constant0._ZN7cutlass13device_kernelIN5flash19enable_sm80_to_sm89INS1_16FlashAttnFwdSm80INS1_25CollectiveMainloopFwdSm80ILi8ELi1ELb0EN4cute5tupleIJNS5_1CILi128EEENS7_ILi64EEENS7_ILi256EEEEEELi256ENS_10bfloat16_tEfNS_4arch4Sm80ELb0ELb1ELb0ELb0ELb1ELb0ELb1ELb1EEENS1_21CollectiveEpilogueFwdINS6_IJS8_SA_S9_EEENS6_IJNS7_ILi1EEESI_SI_EEESC_SE_Li256ELb0ELb1ELb1ELb0EEENS1_19SingleTileSchedulerILb0ELb1ELb1ELi128EEEEEEEEEvNT_6ParamsE --------------------------
	.section	.nv.constant0._ZN7cutlass13device_kernelIN5flash19enable_sm80_to_sm89INS1_16FlashAttnFwdSm80INS1_25CollectiveMainloopFwdSm80ILi8ELi1ELb0EN4cute5tupleIJNS5_1CILi128EEENS7_ILi64EEENS7_ILi256EEEEEELi256ENS_10bfloat16_tEfNS_4arch4Sm80ELb0ELb1ELb0ELb0ELb1ELb0ELb1ELb1EEENS1_21CollectiveEpilogueFwdINS6_IJS8_SA_S9_EEENS6_IJNS7_ILi1EEESI_SI_EEESC_SE_Li256ELb0ELb1ELb1ELb0EEENS1_19SingleTileSchedulerILb0ELb1ELb1ELi128EEEEEEEEEvNT_6ParamsE,"a",@progbits
	.sectionflags	@""
	.align	4
.nv.constant0._ZN7cutlass13device_kernelIN5flash19enable_sm80_to_sm89INS1_16FlashAttnFwdSm80INS1_25CollectiveMainloopFwdSm80ILi8ELi1ELb0EN4cute5tupleIJNS5_1CILi128EEENS7_ILi64EEENS7_ILi256EEEEEELi256ENS_10bfloat16_tEfNS_4arch4Sm80ELb0ELb1ELb0ELb0ELb1ELb0ELb1ELb1EEENS1_21CollectiveEpilogueFwdINS6_IJS8_SA_S9_EEENS6_IJNS7_ILi1EEESI_SI_EEESC_SE_Li256ELb0ELb1ELb1ELb0EEENS1_19SingleTileSchedulerILb0ELb1ELb1ELi128EEEEEEEEEvNT_6ParamsE:
	.zero		1576


//--------------------- .nv.constant0._ZN7cutlass13device_kernelIN5flash19enable_sm80_to_sm89INS1_16FlashAttnFwdSm80INS1_25CollectiveMainloopFwdSm80ILi8ELi1ELb0EN4cute5tupleIJNS5_1CILi128EEENS7_ILi64EEENS7_ILi256EEEEEELi256ENS_10bfloat16_tEfNS_4arch4Sm80ELb0ELb1ELb0ELb1ELb1ELb0ELb1ELb1EEENS1_21CollectiveEpilogueFwdINS6_IJS8_SA_S9_EEENS6_IJNS7_ILi1EEESI_SI_EEESC_SE_Li256ELb1ELb1ELb1ELb0EEENS1_36VarlenDynamicPersistentTileSchedulerILi128ELi64ELi256ELi256ELb1ELb1ELb0ELb1ELb0ELb1EEEEEEEEEvNT_6ParamsE --------------------------
	.section	.nv.constant0._ZN7cutlass13device_kernelIN5flash19enable_sm80_to_sm89INS1_16FlashAttnFwdSm80INS1_25CollectiveMainloopFwdSm80ILi8ELi1ELb0EN4cute5tupleIJNS5_1CILi128EEENS7_ILi64EEENS7_ILi256EEEEEELi256ENS_10bfloat16_tEfNS_4arch4Sm80ELb0ELb1ELb0ELb1ELb1ELb0ELb1ELb1EEENS1_21CollectiveEpilogueFwdINS6_IJS8_SA_S9_EEENS6_IJNS7_ILi1EEESI_SI_EEESC_SE_Li256ELb1ELb1ELb1ELb0EEENS1_36VarlenDynamicPersistentTileSchedulerILi128ELi64ELi256ELi256ELb1ELb1ELb0ELb1ELb0ELb1EEEEEEEEEvNT_6ParamsE,"a",@progbits
	.sectionflags	@""
	.align	4
.nv.constant0._ZN7cutlass13device_kernelIN5flash19enable_sm80_to_sm89INS1_16FlashAttnFwdSm80INS1_25CollectiveMainloopFwdSm80ILi8ELi1ELb0EN4cute5tupleIJNS5_1CILi128EEENS7_ILi64EEENS7_ILi256EEEEEELi256ENS_10bfloat16_tEfNS_4arch4Sm80ELb0ELb1ELb0ELb1ELb1ELb0ELb1ELb1EEENS1_21CollectiveEpilogueFwdINS6_IJS8_SA_S9_EEENS6_IJNS7_ILi1EEESI_SI_EEESC_SE_Li256ELb1ELb1ELb1ELb0EEENS1_36VarlenDynamicPersistentTileSchedulerILi128ELi64ELi256ELi256ELb1ELb1ELb0ELb1ELb0ELb1EEEEEEEEEvNT_6ParamsE:
	.zero		1608


//--------------------- .nv.constant0._ZN7cutlass13device_kernelIN5flash19enable_sm80_to_sm89INS1_16FlashAttnFwdSm80INS1_25CollectiveMainloopFwdSm80ILi8ELi1ELb0EN4cute5tupleIJNS5_1CILi128EEENS7_ILi48EEENS7_ILi256EEEEEELi256ENS_10bfloat16_tEfNS_4arch4Sm80ELb0ELb1ELb0ELb1ELb1ELb1ELb1ELb1EEENS1_21CollectiveEpilogueFwdINS6_IJS8_SA_S9_EEENS6_IJNS7_ILi1EEESI_SI_EEESC_SE_Li256ELb1ELb1ELb1ELb0EEENS1_36VarlenDynamicPersistentTileSchedulerILi128ELi48ELi256ELi256ELb1ELb1ELb0ELb1ELb0ELb1EEEEEEEEEvNT_6ParamsE --------------------------
	.section	.nv.constant0._ZN7cutlass13device_kernelIN5flash19enable_sm80_to_sm89INS1_16FlashAttnFwdSm80INS1_25CollectiveMainloopFwdSm80ILi8ELi1ELb0EN4cute5tupleIJNS5_1CILi128EEENS7_ILi48EEENS7_ILi256EEEEEELi256ENS_10bfloat16_tEfNS_4arch4Sm80ELb0ELb1ELb0ELb1ELb1ELb1ELb1ELb1EEENS1_21CollectiveEpilogueFwdINS6_IJS8_SA_S9_EEENS6_IJNS7_ILi1EEESI_SI_EEESC_SE_Li256ELb1ELb1ELb1ELb0EEENS1_36VarlenDynamicPersistentTileSchedulerILi128ELi48ELi256ELi256ELb1ELb1ELb0ELb1ELb0ELb1EEEEEEEEEvNT_6ParamsE,"a",@progbits
	.sectionflags	@""
	.align	4
.nv.constant0._ZN7cutlass13device_kernelIN5flash19enable_sm80_to_sm89INS1_16FlashAttnFwdSm80INS1_25CollectiveMainloopFwdSm80ILi8ELi1ELb0EN4cute5tupleIJNS5_1CILi128EEENS7_ILi48EEENS7_ILi256EEEEEELi256ENS_10bfloat16_tEfNS_4arch4Sm80ELb0ELb1ELb0ELb1ELb1ELb1ELb1ELb1EEENS1_21CollectiveEpilogueFwdINS6_IJS8_SA_S9_EEENS6_IJNS7_ILi1EEESI_SI_EEESC_SE_Li256ELb1ELb1ELb1ELb0EEENS1_36VarlenDynamicPersistentTileSchedulerILi128ELi48ELi256ELi256ELb1ELb1ELb0ELb1ELb0ELb1EEEEEEEEEvNT_6ParamsE:
	.zero		1608


//--------------------- .nv.constant0._ZN7cutlass13device_kernelIN5flash19enable_sm80_to_sm89INS1_16FlashAttnFwdSm80INS1_25CollectiveMainloopFwdSm80ILi8ELi1ELb0EN4cute5tupleIJNS5_1CILi128EEENS7_ILi96EEENS7_ILi256EEEEEELi256ENS_10bfloat16_tEfNS_4arch4Sm80ELb1ELb0ELb0ELb0ELb1ELb0ELb1ELb1EEENS1_21CollectiveEpilogueFwdINS6_IJS8_SA_S9_EEENS6_IJNS7_ILi1EEESI_SI_EEESC_SE_Li256ELb0ELb1ELb1ELb0EEENS1_30DynamicPersistentTileSchedulerILi256ELi256ELb1ELb1ELb0EEEEEEEEEvNT_6ParamsE --------------------------
	.section	.nv.constant0._ZN7cutlass13device_kernelIN5flash19enable_sm80_to_sm89INS1_16FlashAttnFwdSm80INS1_25CollectiveMainloopFwdSm80ILi8ELi1ELb0EN4cute5tupleIJNS5_1CILi128EEENS7_ILi96EEENS7_ILi256EEEEEELi256ENS_10bfloat16_tEfNS_4arch4Sm80ELb1ELb0ELb0ELb0ELb1ELb0ELb1ELb1EEENS1_21CollectiveEpilogueFwdINS6_IJS8_SA_S9_EEENS6_IJNS7_ILi1EEESI_SI_EEESC_SE_Li256ELb0ELb1ELb1ELb0EEENS1_30DynamicPersistentTileSchedulerILi256ELi256ELb1ELb1ELb0EEEEEEEEEvNT_6ParamsE,"a",@progbits
	.sectionflags	@""
	.align	4
.nv.constant0._ZN7cutlass13device_kernelIN5flash19enable_sm80_to_sm89INS1_16FlashAttnFwdSm80INS1_25CollectiveMainloopFwdSm80ILi8ELi1ELb0EN4cute5tupleIJNS5_1CILi128EEENS7_ILi96EEENS7_ILi256EEEEEELi256ENS_10bfloat16_tEfNS_4arch4Sm80ELb1ELb0ELb0ELb0ELb1ELb0ELb1ELb1EEENS1_21CollectiveEpilogueFwdINS6_IJS8_SA_S9_EEENS6_IJNS7_ILi1EEESI_SI_EEESC_SE_Li256ELb0ELb1ELb1ELb0EEENS1_30DynamicPersistentTileSchedulerILi256ELi256ELb1ELb1ELb0EEEEEEEEEvNT_6ParamsE:
	.zero		1592


//--------------------- .nv.constant0._ZN7cutlass13device_kernelIN5flash19enable_sm80_to_sm89INS1_16FlashAttnFwdSm80INS1_25CollectiveMainloopFwdSm80ILi8ELi1ELb0EN4cute5tupleIJNS5_1CILi128EEENS7_ILi64EEENS7_ILi256EEEEEELi256ENS_10bfloat16_tEfNS_4arch4Sm80ELb1ELb0ELb0ELb1ELb1ELb0ELb1ELb1EEENS1_21CollectiveEpilogueFwdINS6_IJS8_SA_S9_EEENS6_IJNS7_ILi1EEESI_SI_EEESC_SE_Li256ELb1ELb1ELb1ELb0EEENS1_36VarlenDynamicPersistentTileSchedulerILi128ELi64ELi256ELi256ELb1ELb1ELb0ELb1ELb1ELb1EEEEEEEEEvNT_6ParamsE --------------------------
	.section	.nv.constant0._ZN7cutlass13device_kernelIN5flash19enable_sm80_to_sm89INS1_16FlashAttnFwdSm80INS1_25CollectiveMainloopFwdSm80ILi8ELi1ELb0EN4cute5tupleIJNS5_1CILi128EEENS7_ILi64EEENS7_ILi256EEEEEELi256ENS_10bfloat16_tEfNS_4arch4Sm80ELb1ELb0ELb0ELb1ELb1ELb0ELb1ELb1EEENS1_21CollectiveEpilogueFwdINS6_IJS8_SA_S9_EEENS6_IJNS7_ILi1EEESI_SI_EEESC_SE_Li256ELb1ELb1ELb1ELb0EEENS1_36VarlenDynamicPersistentTileSchedulerILi128ELi64ELi256ELi256ELb1ELb1ELb0ELb1ELb1ELb1EEEEEEEEEvNT_6ParamsE,"a",@progbits
	.sectionflags	@""
	.align	4
.nv.constant0._ZN7cutlass13device_kernelIN5flash19enable_sm80_to_sm89INS1_16FlashAttnFwdSm80INS1_25CollectiveMainloopFwdSm80ILi8ELi1ELb0EN4cute5tupleIJNS5_1CILi128EEENS7_ILi64EEENS7_ILi256EEEEEELi256ENS_10bfloat16_tEfNS_4arch4Sm80ELb1ELb0ELb0ELb1ELb1ELb0ELb1ELb1EEENS1_21CollectiveEpilogueFwdINS6_IJS8_SA_S9_EEENS6_IJNS7_ILi1EEESI_SI_EEESC_SE_Li256ELb1ELb1ELb1ELb0EEENS1_36VarlenDynamicPersistentTileSchedulerILi128ELi64ELi256ELi256ELb1ELb1ELb0ELb1ELb1ELb1EEEEEEEEEvNT_6ParamsE:
	.zero		1608


//--------------------- .nv.constant0._ZN7cutlass13device_kernelIN5flash19enable_sm80_to_sm89INS1_16FlashAttnFwdSm80INS1_25CollectiveMainloopFwdSm80ILi8ELi1ELb0EN4cute5tupleIJNS5_1CILi128EEENS7_ILi48EEENS7_ILi256EEEEEELi256ENS_10bfloat16_tEfNS_4arch4Sm80ELb1ELb0ELb0ELb1ELb1ELb1ELb1ELb1EEENS1_21CollectiveEpilogueFwdINS6_IJS8_SA_S9_EEENS6_IJNS7_ILi1EEESI_SI_EEESC_SE_Li256ELb1ELb1ELb1ELb0EEENS1_36VarlenDynamicPersistentTileSchedulerILi128ELi48ELi256ELi256ELb1ELb1ELb0ELb1ELb1ELb1EEEEEEEEEvNT_6ParamsE --------------------------
	.section	.nv.constant0._ZN7cutlass13device_kernelIN5flash19enable_sm80_to_sm89INS1_16FlashAttnFwdSm80INS1_25CollectiveMainloopFwdSm80ILi8ELi1ELb0EN4cute5tupleIJNS5_1CILi128EEENS7_ILi48EEENS7_ILi256EEEEEELi256ENS_10bfloat16_tEfNS_4arch4Sm80ELb1ELb0ELb0ELb1ELb1ELb1ELb1ELb1EEENS1_21CollectiveEpilogueFwdINS6_IJS8_SA_S9_EEENS6_IJNS7_ILi1EEESI_SI_EEESC_SE_Li256ELb1ELb1ELb1ELb0EEENS1_36VarlenDynamicPersistentTileSchedulerILi128ELi48ELi256ELi256ELb1ELb1ELb0ELb1ELb1ELb1EEEEEEEEEvNT_6ParamsE,"a",@progbits
	.sectionflags	@""
	.align	4
.nv.constant0._ZN7cutlass13device_kernelIN5flash19enable_sm80_to_sm89INS1_16FlashAttnFwdSm80INS1_25CollectiveMainloopFwdSm80ILi8ELi1ELb0EN4cute5tupleIJNS5_1CILi128EEENS7_ILi48EEENS7_ILi256EEEEEELi256ENS_10bfloat16_tEfNS_4arch4Sm80ELb1ELb0ELb0ELb1ELb1ELb1ELb1ELb1EEENS1_21CollectiveEpilogueFwdINS6_IJS8_SA_S9_EEENS6_IJNS7_ILi1EEESI_SI_EEESC_SE_Li256ELb1ELb1ELb1ELb0EEENS1_36VarlenDynamicPersistentTileSchedulerILi128ELi48ELi256ELi256ELb1ELb1ELb0ELb1ELb1ELb1EEEEEEEEEvNT_6ParamsE:
	.zero		1608


//--------------------- SYMBOLS --------------------------

	.type		.nv.reservedSmem.offset0,@object
	.size		.nv.reservedSmem.offset0,0x4
